//
// Generated by NVIDIA NVVM Compiler
//
// Compiler Build ID: CL-36424714
// Cuda compilation tools, release 13.0, V13.0.88
// Based on NVVM 20.0.0
//

.version 9.0
.target sm_100
.address_size 64

	// .globl	_Z11fill_kernalPii
// _ZZN3cub18CUB_300001_SM_10006detail6reduce28DeviceReduceSingleTileKernelINS2_10policy_hubIijN4cuda3std3__44plusIiEEE10Policy1000EN6thrust24THRUST_300001_SM_1000_NS6detail15normal_iteratorINSD_10device_ptrIiEEEEPijS9_iiNS7_10__identityEEEvT0_T1_T2_T3_T4_T6_E12temp_storage has been demoted
// _ZZN3cub18CUB_300001_SM_10006detail6reduce18DeviceReduceKernelINS2_10policy_hubIijN4cuda3std3__44plusIiEEE10Policy1000EN6thrust24THRUST_300001_SM_1000_NS6detail15normal_iteratorINSD_10device_ptrIiEEEEjS9_iNS7_10__identityEEEvT0_PT3_T1_NS0_13GridEvenShareISN_EET2_T4_E12temp_storage has been demoted
// _ZZN3cub18CUB_300001_SM_10006detail6reduce28DeviceReduceSingleTileKernelINS2_10policy_hubIijN4cuda3std3__44plusIiEEE10Policy1000EPiSC_iS9_iiNS7_10__identityEEEvT0_T1_T2_T3_T4_T6_E12temp_storage has been demoted
// _ZZN3cub18CUB_300001_SM_10006detail6reduce28DeviceReduceSingleTileKernelINS2_10policy_hubIiyN4cuda3std3__44plusIiEEE10Policy1000EN6thrust24THRUST_300001_SM_1000_NS6detail15normal_iteratorINSD_10device_ptrIiEEEEPiyS9_iiNS7_10__identityEEEvT0_T1_T2_T3_T4_T6_E12temp_storage has been demoted
// _ZZN3cub18CUB_300001_SM_10006detail6reduce18DeviceReduceKernelINS2_10policy_hubIiyN4cuda3std3__44plusIiEEE10Policy1000EN6thrust24THRUST_300001_SM_1000_NS6detail15normal_iteratorINSD_10device_ptrIiEEEEyS9_iNS7_10__identityEEEvT0_PT3_T1_NS0_13GridEvenShareISN_EET2_T4_E12temp_storage has been demoted
// _ZZN3cub18CUB_300001_SM_10006detail6reduce28DeviceReduceSingleTileKernelINS2_10policy_hubIiyN4cuda3std3__44plusIiEEE10Policy1000EPiSC_iS9_iiNS7_10__identityEEEvT0_T1_T2_T3_T4_T6_E12temp_storage has been demoted
.global .align 1 .b8 _ZN34_INTERNAL_72c4501d_4_k_cu_a3d609364cuda3std3__45__cpo5beginE[1];
.global .align 1 .b8 _ZN34_INTERNAL_72c4501d_4_k_cu_a3d609364cuda3std3__45__cpo3endE[1];
.global .align 1 .b8 _ZN34_INTERNAL_72c4501d_4_k_cu_a3d609364cuda3std3__45__cpo6cbeginE[1];
.global .align 1 .b8 _ZN34_INTERNAL_72c4501d_4_k_cu_a3d609364cuda3std3__45__cpo4cendE[1];
.global .align 1 .b8 _ZN34_INTERNAL_72c4501d_4_k_cu_a3d609364cuda3std3__45__cpo6rbeginE[1];
.global .align 1 .b8 _ZN34_INTERNAL_72c4501d_4_k_cu_a3d609364cuda3std3__45__cpo4rendE[1];
.global .align 1 .b8 _ZN34_INTERNAL_72c4501d_4_k_cu_a3d609364cuda3std3__45__cpo7crbeginE[1];
.global .align 1 .b8 _ZN34_INTERNAL_72c4501d_4_k_cu_a3d609364cuda3std3__45__cpo5crendE[1];
.global .align 1 .b8 _ZN34_INTERNAL_72c4501d_4_k_cu_a3d609364cuda3std3__436_GLOBAL__N__72c4501d_4_k_cu_a3d609366ignoreE[1];
.global .align 1 .b8 _ZN34_INTERNAL_72c4501d_4_k_cu_a3d609364cuda3std3__419piecewise_constructE[1];
.global .align 1 .b8 _ZN34_INTERNAL_72c4501d_4_k_cu_a3d609364cuda3std3__48in_placeE[1];
.global .align 1 .b8 _ZN34_INTERNAL_72c4501d_4_k_cu_a3d609364cuda3std3__420unreachable_sentinelE[1];
.global .align 1 .b8 _ZN34_INTERNAL_72c4501d_4_k_cu_a3d609364cuda3std3__47nulloptE[1];
.global .align 1 .b8 _ZN34_INTERNAL_72c4501d_4_k_cu_a3d609364cuda3std3__48unexpectE[1];
.global .align 1 .b8 _ZN34_INTERNAL_72c4501d_4_k_cu_a3d609364cuda3std6ranges3__45__cpo4swapE[1];
.global .align 1 .b8 _ZN34_INTERNAL_72c4501d_4_k_cu_a3d609364cuda3std6ranges3__45__cpo9iter_moveE[1];
.global .align 1 .b8 _ZN34_INTERNAL_72c4501d_4_k_cu_a3d609364cuda3std6ranges3__45__cpo5beginE[1];
.global .align 1 .b8 _ZN34_INTERNAL_72c4501d_4_k_cu_a3d609364cuda3std6ranges3__45__cpo3endE[1];
.global .align 1 .b8 _ZN34_INTERNAL_72c4501d_4_k_cu_a3d609364cuda3std6ranges3__45__cpo6cbeginE[1];
.global .align 1 .b8 _ZN34_INTERNAL_72c4501d_4_k_cu_a3d609364cuda3std6ranges3__45__cpo4cendE[1];
.global .align 1 .b8 _ZN34_INTERNAL_72c4501d_4_k_cu_a3d609364cuda3std6ranges3__45__cpo7advanceE[1];
.global .align 1 .b8 _ZN34_INTERNAL_72c4501d_4_k_cu_a3d609364cuda3std6ranges3__45__cpo9iter_swapE[1];
.global .align 1 .b8 _ZN34_INTERNAL_72c4501d_4_k_cu_a3d609364cuda3std6ranges3__45__cpo4nextE[1];
.global .align 1 .b8 _ZN34_INTERNAL_72c4501d_4_k_cu_a3d609364cuda3std6ranges3__45__cpo4prevE[1];
.global .align 1 .b8 _ZN34_INTERNAL_72c4501d_4_k_cu_a3d609364cuda3std6ranges3__45__cpo4dataE[1];
.global .align 1 .b8 _ZN34_INTERNAL_72c4501d_4_k_cu_a3d609364cuda3std6ranges3__45__cpo5cdataE[1];
.global .align 1 .b8 _ZN34_INTERNAL_72c4501d_4_k_cu_a3d609364cuda3std6ranges3__45__cpo4sizeE[1];
.global .align 1 .b8 _ZN34_INTERNAL_72c4501d_4_k_cu_a3d609364cuda3std6ranges3__45__cpo5ssizeE[1];
.global .align 1 .b8 _ZN34_INTERNAL_72c4501d_4_k_cu_a3d609364cuda3std6ranges3__45__cpo8distanceE[1];
.global .align 1 .b8 _ZN34_INTERNAL_72c4501d_4_k_cu_a3d609366thrust24THRUST_300001_SM_1000_NS8cuda_cub3parE[1];
.global .align 1 .b8 _ZN34_INTERNAL_72c4501d_4_k_cu_a3d609366thrust24THRUST_300001_SM_1000_NS8cuda_cub10par_nosyncE[1];
.global .align 1 .b8 _ZN34_INTERNAL_72c4501d_4_k_cu_a3d609366thrust24THRUST_300001_SM_1000_NS6system6detail10sequential3seqE[1];
.global .align 1 .b8 _ZN34_INTERNAL_72c4501d_4_k_cu_a3d609366thrust24THRUST_300001_SM_1000_NS12placeholders2_1E[1];
.global .align 1 .b8 _ZN34_INTERNAL_72c4501d_4_k_cu_a3d609366thrust24THRUST_300001_SM_1000_NS12placeholders2_2E[1];
.global .align 1 .b8 _ZN34_INTERNAL_72c4501d_4_k_cu_a3d609366thrust24THRUST_300001_SM_1000_NS12placeholders2_3E[1];
.global .align 1 .b8 _ZN34_INTERNAL_72c4501d_4_k_cu_a3d609366thrust24THRUST_300001_SM_1000_NS12placeholders2_4E[1];
.global .align 1 .b8 _ZN34_INTERNAL_72c4501d_4_k_cu_a3d609366thrust24THRUST_300001_SM_1000_NS12placeholders2_5E[1];
.global .align 1 .b8 _ZN34_INTERNAL_72c4501d_4_k_cu_a3d609366thrust24THRUST_300001_SM_1000_NS12placeholders2_6E[1];
.global .align 1 .b8 _ZN34_INTERNAL_72c4501d_4_k_cu_a3d609366thrust24THRUST_300001_SM_1000_NS12placeholders2_7E[1];
.global .align 1 .b8 _ZN34_INTERNAL_72c4501d_4_k_cu_a3d609366thrust24THRUST_300001_SM_1000_NS12placeholders2_8E[1];
.global .align 1 .b8 _ZN34_INTERNAL_72c4501d_4_k_cu_a3d609366thrust24THRUST_300001_SM_1000_NS12placeholders2_9E[1];
.global .align 1 .b8 _ZN34_INTERNAL_72c4501d_4_k_cu_a3d609366thrust24THRUST_300001_SM_1000_NS12placeholders3_10E[1];
.global .align 1 .b8 _ZN34_INTERNAL_72c4501d_4_k_cu_a3d609366thrust24THRUST_300001_SM_1000_NS3seqE[1];

.visible .entry _Z11fill_kernalPii(
	.param .u64 .ptr .align 1 _Z11fill_kernalPii_param_0,
	.param .u32 _Z11fill_kernalPii_param_1
)
{
	.reg .pred 	%p<2>;
	.reg .b32 	%r<6>;
	.reg .b64 	%rd<5>;

	ld.param.u64 	%rd1, [_Z11fill_kernalPii_param_0];
	ld.param.u32 	%r2, [_Z11fill_kernalPii_param_1];
	mov.u32 	%r3, %ctaid.x;
	mov.u32 	%r4, %ntid.x;
	mov.u32 	%r5, %tid.x;
	mad.lo.s32 	%r1, %r3, %r4, %r5;
	setp.ge.s32 	%p1, %r1, %r2;
	@%p1 bra 	$L__BB0_2;
	cvta.to.global.u64 	%rd2, %rd1;
	mul.wide.s32 	%rd3, %r1, 4;
	add.s64 	%rd4, %rd2, %rd3;
	st.global.u32 	[%rd4], %r1;
$L__BB0_2:
	ret;

}
	// .globl	_ZN3cub18CUB_300001_SM_10006detail11EmptyKernelIvEEvv
.visible .entry _ZN3cub18CUB_300001_SM_10006detail11EmptyKernelIvEEvv()
{


	ret;

}
	// .globl	_ZN3cub18CUB_300001_SM_10006detail8for_each13static_kernelINS2_12policy_hub_t12policy_500_tEmN6thrust24THRUST_300001_SM_1000_NS8cuda_cub20__uninitialized_fill7functorINS7_10device_ptrIiEEiEEEEvT0_T1_
.visible .entry _ZN3cub18CUB_300001_SM_10006detail8for_each13static_kernelINS2_12policy_hub_t12policy_500_tEmN6thrust24THRUST_300001_SM_1000_NS8cuda_cub20__uninitialized_fill7functorINS7_10device_ptrIiEEiEEEEvT0_T1_(
	.param .u64 _ZN3cub18CUB_300001_SM_10006detail8for_each13static_kernelINS2_12policy_hub_t12policy_500_tEmN6thrust24THRUST_300001_SM_1000_NS8cuda_cub20__uninitialized_fill7functorINS7_10device_ptrIiEEiEEEEvT0_T1__param_0,
	.param .align 8 .b8 _ZN3cub18CUB_300001_SM_10006detail8for_each13static_kernelINS2_12policy_hub_t12policy_500_tEmN6thrust24THRUST_300001_SM_1000_NS8cuda_cub20__uninitialized_fill7functorINS7_10device_ptrIiEEiEEEEvT0_T1__param_1[16]
)
.maxntid 256
{
	.reg .pred 	%p<4>;
	.reg .b16 	%rs<5>;
	.reg .b32 	%r<12>;
	.reg .b64 	%rd<16>;

	ld.param.u32 	%r3, [_ZN3cub18CUB_300001_SM_10006detail8for_each13static_kernelINS2_12policy_hub_t12policy_500_tEmN6thrust24THRUST_300001_SM_1000_NS8cuda_cub20__uninitialized_fill7functorINS7_10device_ptrIiEEiEEEEvT0_T1__param_1+8];
	ld.param.u64 	%rd4, [_ZN3cub18CUB_300001_SM_10006detail8for_each13static_kernelINS2_12policy_hub_t12policy_500_tEmN6thrust24THRUST_300001_SM_1000_NS8cuda_cub20__uninitialized_fill7functorINS7_10device_ptrIiEEiEEEEvT0_T1__param_1];
	ld.param.u64 	%rd5, [_ZN3cub18CUB_300001_SM_10006detail8for_each13static_kernelINS2_12policy_hub_t12policy_500_tEmN6thrust24THRUST_300001_SM_1000_NS8cuda_cub20__uninitialized_fill7functorINS7_10device_ptrIiEEiEEEEvT0_T1__param_0];
	mov.u32 	%r9, %ctaid.x;
	mul.wide.u32 	%rd1, %r9, 512;
	sub.s64 	%rd2, %rd5, %rd1;
	setp.lt.u64 	%p1, %rd2, 512;
	@%p1 bra 	$L__BB2_2;
	mov.u32 	%r11, %tid.x;
	cvta.to.global.u64 	%rd11, %rd4;
	cvt.u64.u32 	%rd12, %r11;
	add.s64 	%rd13, %rd1, %rd12;
	shl.b64 	%rd14, %rd13, 2;
	add.s64 	%rd15, %rd11, %rd14;
	st.global.u32 	[%rd15], %r3;
	st.global.u32 	[%rd15+1024], %r3;
	bra.uni 	$L__BB2_6;
$L__BB2_2:
	cvta.to.global.u64 	%rd6, %rd4;
	mov.u32 	%r2, %tid.x;
	cvt.u64.u32 	%rd7, %r2;
	setp.le.u64 	%p2, %rd2, %rd7;
	add.s64 	%rd8, %rd1, %rd7;
	shl.b64 	%rd9, %rd8, 2;
	add.s64 	%rd3, %rd6, %rd9;
	@%p2 bra 	$L__BB2_4;
	st.global.u32 	[%rd3], %r3;
$L__BB2_4:
	add.s32 	%r10, %r2, 256;
	cvt.u64.u32 	%rd10, %r10;
	setp.le.u64 	%p3, %rd2, %rd10;
	@%p3 bra 	$L__BB2_6;
	st.global.u32 	[%rd3+1024], %r3;
$L__BB2_6:
	ret;

}
	// .globl	_ZN3cub18CUB_300001_SM_10006detail6reduce28DeviceReduceSingleTileKernelINS2_10policy_hubIijN4cuda3std3__44plusIiEEE10Policy1000EN6thrust24THRUST_300001_SM_1000_NS6detail15normal_iteratorINSD_10device_ptrIiEEEEPijS9_iiNS7_10__identityEEEvT0_T1_T2_T3_T4_T6_
.visible .entry _ZN3cub18CUB_300001_SM_10006detail6reduce28DeviceReduceSingleTileKernelINS2_10policy_hubIijN4cuda3std3__44plusIiEEE10Policy1000EN6thrust24THRUST_300001_SM_1000_NS6detail15normal_iteratorINSD_10device_ptrIiEEEEPijS9_iiNS7_10__identityEEEvT0_T1_T2_T3_T4_T6_(
	.param .align 8 .b8 _ZN3cub18CUB_300001_SM_10006detail6reduce28DeviceReduceSingleTileKernelINS2_10policy_hubIijN4cuda3std3__44plusIiEEE10Policy1000EN6thrust24THRUST_300001_SM_1000_NS6detail15normal_iteratorINSD_10device_ptrIiEEEEPijS9_iiNS7_10__identityEEEvT0_T1_T2_T3_T4_T6__param_0[8],
	.param .u64 .ptr .align 1 _ZN3cub18CUB_300001_SM_10006detail6reduce28DeviceReduceSingleTileKernelINS2_10policy_hubIijN4cuda3std3__44plusIiEEE10Policy1000EN6thrust24THRUST_300001_SM_1000_NS6detail15normal_iteratorINSD_10device_ptrIiEEEEPijS9_iiNS7_10__identityEEEvT0_T1_T2_T3_T4_T6__param_1,
	.param .u32 _ZN3cub18CUB_300001_SM_10006detail6reduce28DeviceReduceSingleTileKernelINS2_10policy_hubIijN4cuda3std3__44plusIiEEE10Policy1000EN6thrust24THRUST_300001_SM_1000_NS6detail15normal_iteratorINSD_10device_ptrIiEEEEPijS9_iiNS7_10__identityEEEvT0_T1_T2_T3_T4_T6__param_2,
	.param .align 1 .b8 _ZN3cub18CUB_300001_SM_10006detail6reduce28DeviceReduceSingleTileKernelINS2_10policy_hubIijN4cuda3std3__44plusIiEEE10Policy1000EN6thrust24THRUST_300001_SM_1000_NS6detail15normal_iteratorINSD_10device_ptrIiEEEEPijS9_iiNS7_10__identityEEEvT0_T1_T2_T3_T4_T6__param_3[1],
	.param .u32 _ZN3cub18CUB_300001_SM_10006detail6reduce28DeviceReduceSingleTileKernelINS2_10policy_hubIijN4cuda3std3__44plusIiEEE10Policy1000EN6thrust24THRUST_300001_SM_1000_NS6detail15normal_iteratorINSD_10device_ptrIiEEEEPijS9_iiNS7_10__identityEEEvT0_T1_T2_T3_T4_T6__param_4,
	.param .align 1 .b8 _ZN3cub18CUB_300001_SM_10006detail6reduce28DeviceReduceSingleTileKernelINS2_10policy_hubIijN4cuda3std3__44plusIiEEE10Policy1000EN6thrust24THRUST_300001_SM_1000_NS6detail15normal_iteratorINSD_10device_ptrIiEEEEPijS9_iiNS7_10__identityEEEvT0_T1_T2_T3_T4_T6__param_5[1]
)
.maxntid 256
.minnctapersm 1
{
	.reg .pred 	%p<59>;
	.reg .b32 	%r<511>;
	.reg .b64 	%rd<84>;
	// demoted variable
	.shared .align 4 .b8 _ZZN3cub18CUB_300001_SM_10006detail6reduce28DeviceReduceSingleTileKernelINS2_10policy_hubIijN4cuda3std3__44plusIiEEE10Policy1000EN6thrust24THRUST_300001_SM_1000_NS6detail15normal_iteratorINSD_10device_ptrIiEEEEPijS9_iiNS7_10__identityEEEvT0_T1_T2_T3_T4_T6_E12temp_storage[44];
	ld.param.u64 	%rd9, [_ZN3cub18CUB_300001_SM_10006detail6reduce28DeviceReduceSingleTileKernelINS2_10policy_hubIijN4cuda3std3__44plusIiEEE10Policy1000EN6thrust24THRUST_300001_SM_1000_NS6detail15normal_iteratorINSD_10device_ptrIiEEEEPijS9_iiNS7_10__identityEEEvT0_T1_T2_T3_T4_T6__param_0];
	ld.param.u64 	%rd10, [_ZN3cub18CUB_300001_SM_10006detail6reduce28DeviceReduceSingleTileKernelINS2_10policy_hubIijN4cuda3std3__44plusIiEEE10Policy1000EN6thrust24THRUST_300001_SM_1000_NS6detail15normal_iteratorINSD_10device_ptrIiEEEEPijS9_iiNS7_10__identityEEEvT0_T1_T2_T3_T4_T6__param_1];
	ld.param.u32 	%r90, [_ZN3cub18CUB_300001_SM_10006detail6reduce28DeviceReduceSingleTileKernelINS2_10policy_hubIijN4cuda3std3__44plusIiEEE10Policy1000EN6thrust24THRUST_300001_SM_1000_NS6detail15normal_iteratorINSD_10device_ptrIiEEEEPijS9_iiNS7_10__identityEEEvT0_T1_T2_T3_T4_T6__param_2];
	ld.param.u32 	%r91, [_ZN3cub18CUB_300001_SM_10006detail6reduce28DeviceReduceSingleTileKernelINS2_10policy_hubIijN4cuda3std3__44plusIiEEE10Policy1000EN6thrust24THRUST_300001_SM_1000_NS6detail15normal_iteratorINSD_10device_ptrIiEEEEPijS9_iiNS7_10__identityEEEvT0_T1_T2_T3_T4_T6__param_4];
	cvta.to.global.u64 	%rd1, %rd10;
	setp.ne.s32 	%p1, %r90, 0;
	@%p1 bra 	$L__BB3_3;
	mov.u32 	%r471, %tid.x;
	setp.ne.s32 	%p58, %r471, 0;
	@%p58 bra 	$L__BB3_52;
	st.global.u32 	[%rd1], %r91;
	bra.uni 	$L__BB3_52;
$L__BB3_3:
	cvta.to.global.u64 	%rd2, %rd9;
	setp.gt.u32 	%p2, %r90, 4095;
	@%p2 bra 	$L__BB3_28;
	mov.u32 	%r1, %tid.x;
	setp.ge.u32 	%p24, %r1, %r90;
	mov.b32 	%r488, 0;
	mov.u32 	%r478, %r1;
	@%p24 bra 	$L__BB3_6;
	mul.wide.u32 	%rd73, %r1, 4;
	add.s64 	%rd74, %rd2, %rd73;
	ld.global.u32 	%r488, [%rd74];
	add.s32 	%r478, %r1, 256;
$L__BB3_6:
	setp.ge.u32 	%p25, %r478, %r90;
	@%p25 bra 	$L__BB3_19;
	not.b32 	%r298, %r478;
	add.s32 	%r299, %r90, %r298;
	shr.u32 	%r300, %r299, 8;
	add.s32 	%r6, %r300, 1;
	and.b32  	%r7, %r6, 15;
	setp.lt.u32 	%p26, %r299, 3840;
	@%p26 bra 	$L__BB3_10;
	and.b32  	%r301, %r6, 33554416;
	neg.s32 	%r474, %r301;
	mul.wide.u32 	%rd75, %r478, 4;
	add.s64 	%rd76, %rd75, %rd2;
	add.s64 	%rd82, %rd76, 8192;
$L__BB3_9:
	.pragma "nounroll";
	ld.global.u32 	%r302, [%rd82+-8192];
	add.s32 	%r303, %r302, %r488;
	ld.global.u32 	%r304, [%rd82+-7168];
	add.s32 	%r305, %r304, %r303;
	ld.global.u32 	%r306, [%rd82+-6144];
	add.s32 	%r307, %r306, %r305;
	ld.global.u32 	%r308, [%rd82+-5120];
	add.s32 	%r309, %r308, %r307;
	ld.global.u32 	%r310, [%rd82+-4096];
	add.s32 	%r311, %r310, %r309;
	ld.global.u32 	%r312, [%rd82+-3072];
	add.s32 	%r313, %r312, %r311;
	ld.global.u32 	%r314, [%rd82+-2048];
	add.s32 	%r315, %r314, %r313;
	ld.global.u32 	%r316, [%rd82+-1024];
	add.s32 	%r317, %r316, %r315;
	ld.global.u32 	%r318, [%rd82];
	add.s32 	%r319, %r318, %r317;
	ld.global.u32 	%r320, [%rd82+1024];
	add.s32 	%r321, %r320, %r319;
	ld.global.u32 	%r322, [%rd82+2048];
	add.s32 	%r323, %r322, %r321;
	ld.global.u32 	%r324, [%rd82+3072];
	add.s32 	%r325, %r324, %r323;
	ld.global.u32 	%r326, [%rd82+4096];
	add.s32 	%r327, %r326, %r325;
	ld.global.u32 	%r328, [%rd82+5120];
	add.s32 	%r329, %r328, %r327;
	ld.global.u32 	%r330, [%rd82+6144];
	add.s32 	%r331, %r330, %r329;
	ld.global.u32 	%r332, [%rd82+7168];
	add.s32 	%r488, %r332, %r331;
	add.s32 	%r478, %r478, 4096;
	add.s32 	%r474, %r474, 16;
	add.s64 	%rd82, %rd82, 16384;
	setp.ne.s32 	%p27, %r474, 0;
	@%p27 bra 	$L__BB3_9;
$L__BB3_10:
	setp.eq.s32 	%p28, %r7, 0;
	@%p28 bra 	$L__BB3_19;
	and.b32  	%r18, %r6, 7;
	setp.lt.u32 	%p29, %r7, 8;
	@%p29 bra 	$L__BB3_13;
	mul.wide.u32 	%rd77, %r478, 4;
	add.s64 	%rd78, %rd2, %rd77;
	ld.global.u32 	%r334, [%rd78];
	add.s32 	%r335, %r334, %r488;
	ld.global.u32 	%r336, [%rd78+1024];
	add.s32 	%r337, %r336, %r335;
	ld.global.u32 	%r338, [%rd78+2048];
	add.s32 	%r339, %r338, %r337;
	ld.global.u32 	%r340, [%rd78+3072];
	add.s32 	%r341, %r340, %r339;
	ld.global.u32 	%r342, [%rd78+4096];
	add.s32 	%r343, %r342, %r341;
	ld.global.u32 	%r344, [%rd78+5120];
	add.s32 	%r345, %r344, %r343;
	ld.global.u32 	%r346, [%rd78+6144];
	add.s32 	%r347, %r346, %r345;
	ld.global.u32 	%r348, [%rd78+7168];
	add.s32 	%r488, %r348, %r347;
	add.s32 	%r478, %r478, 2048;
$L__BB3_13:
	setp.eq.s32 	%p30, %r18, 0;
	@%p30 bra 	$L__BB3_19;
	and.b32  	%r24, %r6, 3;
	setp.lt.u32 	%p31, %r18, 4;
	@%p31 bra 	$L__BB3_16;
	mul.wide.u32 	%rd79, %r478, 4;
	add.s64 	%rd80, %rd2, %rd79;
	ld.global.u32 	%r350, [%rd80];
	add.s32 	%r351, %r350, %r488;
	ld.global.u32 	%r352, [%rd80+1024];
	add.s32 	%r353, %r352, %r351;
	ld.global.u32 	%r354, [%rd80+2048];
	add.s32 	%r355, %r354, %r353;
	ld.global.u32 	%r356, [%rd80+3072];
	add.s32 	%r488, %r356, %r355;
	add.s32 	%r478, %r478, 1024;
$L__BB3_16:
	setp.eq.s32 	%p32, %r24, 0;
	@%p32 bra 	$L__BB3_19;
	mul.wide.u32 	%rd81, %r478, 4;
	add.s64 	%rd83, %rd2, %rd81;
	neg.s32 	%r486, %r24;
$L__BB3_18:
	.pragma "nounroll";
	ld.global.u32 	%r357, [%rd83];
	add.s32 	%r488, %r357, %r488;
	add.s64 	%rd83, %rd83, 1024;
	add.s32 	%r486, %r486, 1;
	setp.ne.s32 	%p33, %r486, 0;
	@%p33 bra 	$L__BB3_18;
$L__BB3_19:
	setp.lt.u32 	%p34, %r90, 256;
	@%p34 bra 	$L__BB3_24;
	// begin inline asm
	mov.u32 %r421, %laneid;
	// end inline asm
	mov.b32 	%r424, 1;
	mov.b32 	%r445, 31;
	mov.b32 	%r446, -1;
	// begin inline asm
	shfl.sync.down.b32 %r422, %r488, %r424, %r445, %r446;
	// end inline asm
	setp.gt.s32 	%p50, %r421, 30;
	selp.b32 	%r447, 0, %r422, %p50;
	add.s32 	%r428, %r447, %r488;
	mov.b32 	%r429, 2;
	// begin inline asm
	shfl.sync.down.b32 %r427, %r428, %r429, %r445, %r446;
	// end inline asm
	setp.gt.s32 	%p51, %r421, 29;
	selp.b32 	%r448, 0, %r427, %p51;
	add.s32 	%r433, %r428, %r448;
	mov.b32 	%r434, 4;
	// begin inline asm
	shfl.sync.down.b32 %r432, %r433, %r434, %r445, %r446;
	// end inline asm
	setp.gt.s32 	%p52, %r421, 27;
	selp.b32 	%r449, 0, %r432, %p52;
	add.s32 	%r438, %r433, %r449;
	mov.b32 	%r439, 8;
	// begin inline asm
	shfl.sync.down.b32 %r437, %r438, %r439, %r445, %r446;
	// end inline asm
	setp.gt.s32 	%p53, %r421, 23;
	selp.b32 	%r450, 0, %r437, %p53;
	add.s32 	%r443, %r438, %r450;
	mov.b32 	%r444, 16;
	// begin inline asm
	shfl.sync.down.b32 %r442, %r443, %r444, %r445, %r446;
	// end inline asm
	setp.gt.s32 	%p54, %r421, 15;
	selp.b32 	%r451, 0, %r442, %p54;
	add.s32 	%r510, %r443, %r451;
	setp.ne.s32 	%p55, %r421, 0;
	@%p55 bra 	$L__BB3_22;
	shr.u32 	%r452, %r1, 3;
	and.b32  	%r453, %r452, 124;
	mov.u32 	%r454, _ZZN3cub18CUB_300001_SM_10006detail6reduce28DeviceReduceSingleTileKernelINS2_10policy_hubIijN4cuda3std3__44plusIiEEE10Policy1000EN6thrust24THRUST_300001_SM_1000_NS6detail15normal_iteratorINSD_10device_ptrIiEEEEPijS9_iiNS7_10__identityEEEvT0_T1_T2_T3_T4_T6_E12temp_storage;
	add.s32 	%r455, %r454, %r453;
	st.shared.u32 	[%r455+8], %r510;
$L__BB3_22:
	bar.sync 	0;
	setp.ne.s32 	%p56, %r1, 0;
	@%p56 bra 	$L__BB3_50;
	ld.shared.u32 	%r456, [_ZZN3cub18CUB_300001_SM_10006detail6reduce28DeviceReduceSingleTileKernelINS2_10policy_hubIijN4cuda3std3__44plusIiEEE10Policy1000EN6thrust24THRUST_300001_SM_1000_NS6detail15normal_iteratorINSD_10device_ptrIiEEEEPijS9_iiNS7_10__identityEEEvT0_T1_T2_T3_T4_T6_E12temp_storage+12];
	add.s32 	%r457, %r456, %r510;
	ld.shared.u32 	%r458, [_ZZN3cub18CUB_300001_SM_10006detail6reduce28DeviceReduceSingleTileKernelINS2_10policy_hubIijN4cuda3std3__44plusIiEEE10Policy1000EN6thrust24THRUST_300001_SM_1000_NS6detail15normal_iteratorINSD_10device_ptrIiEEEEPijS9_iiNS7_10__identityEEEvT0_T1_T2_T3_T4_T6_E12temp_storage+16];
	add.s32 	%r459, %r457, %r458;
	ld.shared.u32 	%r460, [_ZZN3cub18CUB_300001_SM_10006detail6reduce28DeviceReduceSingleTileKernelINS2_10policy_hubIijN4cuda3std3__44plusIiEEE10Policy1000EN6thrust24THRUST_300001_SM_1000_NS6detail15normal_iteratorINSD_10device_ptrIiEEEEPijS9_iiNS7_10__identityEEEvT0_T1_T2_T3_T4_T6_E12temp_storage+20];
	add.s32 	%r461, %r459, %r460;
	ld.shared.u32 	%r462, [_ZZN3cub18CUB_300001_SM_10006detail6reduce28DeviceReduceSingleTileKernelINS2_10policy_hubIijN4cuda3std3__44plusIiEEE10Policy1000EN6thrust24THRUST_300001_SM_1000_NS6detail15normal_iteratorINSD_10device_ptrIiEEEEPijS9_iiNS7_10__identityEEEvT0_T1_T2_T3_T4_T6_E12temp_storage+24];
	add.s32 	%r463, %r461, %r462;
	ld.shared.u32 	%r464, [_ZZN3cub18CUB_300001_SM_10006detail6reduce28DeviceReduceSingleTileKernelINS2_10policy_hubIijN4cuda3std3__44plusIiEEE10Policy1000EN6thrust24THRUST_300001_SM_1000_NS6detail15normal_iteratorINSD_10device_ptrIiEEEEPijS9_iiNS7_10__identityEEEvT0_T1_T2_T3_T4_T6_E12temp_storage+28];
	add.s32 	%r465, %r463, %r464;
	ld.shared.u32 	%r466, [_ZZN3cub18CUB_300001_SM_10006detail6reduce28DeviceReduceSingleTileKernelINS2_10policy_hubIijN4cuda3std3__44plusIiEEE10Policy1000EN6thrust24THRUST_300001_SM_1000_NS6detail15normal_iteratorINSD_10device_ptrIiEEEEPijS9_iiNS7_10__identityEEEvT0_T1_T2_T3_T4_T6_E12temp_storage+32];
	add.s32 	%r467, %r465, %r466;
	ld.shared.u32 	%r468, [_ZZN3cub18CUB_300001_SM_10006detail6reduce28DeviceReduceSingleTileKernelINS2_10policy_hubIijN4cuda3std3__44plusIiEEE10Policy1000EN6thrust24THRUST_300001_SM_1000_NS6detail15normal_iteratorINSD_10device_ptrIiEEEEPijS9_iiNS7_10__identityEEEvT0_T1_T2_T3_T4_T6_E12temp_storage+36];
	add.s32 	%r510, %r467, %r468;
	bra.uni 	$L__BB3_50;
$L__BB3_24:
	// begin inline asm
	mov.u32 %r358, %laneid;
	// end inline asm
	and.b32  	%r384, %r1, 992;
	add.s32 	%r385, %r384, 32;
	setp.gt.u32 	%p35, %r385, %r90;
	not.b32 	%r386, %r384;
	add.s32 	%r387, %r90, %r386;
	selp.b32 	%r382, %r387, 31, %p35;
	mov.b32 	%r361, 1;
	mov.b32 	%r383, -1;
	// begin inline asm
	shfl.sync.down.b32 %r359, %r488, %r361, %r382, %r383;
	// end inline asm
	setp.lt.s32 	%p36, %r358, %r382;
	selp.b32 	%r388, %r359, 0, %p36;
	add.s32 	%r365, %r388, %r488;
	mov.b32 	%r366, 2;
	// begin inline asm
	shfl.sync.down.b32 %r364, %r365, %r366, %r382, %r383;
	// end inline asm
	add.s32 	%r389, %r358, 2;
	setp.gt.s32 	%p37, %r389, %r382;
	selp.b32 	%r390, 0, %r364, %p37;
	add.s32 	%r370, %r365, %r390;
	mov.b32 	%r371, 4;
	// begin inline asm
	shfl.sync.down.b32 %r369, %r370, %r371, %r382, %r383;
	// end inline asm
	add.s32 	%r391, %r358, 4;
	setp.gt.s32 	%p38, %r391, %r382;
	selp.b32 	%r392, 0, %r369, %p38;
	add.s32 	%r375, %r370, %r392;
	mov.b32 	%r376, 8;
	// begin inline asm
	shfl.sync.down.b32 %r374, %r375, %r376, %r382, %r383;
	// end inline asm
	add.s32 	%r393, %r358, 8;
	setp.gt.s32 	%p39, %r393, %r382;
	selp.b32 	%r394, 0, %r374, %p39;
	add.s32 	%r380, %r375, %r394;
	mov.b32 	%r381, 16;
	// begin inline asm
	shfl.sync.down.b32 %r379, %r380, %r381, %r382, %r383;
	// end inline asm
	add.s32 	%r395, %r358, 16;
	setp.gt.s32 	%p40, %r395, %r382;
	selp.b32 	%r396, 0, %r379, %p40;
	add.s32 	%r510, %r380, %r396;
	setp.ne.s32 	%p41, %r358, 0;
	@%p41 bra 	$L__BB3_26;
	shr.u32 	%r397, %r1, 3;
	and.b32  	%r398, %r397, 124;
	mov.u32 	%r399, _ZZN3cub18CUB_300001_SM_10006detail6reduce28DeviceReduceSingleTileKernelINS2_10policy_hubIijN4cuda3std3__44plusIiEEE10Policy1000EN6thrust24THRUST_300001_SM_1000_NS6detail15normal_iteratorINSD_10device_ptrIiEEEEPijS9_iiNS7_10__identityEEEvT0_T1_T2_T3_T4_T6_E12temp_storage;
	add.s32 	%r400, %r399, %r398;
	st.shared.u32 	[%r400+8], %r510;
$L__BB3_26:
	bar.sync 	0;
	setp.ne.s32 	%p42, %r1, 0;
	@%p42 bra 	$L__BB3_50;
	setp.gt.u32 	%p43, %r90, 32;
	ld.shared.u32 	%r401, [_ZZN3cub18CUB_300001_SM_10006detail6reduce28DeviceReduceSingleTileKernelINS2_10policy_hubIijN4cuda3std3__44plusIiEEE10Policy1000EN6thrust24THRUST_300001_SM_1000_NS6detail15normal_iteratorINSD_10device_ptrIiEEEEPijS9_iiNS7_10__identityEEEvT0_T1_T2_T3_T4_T6_E12temp_storage+12];
	selp.b32 	%r402, %r401, 0, %p43;
	add.s32 	%r403, %r402, %r510;
	setp.gt.u32 	%p44, %r90, 64;
	ld.shared.u32 	%r404, [_ZZN3cub18CUB_300001_SM_10006detail6reduce28DeviceReduceSingleTileKernelINS2_10policy_hubIijN4cuda3std3__44plusIiEEE10Policy1000EN6thrust24THRUST_300001_SM_1000_NS6detail15normal_iteratorINSD_10device_ptrIiEEEEPijS9_iiNS7_10__identityEEEvT0_T1_T2_T3_T4_T6_E12temp_storage+16];
	selp.b32 	%r405, %r404, 0, %p44;
	add.s32 	%r406, %r403, %r405;
	setp.gt.u32 	%p45, %r90, 96;
	ld.shared.u32 	%r407, [_ZZN3cub18CUB_300001_SM_10006detail6reduce28DeviceReduceSingleTileKernelINS2_10policy_hubIijN4cuda3std3__44plusIiEEE10Policy1000EN6thrust24THRUST_300001_SM_1000_NS6detail15normal_iteratorINSD_10device_ptrIiEEEEPijS9_iiNS7_10__identityEEEvT0_T1_T2_T3_T4_T6_E12temp_storage+20];
	selp.b32 	%r408, %r407, 0, %p45;
	add.s32 	%r409, %r406, %r408;
	setp.gt.u32 	%p46, %r90, 128;
	ld.shared.u32 	%r410, [_ZZN3cub18CUB_300001_SM_10006detail6reduce28DeviceReduceSingleTileKernelINS2_10policy_hubIijN4cuda3std3__44plusIiEEE10Policy1000EN6thrust24THRUST_300001_SM_1000_NS6detail15normal_iteratorINSD_10device_ptrIiEEEEPijS9_iiNS7_10__identityEEEvT0_T1_T2_T3_T4_T6_E12temp_storage+24];
	selp.b32 	%r411, %r410, 0, %p46;
	add.s32 	%r412, %r409, %r411;
	setp.gt.u32 	%p47, %r90, 160;
	ld.shared.u32 	%r413, [_ZZN3cub18CUB_300001_SM_10006detail6reduce28DeviceReduceSingleTileKernelINS2_10policy_hubIijN4cuda3std3__44plusIiEEE10Policy1000EN6thrust24THRUST_300001_SM_1000_NS6detail15normal_iteratorINSD_10device_ptrIiEEEEPijS9_iiNS7_10__identityEEEvT0_T1_T2_T3_T4_T6_E12temp_storage+28];
	selp.b32 	%r414, %r413, 0, %p47;
	add.s32 	%r415, %r412, %r414;
	setp.gt.u32 	%p48, %r90, 192;
	ld.shared.u32 	%r416, [_ZZN3cub18CUB_300001_SM_10006detail6reduce28DeviceReduceSingleTileKernelINS2_10policy_hubIijN4cuda3std3__44plusIiEEE10Policy1000EN6thrust24THRUST_300001_SM_1000_NS6detail15normal_iteratorINSD_10device_ptrIiEEEEPijS9_iiNS7_10__identityEEEvT0_T1_T2_T3_T4_T6_E12temp_storage+32];
	selp.b32 	%r417, %r416, 0, %p48;
	add.s32 	%r418, %r415, %r417;
	setp.gt.u32 	%p49, %r90, 224;
	ld.shared.u32 	%r419, [_ZZN3cub18CUB_300001_SM_10006detail6reduce28DeviceReduceSingleTileKernelINS2_10policy_hubIijN4cuda3std3__44plusIiEEE10Policy1000EN6thrust24THRUST_300001_SM_1000_NS6detail15normal_iteratorINSD_10device_ptrIiEEEEPijS9_iiNS7_10__identityEEEvT0_T1_T2_T3_T4_T6_E12temp_storage+36];
	selp.b32 	%r420, %r419, 0, %p49;
	add.s32 	%r510, %r418, %r420;
	bra.uni 	$L__BB3_50;
$L__BB3_28:
	mov.u32 	%r40, %tid.x;
	mul.wide.u32 	%rd11, %r40, 4;
	add.s64 	%rd12, %rd2, %rd11;
	ld.global.u32 	%r93, [%rd12];
	ld.global.u32 	%r94, [%rd12+1024];
	ld.global.u32 	%r95, [%rd12+2048];
	ld.global.u32 	%r96, [%rd12+3072];
	ld.global.u32 	%r97, [%rd12+4096];
	ld.global.u32 	%r98, [%rd12+5120];
	ld.global.u32 	%r99, [%rd12+6144];
	ld.global.u32 	%r100, [%rd12+7168];
	ld.global.u32 	%r101, [%rd12+8192];
	ld.global.u32 	%r102, [%rd12+9216];
	ld.global.u32 	%r103, [%rd12+10240];
	ld.global.u32 	%r104, [%rd12+11264];
	ld.global.u32 	%r105, [%rd12+12288];
	ld.global.u32 	%r106, [%rd12+13312];
	ld.global.u32 	%r107, [%rd12+14336];
	ld.global.u32 	%r108, [%rd12+15360];
	add.s32 	%r109, %r94, %r93;
	add.s32 	%r110, %r95, %r109;
	add.s32 	%r111, %r96, %r110;
	add.s32 	%r112, %r97, %r111;
	add.s32 	%r113, %r98, %r112;
	add.s32 	%r114, %r99, %r113;
	add.s32 	%r115, %r100, %r114;
	add.s32 	%r116, %r101, %r115;
	add.s32 	%r117, %r102, %r116;
	add.s32 	%r118, %r103, %r117;
	add.s32 	%r119, %r104, %r118;
	add.s32 	%r120, %r105, %r119;
	add.s32 	%r121, %r106, %r120;
	add.s32 	%r122, %r107, %r121;
	add.s32 	%r509, %r108, %r122;
	add.s32 	%r42, %r90, -4096;
	setp.lt.u32 	%p3, %r42, 4096;
	mov.b32 	%r492, 4096;
	@%p3 bra 	$L__BB3_32;
	mov.b32 	%r492, 4096;
$L__BB3_30:
	add.s32 	%r124, %r40, %r492;
	mul.wide.u32 	%rd13, %r124, 4;
	add.s64 	%rd14, %rd2, %rd13;
	ld.global.u32 	%r125, [%rd14];
	ld.global.u32 	%r126, [%rd14+1024];
	ld.global.u32 	%r127, [%rd14+2048];
	ld.global.u32 	%r128, [%rd14+3072];
	ld.global.u32 	%r129, [%rd14+4096];
	ld.global.u32 	%r130, [%rd14+5120];
	ld.global.u32 	%r131, [%rd14+6144];
	ld.global.u32 	%r132, [%rd14+7168];
	ld.global.u32 	%r133, [%rd14+8192];
	ld.global.u32 	%r134, [%rd14+9216];
	ld.global.u32 	%r135, [%rd14+10240];
	ld.global.u32 	%r136, [%rd14+11264];
	ld.global.u32 	%r137, [%rd14+12288];
	ld.global.u32 	%r138, [%rd14+13312];
	ld.global.u32 	%r139, [%rd14+14336];
	ld.global.u32 	%r140, [%rd14+15360];
	add.s32 	%r141, %r125, %r509;
	add.s32 	%r142, %r126, %r141;
	add.s32 	%r143, %r127, %r142;
	add.s32 	%r144, %r128, %r143;
	add.s32 	%r145, %r129, %r144;
	add.s32 	%r146, %r130, %r145;
	add.s32 	%r147, %r131, %r146;
	add.s32 	%r148, %r132, %r147;
	add.s32 	%r149, %r133, %r148;
	add.s32 	%r150, %r134, %r149;
	add.s32 	%r151, %r135, %r150;
	add.s32 	%r152, %r136, %r151;
	add.s32 	%r153, %r137, %r152;
	add.s32 	%r154, %r138, %r153;
	add.s32 	%r155, %r139, %r154;
	add.s32 	%r509, %r140, %r155;
	sub.s32 	%r156, %r90, %r492;
	setp.lt.u32 	%p4, %r156, 4096;
	@%p4 bra 	$L__BB3_46;
	add.s32 	%r492, %r492, 4096;
	setp.le.u32 	%p5, %r492, %r42;
	@%p5 bra 	$L__BB3_30;
$L__BB3_32:
	setp.le.u32 	%p6, %r90, %r492;
	sub.s32 	%r157, %r90, %r492;
	setp.ge.s32 	%p7, %r40, %r157;
	or.pred  	%p8, %p6, %p7;
	@%p8 bra 	$L__BB3_46;
	not.b32 	%r160, %r40;
	add.s32 	%r161, %r90, %r160;
	sub.s32 	%r162, %r161, %r492;
	shr.u32 	%r163, %r162, 8;
	add.s32 	%r49, %r163, 1;
	and.b32  	%r50, %r49, 15;
	setp.lt.u32 	%p9, %r162, 3840;
	mov.u32 	%r501, %r40;
	@%p9 bra 	$L__BB3_37;
	or.b32  	%r495, %r40, 2048;
	add.s32 	%r494, %r40, %r492;
	and.b32  	%r164, %r49, 33554416;
	neg.s32 	%r493, %r164;
$L__BB3_35:
	.pragma "nounroll";
	mul.wide.u32 	%rd15, %r494, 4;
	add.s64 	%rd16, %rd2, %rd15;
	ld.global.u32 	%r165, [%rd16];
	add.s32 	%r166, %r165, %r509;
	add.s32 	%r167, %r494, 256;
	mul.wide.u32 	%rd17, %r167, 4;
	add.s64 	%rd18, %rd2, %rd17;
	ld.global.u32 	%r168, [%rd18];
	add.s32 	%r169, %r168, %r166;
	add.s32 	%r170, %r494, 512;
	mul.wide.u32 	%rd19, %r170, 4;
	add.s64 	%rd20, %rd2, %rd19;
	ld.global.u32 	%r171, [%rd20];
	add.s32 	%r172, %r171, %r169;
	add.s32 	%r173, %r494, 768;
	mul.wide.u32 	%rd21, %r173, 4;
	add.s64 	%rd22, %rd2, %rd21;
	ld.global.u32 	%r174, [%rd22];
	add.s32 	%r175, %r174, %r172;
	add.s32 	%r176, %r494, 1024;
	mul.wide.u32 	%rd23, %r176, 4;
	add.s64 	%rd24, %rd2, %rd23;
	ld.global.u32 	%r177, [%rd24];
	add.s32 	%r178, %r177, %r175;
	add.s32 	%r179, %r494, 1280;
	mul.wide.u32 	%rd25, %r179, 4;
	add.s64 	%rd26, %rd2, %rd25;
	ld.global.u32 	%r180, [%rd26];
	add.s32 	%r181, %r180, %r178;
	add.s32 	%r182, %r494, 1536;
	mul.wide.u32 	%rd27, %r182, 4;
	add.s64 	%rd28, %rd2, %rd27;
	ld.global.u32 	%r183, [%rd28];
	add.s32 	%r184, %r183, %r181;
	add.s32 	%r185, %r494, 1792;
	mul.wide.u32 	%rd29, %r185, 4;
	add.s64 	%rd30, %rd2, %rd29;
	ld.global.u32 	%r186, [%rd30];
	add.s32 	%r187, %r186, %r184;
	add.s32 	%r188, %r494, 2048;
	mul.wide.u32 	%rd31, %r188, 4;
	add.s64 	%rd32, %rd2, %rd31;
	ld.global.u32 	%r189, [%rd32];
	add.s32 	%r190, %r189, %r187;
	add.s32 	%r191, %r494, 2304;
	mul.wide.u32 	%rd33, %r191, 4;
	add.s64 	%rd34, %rd2, %rd33;
	ld.global.u32 	%r192, [%rd34];
	add.s32 	%r193, %r192, %r190;
	add.s32 	%r194, %r494, 2560;
	mul.wide.u32 	%rd35, %r194, 4;
	add.s64 	%rd36, %rd2, %rd35;
	ld.global.u32 	%r195, [%rd36];
	add.s32 	%r196, %r195, %r193;
	add.s32 	%r197, %r494, 2816;
	mul.wide.u32 	%rd37, %r197, 4;
	add.s64 	%rd38, %rd2, %rd37;
	ld.global.u32 	%r198, [%rd38];
	add.s32 	%r199, %r198, %r196;
	add.s32 	%r200, %r494, 3072;
	mul.wide.u32 	%rd39, %r200, 4;
	add.s64 	%rd40, %rd2, %rd39;
	ld.global.u32 	%r201, [%rd40];
	add.s32 	%r202, %r201, %r199;
	add.s32 	%r203, %r494, 3328;
	mul.wide.u32 	%rd41, %r203, 4;
	add.s64 	%rd42, %rd2, %rd41;
	ld.global.u32 	%r204, [%rd42];
	add.s32 	%r205, %r204, %r202;
	add.s32 	%r206, %r494, 3584;
	mul.wide.u32 	%rd43, %r206, 4;
	add.s64 	%rd44, %rd2, %rd43;
	ld.global.u32 	%r207, [%rd44];
	add.s32 	%r208, %r207, %r205;
	add.s32 	%r209, %r494, 3840;
	mul.wide.u32 	%rd45, %r209, 4;
	add.s64 	%rd46, %rd2, %rd45;
	ld.global.u32 	%r210, [%rd46];
	add.s32 	%r509, %r210, %r208;
	add.s32 	%r495, %r495, 4096;
	add.s32 	%r494, %r494, 4096;
	add.s32 	%r493, %r493, 16;
	setp.ne.s32 	%p10, %r493, 0;
	@%p10 bra 	$L__BB3_35;
	add.s32 	%r501, %r495, -2048;
$L__BB3_37:
	setp.eq.s32 	%p11, %r50, 0;
	@%p11 bra 	$L__BB3_46;
	and.b32  	%r66, %r49, 7;
	setp.lt.u32 	%p12, %r50, 8;
	@%p12 bra 	$L__BB3_40;
	add.s32 	%r212, %r501, %r492;
	mul.wide.u32 	%rd47, %r212, 4;
	add.s64 	%rd48, %rd2, %rd47;
	ld.global.u32 	%r213, [%rd48];
	add.s32 	%r214, %r213, %r509;
	add.s32 	%r215, %r212, 256;
	mul.wide.u32 	%rd49, %r215, 4;
	add.s64 	%rd50, %rd2, %rd49;
	ld.global.u32 	%r216, [%rd50];
	add.s32 	%r217, %r216, %r214;
	add.s32 	%r218, %r212, 512;
	mul.wide.u32 	%rd51, %r218, 4;
	add.s64 	%rd52, %rd2, %rd51;
	ld.global.u32 	%r219, [%rd52];
	add.s32 	%r220, %r219, %r217;
	add.s32 	%r221, %r212, 768;
	mul.wide.u32 	%rd53, %r221, 4;
	add.s64 	%rd54, %rd2, %rd53;
	ld.global.u32 	%r222, [%rd54];
	add.s32 	%r223, %r222, %r220;
	add.s32 	%r224, %r212, 1024;
	mul.wide.u32 	%rd55, %r224, 4;
	add.s64 	%rd56, %rd2, %rd55;
	ld.global.u32 	%r225, [%rd56];
	add.s32 	%r226, %r225, %r223;
	add.s32 	%r227, %r212, 1280;
	mul.wide.u32 	%rd57, %r227, 4;
	add.s64 	%rd58, %rd2, %rd57;
	ld.global.u32 	%r228, [%rd58];
	add.s32 	%r229, %r228, %r226;
	add.s32 	%r230, %r212, 1536;
	mul.wide.u32 	%rd59, %r230, 4;
	add.s64 	%rd60, %rd2, %rd59;
	ld.global.u32 	%r231, [%rd60];
	add.s32 	%r232, %r231, %r229;
	add.s32 	%r233, %r212, 1792;
	mul.wide.u32 	%rd61, %r233, 4;
	add.s64 	%rd62, %rd2, %rd61;
	ld.global.u32 	%r234, [%rd62];
	add.s32 	%r509, %r234, %r232;
	add.s32 	%r501, %r501, 2048;
$L__BB3_40:
	setp.eq.s32 	%p13, %r66, 0;
	@%p13 bra 	$L__BB3_46;
	and.b32  	%r72, %r49, 3;
	setp.lt.u32 	%p14, %r66, 4;
	@%p14 bra 	$L__BB3_43;
	add.s32 	%r236, %r501, %r492;
	mul.wide.u32 	%rd63, %r236, 4;
	add.s64 	%rd64, %rd2, %rd63;
	ld.global.u32 	%r237, [%rd64];
	add.s32 	%r238, %r237, %r509;
	add.s32 	%r239, %r236, 256;
	mul.wide.u32 	%rd65, %r239, 4;
	add.s64 	%rd66, %rd2, %rd65;
	ld.global.u32 	%r240, [%rd66];
	add.s32 	%r241, %r240, %r238;
	add.s32 	%r242, %r236, 512;
	mul.wide.u32 	%rd67, %r242, 4;
	add.s64 	%rd68, %rd2, %rd67;
	ld.global.u32 	%r243, [%rd68];
	add.s32 	%r244, %r243, %r241;
	add.s32 	%r245, %r236, 768;
	mul.wide.u32 	%rd69, %r245, 4;
	add.s64 	%rd70, %rd2, %rd69;
	ld.global.u32 	%r246, [%rd70];
	add.s32 	%r509, %r246, %r244;
	add.s32 	%r501, %r501, 1024;
$L__BB3_43:
	setp.eq.s32 	%p15, %r72, 0;
	@%p15 bra 	$L__BB3_46;
	add.s32 	%r507, %r501, %r492;
	neg.s32 	%r506, %r72;
$L__BB3_45:
	.pragma "nounroll";
	mul.wide.u32 	%rd71, %r507, 4;
	add.s64 	%rd72, %rd2, %rd71;
	ld.global.u32 	%r247, [%rd72];
	add.s32 	%r509, %r247, %r509;
	add.s32 	%r507, %r507, 256;
	add.s32 	%r506, %r506, 1;
	setp.ne.s32 	%p16, %r506, 0;
	@%p16 bra 	$L__BB3_45;
$L__BB3_46:
	// begin inline asm
	mov.u32 %r248, %laneid;
	// end inline asm
	mov.b32 	%r251, 1;
	mov.b32 	%r272, 31;
	mov.b32 	%r273, -1;
	// begin inline asm
	shfl.sync.down.b32 %r249, %r509, %r251, %r272, %r273;
	// end inline asm
	setp.gt.s32 	%p17, %r248, 30;
	selp.b32 	%r274, 0, %r249, %p17;
	add.s32 	%r255, %r274, %r509;
	mov.b32 	%r256, 2;
	// begin inline asm
	shfl.sync.down.b32 %r254, %r255, %r256, %r272, %r273;
	// end inline asm
	setp.gt.s32 	%p18, %r248, 29;
	selp.b32 	%r275, 0, %r254, %p18;
	add.s32 	%r260, %r255, %r275;
	mov.b32 	%r261, 4;
	// begin inline asm
	shfl.sync.down.b32 %r259, %r260, %r261, %r272, %r273;
	// end inline asm
	setp.gt.s32 	%p19, %r248, 27;
	selp.b32 	%r276, 0, %r259, %p19;
	add.s32 	%r265, %r260, %r276;
	mov.b32 	%r266, 8;
	// begin inline asm
	shfl.sync.down.b32 %r264, %r265, %r266, %r272, %r273;
	// end inline asm
	setp.gt.s32 	%p20, %r248, 23;
	selp.b32 	%r277, 0, %r264, %p20;
	add.s32 	%r270, %r265, %r277;
	mov.b32 	%r271, 16;
	// begin inline asm
	shfl.sync.down.b32 %r269, %r270, %r271, %r272, %r273;
	// end inline asm
	setp.gt.s32 	%p21, %r248, 15;
	selp.b32 	%r278, 0, %r269, %p21;
	add.s32 	%r510, %r270, %r278;
	setp.ne.s32 	%p22, %r248, 0;
	@%p22 bra 	$L__BB3_48;
	shr.u32 	%r279, %r40, 3;
	and.b32  	%r280, %r279, 124;
	mov.u32 	%r281, _ZZN3cub18CUB_300001_SM_10006detail6reduce28DeviceReduceSingleTileKernelINS2_10policy_hubIijN4cuda3std3__44plusIiEEE10Policy1000EN6thrust24THRUST_300001_SM_1000_NS6detail15normal_iteratorINSD_10device_ptrIiEEEEPijS9_iiNS7_10__identityEEEvT0_T1_T2_T3_T4_T6_E12temp_storage;
	add.s32 	%r282, %r281, %r280;
	st.shared.u32 	[%r282+8], %r510;
$L__BB3_48:
	bar.sync 	0;
	setp.ne.s32 	%p23, %r40, 0;
	@%p23 bra 	$L__BB3_50;
	ld.shared.u32 	%r283, [_ZZN3cub18CUB_300001_SM_10006detail6reduce28DeviceReduceSingleTileKernelINS2_10policy_hubIijN4cuda3std3__44plusIiEEE10Policy1000EN6thrust24THRUST_300001_SM_1000_NS6detail15normal_iteratorINSD_10device_ptrIiEEEEPijS9_iiNS7_10__identityEEEvT0_T1_T2_T3_T4_T6_E12temp_storage+12];
	add.s32 	%r284, %r283, %r510;
	ld.shared.u32 	%r285, [_ZZN3cub18CUB_300001_SM_10006detail6reduce28DeviceReduceSingleTileKernelINS2_10policy_hubIijN4cuda3std3__44plusIiEEE10Policy1000EN6thrust24THRUST_300001_SM_1000_NS6detail15normal_iteratorINSD_10device_ptrIiEEEEPijS9_iiNS7_10__identityEEEvT0_T1_T2_T3_T4_T6_E12temp_storage+16];
	add.s32 	%r286, %r284, %r285;
	ld.shared.u32 	%r287, [_ZZN3cub18CUB_300001_SM_10006detail6reduce28DeviceReduceSingleTileKernelINS2_10policy_hubIijN4cuda3std3__44plusIiEEE10Policy1000EN6thrust24THRUST_300001_SM_1000_NS6detail15normal_iteratorINSD_10device_ptrIiEEEEPijS9_iiNS7_10__identityEEEvT0_T1_T2_T3_T4_T6_E12temp_storage+20];
	add.s32 	%r288, %r286, %r287;
	ld.shared.u32 	%r289, [_ZZN3cub18CUB_300001_SM_10006detail6reduce28DeviceReduceSingleTileKernelINS2_10policy_hubIijN4cuda3std3__44plusIiEEE10Policy1000EN6thrust24THRUST_300001_SM_1000_NS6detail15normal_iteratorINSD_10device_ptrIiEEEEPijS9_iiNS7_10__identityEEEvT0_T1_T2_T3_T4_T6_E12temp_storage+24];
	add.s32 	%r290, %r288, %r289;
	ld.shared.u32 	%r291, [_ZZN3cub18CUB_300001_SM_10006detail6reduce28DeviceReduceSingleTileKernelINS2_10policy_hubIijN4cuda3std3__44plusIiEEE10Policy1000EN6thrust24THRUST_300001_SM_1000_NS6detail15normal_iteratorINSD_10device_ptrIiEEEEPijS9_iiNS7_10__identityEEEvT0_T1_T2_T3_T4_T6_E12temp_storage+28];
	add.s32 	%r292, %r290, %r291;
	ld.shared.u32 	%r293, [_ZZN3cub18CUB_300001_SM_10006detail6reduce28DeviceReduceSingleTileKernelINS2_10policy_hubIijN4cuda3std3__44plusIiEEE10Policy1000EN6thrust24THRUST_300001_SM_1000_NS6detail15normal_iteratorINSD_10device_ptrIiEEEEPijS9_iiNS7_10__identityEEEvT0_T1_T2_T3_T4_T6_E12temp_storage+32];
	add.s32 	%r294, %r292, %r293;
	ld.shared.u32 	%r295, [_ZZN3cub18CUB_300001_SM_10006detail6reduce28DeviceReduceSingleTileKernelINS2_10policy_hubIijN4cuda3std3__44plusIiEEE10Policy1000EN6thrust24THRUST_300001_SM_1000_NS6detail15normal_iteratorINSD_10device_ptrIiEEEEPijS9_iiNS7_10__identityEEEvT0_T1_T2_T3_T4_T6_E12temp_storage+36];
	add.s32 	%r510, %r294, %r295;
$L__BB3_50:
	mov.u32 	%r469, %tid.x;
	setp.ne.s32 	%p57, %r469, 0;
	@%p57 bra 	$L__BB3_52;
	add.s32 	%r470, %r510, %r91;
	st.global.u32 	[%rd1], %r470;
$L__BB3_52:
	ret;

}
	// .globl	_ZN3cub18CUB_300001_SM_10006detail6reduce18DeviceReduceKernelINS2_10policy_hubIijN4cuda3std3__44plusIiEEE10Policy1000EN6thrust24THRUST_300001_SM_1000_NS6detail15normal_iteratorINSD_10device_ptrIiEEEEjS9_iNS7_10__identityEEEvT0_PT3_T1_NS0_13GridEvenShareISN_EET2_T4_
.visible .entry _ZN3cub18CUB_300001_SM_10006detail6reduce18DeviceReduceKernelINS2_10policy_hubIijN4cuda3std3__44plusIiEEE10Policy1000EN6thrust24THRUST_300001_SM_1000_NS6detail15normal_iteratorINSD_10device_ptrIiEEEEjS9_iNS7_10__identityEEEvT0_PT3_T1_NS0_13GridEvenShareISN_EET2_T4_(
	.param .align 8 .b8 _ZN3cub18CUB_300001_SM_10006detail6reduce18DeviceReduceKernelINS2_10policy_hubIijN4cuda3std3__44plusIiEEE10Policy1000EN6thrust24THRUST_300001_SM_1000_NS6detail15normal_iteratorINSD_10device_ptrIiEEEEjS9_iNS7_10__identityEEEvT0_PT3_T1_NS0_13GridEvenShareISN_EET2_T4__param_0[8],
	.param .u64 .ptr .align 1 _ZN3cub18CUB_300001_SM_10006detail6reduce18DeviceReduceKernelINS2_10policy_hubIijN4cuda3std3__44plusIiEEE10Policy1000EN6thrust24THRUST_300001_SM_1000_NS6detail15normal_iteratorINSD_10device_ptrIiEEEEjS9_iNS7_10__identityEEEvT0_PT3_T1_NS0_13GridEvenShareISN_EET2_T4__param_1,
	.param .u32 _ZN3cub18CUB_300001_SM_10006detail6reduce18DeviceReduceKernelINS2_10policy_hubIijN4cuda3std3__44plusIiEEE10Policy1000EN6thrust24THRUST_300001_SM_1000_NS6detail15normal_iteratorINSD_10device_ptrIiEEEEjS9_iNS7_10__identityEEEvT0_PT3_T1_NS0_13GridEvenShareISN_EET2_T4__param_2,
	.param .align 4 .b8 _ZN3cub18CUB_300001_SM_10006detail6reduce18DeviceReduceKernelINS2_10policy_hubIijN4cuda3std3__44plusIiEEE10Policy1000EN6thrust24THRUST_300001_SM_1000_NS6detail15normal_iteratorINSD_10device_ptrIiEEEEjS9_iNS7_10__identityEEEvT0_PT3_T1_NS0_13GridEvenShareISN_EET2_T4__param_3[40],
	.param .align 1 .b8 _ZN3cub18CUB_300001_SM_10006detail6reduce18DeviceReduceKernelINS2_10policy_hubIijN4cuda3std3__44plusIiEEE10Policy1000EN6thrust24THRUST_300001_SM_1000_NS6detail15normal_iteratorINSD_10device_ptrIiEEEEjS9_iNS7_10__identityEEEvT0_PT3_T1_NS0_13GridEvenShareISN_EET2_T4__param_4[1],
	.param .align 1 .b8 _ZN3cub18CUB_300001_SM_10006detail6reduce18DeviceReduceKernelINS2_10policy_hubIijN4cuda3std3__44plusIiEEE10Policy1000EN6thrust24THRUST_300001_SM_1000_NS6detail15normal_iteratorINSD_10device_ptrIiEEEEjS9_iNS7_10__identityEEEvT0_PT3_T1_NS0_13GridEvenShareISN_EET2_T4__param_5[1]
)
.maxntid 256
{
	.reg .pred 	%p<57>;
	.reg .b16 	%rs<4>;
	.reg .b32 	%r<575>;
	.reg .b64 	%rd<130>;
	// demoted variable
	.shared .align 4 .b8 _ZZN3cub18CUB_300001_SM_10006detail6reduce18DeviceReduceKernelINS2_10policy_hubIijN4cuda3std3__44plusIiEEE10Policy1000EN6thrust24THRUST_300001_SM_1000_NS6detail15normal_iteratorINSD_10device_ptrIiEEEEjS9_iNS7_10__identityEEEvT0_PT3_T1_NS0_13GridEvenShareISN_EET2_T4_E12temp_storage[44];
	ld.param.u32 	%r1, [_ZN3cub18CUB_300001_SM_10006detail6reduce18DeviceReduceKernelINS2_10policy_hubIijN4cuda3std3__44plusIiEEE10Policy1000EN6thrust24THRUST_300001_SM_1000_NS6detail15normal_iteratorINSD_10device_ptrIiEEEEjS9_iNS7_10__identityEEEvT0_PT3_T1_NS0_13GridEvenShareISN_EET2_T4__param_3+20];
	ld.param.u32 	%r2, [_ZN3cub18CUB_300001_SM_10006detail6reduce18DeviceReduceKernelINS2_10policy_hubIijN4cuda3std3__44plusIiEEE10Policy1000EN6thrust24THRUST_300001_SM_1000_NS6detail15normal_iteratorINSD_10device_ptrIiEEEEjS9_iNS7_10__identityEEEvT0_PT3_T1_NS0_13GridEvenShareISN_EET2_T4__param_3+24];
	ld.param.u64 	%rd3, [_ZN3cub18CUB_300001_SM_10006detail6reduce18DeviceReduceKernelINS2_10policy_hubIijN4cuda3std3__44plusIiEEE10Policy1000EN6thrust24THRUST_300001_SM_1000_NS6detail15normal_iteratorINSD_10device_ptrIiEEEEjS9_iNS7_10__identityEEEvT0_PT3_T1_NS0_13GridEvenShareISN_EET2_T4__param_0];
	cvta.to.global.u64 	%rd1, %rd3;
	mov.u32 	%r3, %ctaid.x;
	shl.b32 	%r4, %r2, 12;
	shl.b32 	%r556, %r3, 12;
	sub.s32 	%r6, %r1, %r556;
	setp.gt.u32 	%p1, %r6, 4095;
	@%p1 bra 	$L__BB4_26;
	mov.u32 	%r7, %tid.x;
	setp.ge.u32 	%p23, %r7, %r6;
	mov.b32 	%r550, 0;
	mov.u32 	%r539, %r7;
	@%p23 bra 	$L__BB4_3;
	add.s32 	%r330, %r556, %r7;
	mul.wide.u32 	%rd66, %r330, 4;
	add.s64 	%rd67, %rd1, %rd66;
	ld.global.u32 	%r550, [%rd67];
	add.s32 	%r539, %r7, 256;
$L__BB4_3:
	setp.ge.u32 	%p24, %r539, %r6;
	@%p24 bra 	$L__BB4_17;
	not.b32 	%r332, %r539;
	add.s32 	%r333, %r1, %r332;
	sub.s32 	%r334, %r333, %r556;
	shr.u32 	%r335, %r334, 8;
	add.s32 	%r12, %r335, 1;
	and.b32  	%r13, %r12, 15;
	setp.lt.u32 	%p25, %r334, 3840;
	@%p25 bra 	$L__BB4_8;
	or.b32  	%r536, %r539, 2048;
	add.s32 	%r535, %r539, %r556;
	and.b32  	%r336, %r12, 33554416;
	neg.s32 	%r534, %r336;
$L__BB4_6:
	.pragma "nounroll";
	mul.wide.u32 	%rd68, %r535, 4;
	add.s64 	%rd69, %rd1, %rd68;
	ld.global.u32 	%r337, [%rd69];
	add.s32 	%r338, %r337, %r550;
	add.s32 	%r339, %r535, 256;
	mul.wide.u32 	%rd70, %r339, 4;
	add.s64 	%rd71, %rd1, %rd70;
	ld.global.u32 	%r340, [%rd71];
	add.s32 	%r341, %r340, %r338;
	add.s32 	%r342, %r535, 512;
	mul.wide.u32 	%rd72, %r342, 4;
	add.s64 	%rd73, %rd1, %rd72;
	ld.global.u32 	%r343, [%rd73];
	add.s32 	%r344, %r343, %r341;
	add.s32 	%r345, %r535, 768;
	mul.wide.u32 	%rd74, %r345, 4;
	add.s64 	%rd75, %rd1, %rd74;
	ld.global.u32 	%r346, [%rd75];
	add.s32 	%r347, %r346, %r344;
	add.s32 	%r348, %r535, 1024;
	mul.wide.u32 	%rd76, %r348, 4;
	add.s64 	%rd77, %rd1, %rd76;
	ld.global.u32 	%r349, [%rd77];
	add.s32 	%r350, %r349, %r347;
	add.s32 	%r351, %r535, 1280;
	mul.wide.u32 	%rd78, %r351, 4;
	add.s64 	%rd79, %rd1, %rd78;
	ld.global.u32 	%r352, [%rd79];
	add.s32 	%r353, %r352, %r350;
	add.s32 	%r354, %r535, 1536;
	mul.wide.u32 	%rd80, %r354, 4;
	add.s64 	%rd81, %rd1, %rd80;
	ld.global.u32 	%r355, [%rd81];
	add.s32 	%r356, %r355, %r353;
	add.s32 	%r357, %r535, 1792;
	mul.wide.u32 	%rd82, %r357, 4;
	add.s64 	%rd83, %rd1, %rd82;
	ld.global.u32 	%r358, [%rd83];
	add.s32 	%r359, %r358, %r356;
	add.s32 	%r360, %r535, 2048;
	mul.wide.u32 	%rd84, %r360, 4;
	add.s64 	%rd85, %rd1, %rd84;
	ld.global.u32 	%r361, [%rd85];
	add.s32 	%r362, %r361, %r359;
	add.s32 	%r363, %r535, 2304;
	mul.wide.u32 	%rd86, %r363, 4;
	add.s64 	%rd87, %rd1, %rd86;
	ld.global.u32 	%r364, [%rd87];
	add.s32 	%r365, %r364, %r362;
	add.s32 	%r366, %r535, 2560;
	mul.wide.u32 	%rd88, %r366, 4;
	add.s64 	%rd89, %rd1, %rd88;
	ld.global.u32 	%r367, [%rd89];
	add.s32 	%r368, %r367, %r365;
	add.s32 	%r369, %r535, 2816;
	mul.wide.u32 	%rd90, %r369, 4;
	add.s64 	%rd91, %rd1, %rd90;
	ld.global.u32 	%r370, [%rd91];
	add.s32 	%r371, %r370, %r368;
	add.s32 	%r372, %r535, 3072;
	mul.wide.u32 	%rd92, %r372, 4;
	add.s64 	%rd93, %rd1, %rd92;
	ld.global.u32 	%r373, [%rd93];
	add.s32 	%r374, %r373, %r371;
	add.s32 	%r375, %r535, 3328;
	mul.wide.u32 	%rd94, %r375, 4;
	add.s64 	%rd95, %rd1, %rd94;
	ld.global.u32 	%r376, [%rd95];
	add.s32 	%r377, %r376, %r374;
	add.s32 	%r378, %r535, 3584;
	mul.wide.u32 	%rd96, %r378, 4;
	add.s64 	%rd97, %rd1, %rd96;
	ld.global.u32 	%r379, [%rd97];
	add.s32 	%r380, %r379, %r377;
	add.s32 	%r381, %r535, 3840;
	mul.wide.u32 	%rd98, %r381, 4;
	add.s64 	%rd99, %rd1, %rd98;
	ld.global.u32 	%r382, [%rd99];
	add.s32 	%r550, %r382, %r380;
	add.s32 	%r536, %r536, 4096;
	add.s32 	%r535, %r535, 4096;
	add.s32 	%r534, %r534, 16;
	setp.ne.s32 	%p26, %r534, 0;
	@%p26 bra 	$L__BB4_6;
	add.s32 	%r539, %r536, -2048;
$L__BB4_8:
	setp.eq.s32 	%p27, %r13, 0;
	@%p27 bra 	$L__BB4_17;
	and.b32  	%r29, %r12, 7;
	setp.lt.u32 	%p28, %r13, 8;
	@%p28 bra 	$L__BB4_11;
	add.s32 	%r384, %r556, %r539;
	mul.wide.u32 	%rd100, %r384, 4;
	add.s64 	%rd101, %rd1, %rd100;
	ld.global.u32 	%r385, [%rd101];
	add.s32 	%r386, %r385, %r550;
	add.s32 	%r387, %r384, 256;
	mul.wide.u32 	%rd102, %r387, 4;
	add.s64 	%rd103, %rd1, %rd102;
	ld.global.u32 	%r388, [%rd103];
	add.s32 	%r389, %r388, %r386;
	add.s32 	%r390, %r384, 512;
	mul.wide.u32 	%rd104, %r390, 4;
	add.s64 	%rd105, %rd1, %rd104;
	ld.global.u32 	%r391, [%rd105];
	add.s32 	%r392, %r391, %r389;
	add.s32 	%r393, %r384, 768;
	mul.wide.u32 	%rd106, %r393, 4;
	add.s64 	%rd107, %rd1, %rd106;
	ld.global.u32 	%r394, [%rd107];
	add.s32 	%r395, %r394, %r392;
	add.s32 	%r396, %r384, 1024;
	mul.wide.u32 	%rd108, %r396, 4;
	add.s64 	%rd109, %rd1, %rd108;
	ld.global.u32 	%r397, [%rd109];
	add.s32 	%r398, %r397, %r395;
	add.s32 	%r399, %r384, 1280;
	mul.wide.u32 	%rd110, %r399, 4;
	add.s64 	%rd111, %rd1, %rd110;
	ld.global.u32 	%r400, [%rd111];
	add.s32 	%r401, %r400, %r398;
	add.s32 	%r402, %r384, 1536;
	mul.wide.u32 	%rd112, %r402, 4;
	add.s64 	%rd113, %rd1, %rd112;
	ld.global.u32 	%r403, [%rd113];
	add.s32 	%r404, %r403, %r401;
	add.s32 	%r405, %r384, 1792;
	mul.wide.u32 	%rd114, %r405, 4;
	add.s64 	%rd115, %rd1, %rd114;
	ld.global.u32 	%r406, [%rd115];
	add.s32 	%r550, %r406, %r404;
	add.s32 	%r539, %r539, 2048;
$L__BB4_11:
	setp.eq.s32 	%p29, %r29, 0;
	@%p29 bra 	$L__BB4_17;
	and.b32  	%r35, %r12, 3;
	setp.lt.u32 	%p30, %r29, 4;
	@%p30 bra 	$L__BB4_14;
	add.s32 	%r408, %r556, %r539;
	mul.wide.u32 	%rd116, %r408, 4;
	add.s64 	%rd117, %rd1, %rd116;
	ld.global.u32 	%r409, [%rd117];
	add.s32 	%r410, %r409, %r550;
	add.s32 	%r411, %r408, 256;
	mul.wide.u32 	%rd118, %r411, 4;
	add.s64 	%rd119, %rd1, %rd118;
	ld.global.u32 	%r412, [%rd119];
	add.s32 	%r413, %r412, %r410;
	add.s32 	%r414, %r408, 512;
	mul.wide.u32 	%rd120, %r414, 4;
	add.s64 	%rd121, %rd1, %rd120;
	ld.global.u32 	%r415, [%rd121];
	add.s32 	%r416, %r415, %r413;
	add.s32 	%r417, %r408, 768;
	mul.wide.u32 	%rd122, %r417, 4;
	add.s64 	%rd123, %rd1, %rd122;
	ld.global.u32 	%r418, [%rd123];
	add.s32 	%r550, %r418, %r416;
	add.s32 	%r539, %r539, 1024;
$L__BB4_14:
	setp.eq.s32 	%p31, %r35, 0;
	@%p31 bra 	$L__BB4_17;
	add.s32 	%r548, %r539, %r556;
	neg.s32 	%r547, %r35;
$L__BB4_16:
	.pragma "nounroll";
	mul.wide.u32 	%rd124, %r548, 4;
	add.s64 	%rd125, %rd1, %rd124;
	ld.global.u32 	%r419, [%rd125];
	add.s32 	%r550, %r419, %r550;
	add.s32 	%r548, %r548, 256;
	add.s32 	%r547, %r547, 1;
	setp.ne.s32 	%p32, %r547, 0;
	@%p32 bra 	$L__BB4_16;
$L__BB4_17:
	setp.lt.u32 	%p33, %r6, 256;
	@%p33 bra 	$L__BB4_22;
	// begin inline asm
	mov.u32 %r483, %laneid;
	// end inline asm
	mov.b32 	%r486, 1;
	mov.b32 	%r507, 31;
	mov.b32 	%r508, -1;
	// begin inline asm
	shfl.sync.down.b32 %r484, %r550, %r486, %r507, %r508;
	// end inline asm
	setp.gt.s32 	%p49, %r483, 30;
	selp.b32 	%r509, 0, %r484, %p49;
	add.s32 	%r490, %r509, %r550;
	mov.b32 	%r491, 2;
	// begin inline asm
	shfl.sync.down.b32 %r489, %r490, %r491, %r507, %r508;
	// end inline asm
	setp.gt.s32 	%p50, %r483, 29;
	selp.b32 	%r510, 0, %r489, %p50;
	add.s32 	%r495, %r490, %r510;
	mov.b32 	%r496, 4;
	// begin inline asm
	shfl.sync.down.b32 %r494, %r495, %r496, %r507, %r508;
	// end inline asm
	setp.gt.s32 	%p51, %r483, 27;
	selp.b32 	%r511, 0, %r494, %p51;
	add.s32 	%r500, %r495, %r511;
	mov.b32 	%r501, 8;
	// begin inline asm
	shfl.sync.down.b32 %r499, %r500, %r501, %r507, %r508;
	// end inline asm
	setp.gt.s32 	%p52, %r483, 23;
	selp.b32 	%r512, 0, %r499, %p52;
	add.s32 	%r505, %r500, %r512;
	mov.b32 	%r506, 16;
	// begin inline asm
	shfl.sync.down.b32 %r504, %r505, %r506, %r507, %r508;
	// end inline asm
	setp.gt.s32 	%p53, %r483, 15;
	selp.b32 	%r513, 0, %r504, %p53;
	add.s32 	%r574, %r505, %r513;
	setp.ne.s32 	%p54, %r483, 0;
	@%p54 bra 	$L__BB4_20;
	shr.u32 	%r514, %r7, 3;
	and.b32  	%r515, %r514, 124;
	mov.u32 	%r516, _ZZN3cub18CUB_300001_SM_10006detail6reduce18DeviceReduceKernelINS2_10policy_hubIijN4cuda3std3__44plusIiEEE10Policy1000EN6thrust24THRUST_300001_SM_1000_NS6detail15normal_iteratorINSD_10device_ptrIiEEEEjS9_iNS7_10__identityEEEvT0_PT3_T1_NS0_13GridEvenShareISN_EET2_T4_E12temp_storage;
	add.s32 	%r517, %r516, %r515;
	st.shared.u32 	[%r517+8], %r574;
$L__BB4_20:
	bar.sync 	0;
	setp.ne.s32 	%p55, %r7, 0;
	@%p55 bra 	$L__BB4_48;
	ld.shared.u32 	%r518, [_ZZN3cub18CUB_300001_SM_10006detail6reduce18DeviceReduceKernelINS2_10policy_hubIijN4cuda3std3__44plusIiEEE10Policy1000EN6thrust24THRUST_300001_SM_1000_NS6detail15normal_iteratorINSD_10device_ptrIiEEEEjS9_iNS7_10__identityEEEvT0_PT3_T1_NS0_13GridEvenShareISN_EET2_T4_E12temp_storage+12];
	add.s32 	%r519, %r518, %r574;
	ld.shared.u32 	%r520, [_ZZN3cub18CUB_300001_SM_10006detail6reduce18DeviceReduceKernelINS2_10policy_hubIijN4cuda3std3__44plusIiEEE10Policy1000EN6thrust24THRUST_300001_SM_1000_NS6detail15normal_iteratorINSD_10device_ptrIiEEEEjS9_iNS7_10__identityEEEvT0_PT3_T1_NS0_13GridEvenShareISN_EET2_T4_E12temp_storage+16];
	add.s32 	%r521, %r519, %r520;
	ld.shared.u32 	%r522, [_ZZN3cub18CUB_300001_SM_10006detail6reduce18DeviceReduceKernelINS2_10policy_hubIijN4cuda3std3__44plusIiEEE10Policy1000EN6thrust24THRUST_300001_SM_1000_NS6detail15normal_iteratorINSD_10device_ptrIiEEEEjS9_iNS7_10__identityEEEvT0_PT3_T1_NS0_13GridEvenShareISN_EET2_T4_E12temp_storage+20];
	add.s32 	%r523, %r521, %r522;
	ld.shared.u32 	%r524, [_ZZN3cub18CUB_300001_SM_10006detail6reduce18DeviceReduceKernelINS2_10policy_hubIijN4cuda3std3__44plusIiEEE10Policy1000EN6thrust24THRUST_300001_SM_1000_NS6detail15normal_iteratorINSD_10device_ptrIiEEEEjS9_iNS7_10__identityEEEvT0_PT3_T1_NS0_13GridEvenShareISN_EET2_T4_E12temp_storage+24];
	add.s32 	%r525, %r523, %r524;
	ld.shared.u32 	%r526, [_ZZN3cub18CUB_300001_SM_10006detail6reduce18DeviceReduceKernelINS2_10policy_hubIijN4cuda3std3__44plusIiEEE10Policy1000EN6thrust24THRUST_300001_SM_1000_NS6detail15normal_iteratorINSD_10device_ptrIiEEEEjS9_iNS7_10__identityEEEvT0_PT3_T1_NS0_13GridEvenShareISN_EET2_T4_E12temp_storage+28];
	add.s32 	%r527, %r525, %r526;
	ld.shared.u32 	%r528, [_ZZN3cub18CUB_300001_SM_10006detail6reduce18DeviceReduceKernelINS2_10policy_hubIijN4cuda3std3__44plusIiEEE10Policy1000EN6thrust24THRUST_300001_SM_1000_NS6detail15normal_iteratorINSD_10device_ptrIiEEEEjS9_iNS7_10__identityEEEvT0_PT3_T1_NS0_13GridEvenShareISN_EET2_T4_E12temp_storage+32];
	add.s32 	%r529, %r527, %r528;
	ld.shared.u32 	%r530, [_ZZN3cub18CUB_300001_SM_10006detail6reduce18DeviceReduceKernelINS2_10policy_hubIijN4cuda3std3__44plusIiEEE10Policy1000EN6thrust24THRUST_300001_SM_1000_NS6detail15normal_iteratorINSD_10device_ptrIiEEEEjS9_iNS7_10__identityEEEvT0_PT3_T1_NS0_13GridEvenShareISN_EET2_T4_E12temp_storage+36];
	add.s32 	%r574, %r529, %r530;
	bra.uni 	$L__BB4_48;
$L__BB4_22:
	// begin inline asm
	mov.u32 %r420, %laneid;
	// end inline asm
	and.b32  	%r446, %r7, 992;
	add.s32 	%r447, %r446, 32;
	setp.gt.u32 	%p34, %r447, %r6;
	not.b32 	%r448, %r446;
	add.s32 	%r449, %r6, %r448;
	selp.b32 	%r444, %r449, 31, %p34;
	mov.b32 	%r423, 1;
	mov.b32 	%r445, -1;
	// begin inline asm
	shfl.sync.down.b32 %r421, %r550, %r423, %r444, %r445;
	// end inline asm
	setp.lt.s32 	%p35, %r420, %r444;
	selp.b32 	%r450, %r421, 0, %p35;
	add.s32 	%r427, %r450, %r550;
	mov.b32 	%r428, 2;
	// begin inline asm
	shfl.sync.down.b32 %r426, %r427, %r428, %r444, %r445;
	// end inline asm
	add.s32 	%r451, %r420, 2;
	setp.gt.s32 	%p36, %r451, %r444;
	selp.b32 	%r452, 0, %r426, %p36;
	add.s32 	%r432, %r427, %r452;
	mov.b32 	%r433, 4;
	// begin inline asm
	shfl.sync.down.b32 %r431, %r432, %r433, %r444, %r445;
	// end inline asm
	add.s32 	%r453, %r420, 4;
	setp.gt.s32 	%p37, %r453, %r444;
	selp.b32 	%r454, 0, %r431, %p37;
	add.s32 	%r437, %r432, %r454;
	mov.b32 	%r438, 8;
	// begin inline asm
	shfl.sync.down.b32 %r436, %r437, %r438, %r444, %r445;
	// end inline asm
	add.s32 	%r455, %r420, 8;
	setp.gt.s32 	%p38, %r455, %r444;
	selp.b32 	%r456, 0, %r436, %p38;
	add.s32 	%r442, %r437, %r456;
	mov.b32 	%r443, 16;
	// begin inline asm
	shfl.sync.down.b32 %r441, %r442, %r443, %r444, %r445;
	// end inline asm
	add.s32 	%r457, %r420, 16;
	setp.gt.s32 	%p39, %r457, %r444;
	selp.b32 	%r458, 0, %r441, %p39;
	add.s32 	%r574, %r442, %r458;
	setp.ne.s32 	%p40, %r420, 0;
	@%p40 bra 	$L__BB4_24;
	shr.u32 	%r459, %r7, 3;
	and.b32  	%r460, %r459, 124;
	mov.u32 	%r461, _ZZN3cub18CUB_300001_SM_10006detail6reduce18DeviceReduceKernelINS2_10policy_hubIijN4cuda3std3__44plusIiEEE10Policy1000EN6thrust24THRUST_300001_SM_1000_NS6detail15normal_iteratorINSD_10device_ptrIiEEEEjS9_iNS7_10__identityEEEvT0_PT3_T1_NS0_13GridEvenShareISN_EET2_T4_E12temp_storage;
	add.s32 	%r462, %r461, %r460;
	st.shared.u32 	[%r462+8], %r574;
$L__BB4_24:
	bar.sync 	0;
	setp.ne.s32 	%p41, %r7, 0;
	@%p41 bra 	$L__BB4_48;
	setp.gt.u32 	%p42, %r6, 32;
	ld.shared.u32 	%r463, [_ZZN3cub18CUB_300001_SM_10006detail6reduce18DeviceReduceKernelINS2_10policy_hubIijN4cuda3std3__44plusIiEEE10Policy1000EN6thrust24THRUST_300001_SM_1000_NS6detail15normal_iteratorINSD_10device_ptrIiEEEEjS9_iNS7_10__identityEEEvT0_PT3_T1_NS0_13GridEvenShareISN_EET2_T4_E12temp_storage+12];
	selp.b32 	%r464, %r463, 0, %p42;
	add.s32 	%r465, %r464, %r574;
	setp.gt.u32 	%p43, %r6, 64;
	ld.shared.u32 	%r466, [_ZZN3cub18CUB_300001_SM_10006detail6reduce18DeviceReduceKernelINS2_10policy_hubIijN4cuda3std3__44plusIiEEE10Policy1000EN6thrust24THRUST_300001_SM_1000_NS6detail15normal_iteratorINSD_10device_ptrIiEEEEjS9_iNS7_10__identityEEEvT0_PT3_T1_NS0_13GridEvenShareISN_EET2_T4_E12temp_storage+16];
	selp.b32 	%r467, %r466, 0, %p43;
	add.s32 	%r468, %r465, %r467;
	setp.gt.u32 	%p44, %r6, 96;
	ld.shared.u32 	%r469, [_ZZN3cub18CUB_300001_SM_10006detail6reduce18DeviceReduceKernelINS2_10policy_hubIijN4cuda3std3__44plusIiEEE10Policy1000EN6thrust24THRUST_300001_SM_1000_NS6detail15normal_iteratorINSD_10device_ptrIiEEEEjS9_iNS7_10__identityEEEvT0_PT3_T1_NS0_13GridEvenShareISN_EET2_T4_E12temp_storage+20];
	selp.b32 	%r470, %r469, 0, %p44;
	add.s32 	%r471, %r468, %r470;
	setp.gt.u32 	%p45, %r6, 128;
	ld.shared.u32 	%r472, [_ZZN3cub18CUB_300001_SM_10006detail6reduce18DeviceReduceKernelINS2_10policy_hubIijN4cuda3std3__44plusIiEEE10Policy1000EN6thrust24THRUST_300001_SM_1000_NS6detail15normal_iteratorINSD_10device_ptrIiEEEEjS9_iNS7_10__identityEEEvT0_PT3_T1_NS0_13GridEvenShareISN_EET2_T4_E12temp_storage+24];
	selp.b32 	%r473, %r472, 0, %p45;
	add.s32 	%r474, %r471, %r473;
	setp.gt.u32 	%p46, %r6, 160;
	ld.shared.u32 	%r475, [_ZZN3cub18CUB_300001_SM_10006detail6reduce18DeviceReduceKernelINS2_10policy_hubIijN4cuda3std3__44plusIiEEE10Policy1000EN6thrust24THRUST_300001_SM_1000_NS6detail15normal_iteratorINSD_10device_ptrIiEEEEjS9_iNS7_10__identityEEEvT0_PT3_T1_NS0_13GridEvenShareISN_EET2_T4_E12temp_storage+28];
	selp.b32 	%r476, %r475, 0, %p46;
	add.s32 	%r477, %r474, %r476;
	setp.gt.u32 	%p47, %r6, 192;
	ld.shared.u32 	%r478, [_ZZN3cub18CUB_300001_SM_10006detail6reduce18DeviceReduceKernelINS2_10policy_hubIijN4cuda3std3__44plusIiEEE10Policy1000EN6thrust24THRUST_300001_SM_1000_NS6detail15normal_iteratorINSD_10device_ptrIiEEEEjS9_iNS7_10__identityEEEvT0_PT3_T1_NS0_13GridEvenShareISN_EET2_T4_E12temp_storage+32];
	selp.b32 	%r479, %r478, 0, %p47;
	add.s32 	%r480, %r477, %r479;
	setp.gt.u32 	%p48, %r6, 224;
	ld.shared.u32 	%r481, [_ZZN3cub18CUB_300001_SM_10006detail6reduce18DeviceReduceKernelINS2_10policy_hubIijN4cuda3std3__44plusIiEEE10Policy1000EN6thrust24THRUST_300001_SM_1000_NS6detail15normal_iteratorINSD_10device_ptrIiEEEEjS9_iNS7_10__identityEEEvT0_PT3_T1_NS0_13GridEvenShareISN_EET2_T4_E12temp_storage+36];
	selp.b32 	%r482, %r481, 0, %p48;
	add.s32 	%r574, %r480, %r482;
	bra.uni 	$L__BB4_48;
$L__BB4_26:
	mov.u32 	%r54, %tid.x;
	add.s32 	%r110, %r54, %r556;
	mul.wide.u32 	%rd4, %r110, 4;
	add.s64 	%rd5, %rd1, %rd4;
	ld.global.u32 	%r111, [%rd5];
	ld.global.u32 	%r112, [%rd5+1024];
	ld.global.u32 	%r113, [%rd5+2048];
	ld.global.u32 	%r114, [%rd5+3072];
	ld.global.u32 	%r115, [%rd5+4096];
	ld.global.u32 	%r116, [%rd5+5120];
	ld.global.u32 	%r117, [%rd5+6144];
	ld.global.u32 	%r118, [%rd5+7168];
	ld.global.u32 	%r119, [%rd5+8192];
	ld.global.u32 	%r120, [%rd5+9216];
	ld.global.u32 	%r121, [%rd5+10240];
	ld.global.u32 	%r122, [%rd5+11264];
	ld.global.u32 	%r123, [%rd5+12288];
	ld.global.u32 	%r124, [%rd5+13312];
	ld.global.u32 	%r125, [%rd5+14336];
	ld.global.u32 	%r126, [%rd5+15360];
	add.s32 	%r127, %r112, %r111;
	add.s32 	%r128, %r113, %r127;
	add.s32 	%r129, %r114, %r128;
	add.s32 	%r130, %r115, %r129;
	add.s32 	%r131, %r116, %r130;
	add.s32 	%r132, %r117, %r131;
	add.s32 	%r133, %r118, %r132;
	add.s32 	%r134, %r119, %r133;
	add.s32 	%r135, %r120, %r134;
	add.s32 	%r136, %r121, %r135;
	add.s32 	%r137, %r122, %r136;
	add.s32 	%r138, %r123, %r137;
	add.s32 	%r139, %r124, %r138;
	add.s32 	%r140, %r125, %r139;
	add.s32 	%r573, %r126, %r140;
	setp.lt.u32 	%p2, %r6, %r4;
	@%p2 bra 	$L__BB4_44;
	add.s32 	%r56, %r4, %r556;
	not.b32 	%r142, %r54;
	add.s32 	%r143, %r142, %r1;
	sub.s32 	%r144, %r143, %r4;
	sub.s32 	%r552, %r144, %r556;
	add.s32 	%r145, %r56, %r54;
	add.s32 	%r551, %r145, 2048;
	mov.b32 	%r554, 0;
	mov.u32 	%r553, %r56;
$L__BB4_28:
	add.s32 	%r556, %r556, %r4;
	add.s32 	%r147, %r1, -4096;
	setp.gt.u32 	%p3, %r556, %r147;
	@%p3 bra 	$L__BB4_30;
	add.s32 	%r148, %r54, %r556;
	mul.wide.u32 	%rd6, %r148, 4;
	add.s64 	%rd7, %rd1, %rd6;
	ld.global.u32 	%r149, [%rd7];
	ld.global.u32 	%r150, [%rd7+1024];
	ld.global.u32 	%r151, [%rd7+2048];
	ld.global.u32 	%r152, [%rd7+3072];
	ld.global.u32 	%r153, [%rd7+4096];
	ld.global.u32 	%r154, [%rd7+5120];
	ld.global.u32 	%r155, [%rd7+6144];
	ld.global.u32 	%r156, [%rd7+7168];
	ld.global.u32 	%r157, [%rd7+8192];
	ld.global.u32 	%r158, [%rd7+9216];
	ld.global.u32 	%r159, [%rd7+10240];
	ld.global.u32 	%r160, [%rd7+11264];
	ld.global.u32 	%r161, [%rd7+12288];
	ld.global.u32 	%r162, [%rd7+13312];
	ld.global.u32 	%r163, [%rd7+14336];
	ld.global.u32 	%r164, [%rd7+15360];
	add.s32 	%r165, %r149, %r573;
	add.s32 	%r166, %r150, %r165;
	add.s32 	%r167, %r151, %r166;
	add.s32 	%r168, %r152, %r167;
	add.s32 	%r169, %r153, %r168;
	add.s32 	%r170, %r154, %r169;
	add.s32 	%r171, %r155, %r170;
	add.s32 	%r172, %r156, %r171;
	add.s32 	%r173, %r157, %r172;
	add.s32 	%r174, %r158, %r173;
	add.s32 	%r175, %r159, %r174;
	add.s32 	%r176, %r160, %r175;
	add.s32 	%r177, %r161, %r176;
	add.s32 	%r178, %r162, %r177;
	add.s32 	%r179, %r163, %r178;
	add.s32 	%r573, %r164, %r179;
	sub.s32 	%r180, %r1, %r556;
	setp.lt.u32 	%p4, %r180, %r4;
	add.s32 	%r554, %r554, 1;
	add.s32 	%r553, %r553, %r4;
	sub.s32 	%r552, %r552, %r4;
	add.s32 	%r551, %r551, %r4;
	@%p4 bra 	$L__BB4_44;
	bra.uni 	$L__BB4_28;
$L__BB4_30:
	setp.le.u32 	%p5, %r1, %r556;
	sub.s32 	%r182, %r1, %r556;
	setp.ge.s32 	%p6, %r54, %r182;
	or.pred  	%p7, %p5, %p6;
	@%p7 bra 	$L__BB4_44;
	not.b32 	%r185, %r54;
	add.s32 	%r186, %r1, %r185;
	sub.s32 	%r187, %r186, %r56;
	mul.lo.s32 	%r188, %r2, %r554;
	shl.b32 	%r189, %r188, 12;
	sub.s32 	%r190, %r187, %r189;
	shr.u32 	%r191, %r190, 8;
	add.s32 	%r71, %r191, 1;
	and.b32  	%r72, %r71, 15;
	setp.lt.u32 	%p8, %r190, 3840;
	mov.u32 	%r565, %r54;
	@%p8 bra 	$L__BB4_35;
	or.b32  	%r559, %r54, 2048;
	shr.u32 	%r192, %r552, 8;
	add.s32 	%r193, %r192, 1;
	and.b32  	%r194, %r193, 33554416;
	neg.s32 	%r557, %r194;
$L__BB4_33:
	.pragma "nounroll";
	add.s32 	%r195, %r551, -2048;
	mul.wide.u32 	%rd8, %r195, 4;
	add.s64 	%rd9, %rd1, %rd8;
	ld.global.u32 	%r196, [%rd9];
	add.s32 	%r197, %r196, %r573;
	add.s32 	%r198, %r551, -1792;
	mul.wide.u32 	%rd10, %r198, 4;
	add.s64 	%rd11, %rd1, %rd10;
	ld.global.u32 	%r199, [%rd11];
	add.s32 	%r200, %r199, %r197;
	add.s32 	%r201, %r551, -1536;
	mul.wide.u32 	%rd12, %r201, 4;
	add.s64 	%rd13, %rd1, %rd12;
	ld.global.u32 	%r202, [%rd13];
	add.s32 	%r203, %r202, %r200;
	add.s32 	%r204, %r551, -1280;
	mul.wide.u32 	%rd14, %r204, 4;
	add.s64 	%rd15, %rd1, %rd14;
	ld.global.u32 	%r205, [%rd15];
	add.s32 	%r206, %r205, %r203;
	add.s32 	%r207, %r551, -1024;
	mul.wide.u32 	%rd16, %r207, 4;
	add.s64 	%rd17, %rd1, %rd16;
	ld.global.u32 	%r208, [%rd17];
	add.s32 	%r209, %r208, %r206;
	add.s32 	%r210, %r551, -768;
	mul.wide.u32 	%rd18, %r210, 4;
	add.s64 	%rd19, %rd1, %rd18;
	ld.global.u32 	%r211, [%rd19];
	add.s32 	%r212, %r211, %r209;
	add.s32 	%r213, %r551, -512;
	mul.wide.u32 	%rd20, %r213, 4;
	add.s64 	%rd21, %rd1, %rd20;
	ld.global.u32 	%r214, [%rd21];
	add.s32 	%r215, %r214, %r212;
	add.s32 	%r216, %r551, 1792;
	add.s32 	%r217, %r551, -256;
	mul.wide.u32 	%rd22, %r217, 4;
	add.s64 	%rd23, %rd1, %rd22;
	ld.global.u32 	%r218, [%rd23];
	add.s32 	%r219, %r218, %r215;
	mul.wide.u32 	%rd24, %r551, 4;
	add.s64 	%rd25, %rd1, %rd24;
	ld.global.u32 	%r220, [%rd25];
	add.s32 	%r221, %r220, %r219;
	add.s32 	%r222, %r551, 256;
	mul.wide.u32 	%rd26, %r222, 4;
	add.s64 	%rd27, %rd1, %rd26;
	ld.global.u32 	%r223, [%rd27];
	add.s32 	%r224, %r223, %r221;
	add.s32 	%r225, %r551, 512;
	mul.wide.u32 	%rd28, %r225, 4;
	add.s64 	%rd29, %rd1, %rd28;
	ld.global.u32 	%r226, [%rd29];
	add.s32 	%r227, %r226, %r224;
	add.s32 	%r228, %r551, 768;
	mul.wide.u32 	%rd30, %r228, 4;
	add.s64 	%rd31, %rd1, %rd30;
	ld.global.u32 	%r229, [%rd31];
	add.s32 	%r230, %r229, %r227;
	add.s32 	%r231, %r551, 1024;
	mul.wide.u32 	%rd32, %r231, 4;
	add.s64 	%rd33, %rd1, %rd32;
	ld.global.u32 	%r232, [%rd33];
	add.s32 	%r233, %r232, %r230;
	add.s32 	%r234, %r551, 1280;
	mul.wide.u32 	%rd34, %r234, 4;
	add.s64 	%rd35, %rd1, %rd34;
	ld.global.u32 	%r235, [%rd35];
	add.s32 	%r236, %r235, %r233;
	add.s32 	%r237, %r551, 1536;
	mul.wide.u32 	%rd36, %r237, 4;
	add.s64 	%rd37, %rd1, %rd36;
	ld.global.u32 	%r238, [%rd37];
	add.s32 	%r239, %r238, %r236;
	mul.wide.u32 	%rd38, %r216, 4;
	add.s64 	%rd39, %rd1, %rd38;
	ld.global.u32 	%r240, [%rd39];
	add.s32 	%r573, %r240, %r239;
	add.s32 	%r559, %r559, 4096;
	add.s32 	%r551, %r551, 4096;
	add.s32 	%r557, %r557, 16;
	setp.ne.s32 	%p9, %r557, 0;
	@%p9 bra 	$L__BB4_33;
	add.s32 	%r565, %r559, -2048;
$L__BB4_35:
	setp.eq.s32 	%p10, %r72, 0;
	@%p10 bra 	$L__BB4_44;
	and.b32  	%r87, %r71, 7;
	setp.lt.u32 	%p11, %r72, 8;
	@%p11 bra 	$L__BB4_38;
	add.s32 	%r242, %r565, %r556;
	mul.wide.u32 	%rd40, %r242, 4;
	add.s64 	%rd41, %rd1, %rd40;
	ld.global.u32 	%r243, [%rd41];
	add.s32 	%r244, %r243, %r573;
	add.s32 	%r245, %r242, 256;
	mul.wide.u32 	%rd42, %r245, 4;
	add.s64 	%rd43, %rd1, %rd42;
	ld.global.u32 	%r246, [%rd43];
	add.s32 	%r247, %r246, %r244;
	add.s32 	%r248, %r242, 512;
	mul.wide.u32 	%rd44, %r248, 4;
	add.s64 	%rd45, %rd1, %rd44;
	ld.global.u32 	%r249, [%rd45];
	add.s32 	%r250, %r249, %r247;
	add.s32 	%r251, %r242, 768;
	mul.wide.u32 	%rd46, %r251, 4;
	add.s64 	%rd47, %rd1, %rd46;
	ld.global.u32 	%r252, [%rd47];
	add.s32 	%r253, %r252, %r250;
	add.s32 	%r254, %r242, 1024;
	mul.wide.u32 	%rd48, %r254, 4;
	add.s64 	%rd49, %rd1, %rd48;
	ld.global.u32 	%r255, [%rd49];
	add.s32 	%r256, %r255, %r253;
	add.s32 	%r257, %r242, 1280;
	mul.wide.u32 	%rd50, %r257, 4;
	add.s64 	%rd51, %rd1, %rd50;
	ld.global.u32 	%r258, [%rd51];
	add.s32 	%r259, %r258, %r256;
	add.s32 	%r260, %r242, 1536;
	mul.wide.u32 	%rd52, %r260, 4;
	add.s64 	%rd53, %rd1, %rd52;
	ld.global.u32 	%r261, [%rd53];
	add.s32 	%r262, %r261, %r259;
	add.s32 	%r263, %r242, 1792;
	mul.wide.u32 	%rd54, %r263, 4;
	add.s64 	%rd55, %rd1, %rd54;
	ld.global.u32 	%r264, [%rd55];
	add.s32 	%r573, %r264, %r262;
	add.s32 	%r565, %r565, 2048;
$L__BB4_38:
	setp.eq.s32 	%p12, %r87, 0;
	@%p12 bra 	$L__BB4_44;
	setp.lt.u32 	%p13, %r87, 4;
	@%p13 bra 	$L__BB4_41;
	add.s32 	%r266, %r565, %r556;
	mul.wide.u32 	%rd56, %r266, 4;
	add.s64 	%rd57, %rd1, %rd56;
	ld.global.u32 	%r267, [%rd57];
	add.s32 	%r268, %r267, %r573;
	add.s32 	%r269, %r266, 256;
	mul.wide.u32 	%rd58, %r269, 4;
	add.s64 	%rd59, %rd1, %rd58;
	ld.global.u32 	%r270, [%rd59];
	add.s32 	%r271, %r270, %r268;
	add.s32 	%r272, %r266, 512;
	mul.wide.u32 	%rd60, %r272, 4;
	add.s64 	%rd61, %rd1, %rd60;
	ld.global.u32 	%r273, [%rd61];
	add.s32 	%r274, %r273, %r271;
	add.s32 	%r275, %r266, 768;
	mul.wide.u32 	%rd62, %r275, 4;
	add.s64 	%rd63, %rd1, %rd62;
	ld.global.u32 	%r276, [%rd63];
	add.s32 	%r573, %r276, %r274;
	add.s32 	%r565, %r565, 1024;
$L__BB4_41:
	and.b32  	%r277, %r71, 3;
	setp.eq.s32 	%p14, %r277, 0;
	@%p14 bra 	$L__BB4_44;
	add.s32 	%r571, %r565, %r553;
	cvt.u16.u32 	%rs1, %r552;
	shr.u16 	%rs2, %rs1, 8;
	add.s16 	%rs3, %rs2, 1;
	cvt.u32.u16 	%r278, %rs3;
	and.b32  	%r279, %r278, 3;
	neg.s32 	%r570, %r279;
$L__BB4_43:
	.pragma "nounroll";
	mul.wide.u32 	%rd64, %r571, 4;
	add.s64 	%rd65, %rd1, %rd64;
	ld.global.u32 	%r280, [%rd65];
	add.s32 	%r573, %r280, %r573;
	add.s32 	%r571, %r571, 256;
	add.s32 	%r570, %r570, 1;
	setp.ne.s32 	%p15, %r570, 0;
	@%p15 bra 	$L__BB4_43;
$L__BB4_44:
	// begin inline asm
	mov.u32 %r281, %laneid;
	// end inline asm
	mov.b32 	%r284, 1;
	mov.b32 	%r305, 31;
	mov.b32 	%r306, -1;
	// begin inline asm
	shfl.sync.down.b32 %r282, %r573, %r284, %r305, %r306;
	// end inline asm
	setp.gt.s32 	%p16, %r281, 30;
	selp.b32 	%r307, 0, %r282, %p16;
	add.s32 	%r288, %r307, %r573;
	mov.b32 	%r289, 2;
	// begin inline asm
	shfl.sync.down.b32 %r287, %r288, %r289, %r305, %r306;
	// end inline asm
	setp.gt.s32 	%p17, %r281, 29;
	selp.b32 	%r308, 0, %r287, %p17;
	add.s32 	%r293, %r288, %r308;
	mov.b32 	%r294, 4;
	// begin inline asm
	shfl.sync.down.b32 %r292, %r293, %r294, %r305, %r306;
	// end inline asm
	setp.gt.s32 	%p18, %r281, 27;
	selp.b32 	%r309, 0, %r292, %p18;
	add.s32 	%r298, %r293, %r309;
	mov.b32 	%r299, 8;
	// begin inline asm
	shfl.sync.down.b32 %r297, %r298, %r299, %r305, %r306;
	// end inline asm
	setp.gt.s32 	%p19, %r281, 23;
	selp.b32 	%r310, 0, %r297, %p19;
	add.s32 	%r303, %r298, %r310;
	mov.b32 	%r304, 16;
	// begin inline asm
	shfl.sync.down.b32 %r302, %r303, %r304, %r305, %r306;
	// end inline asm
	setp.gt.s32 	%p20, %r281, 15;
	selp.b32 	%r311, 0, %r302, %p20;
	add.s32 	%r574, %r303, %r311;
	setp.ne.s32 	%p21, %r281, 0;
	@%p21 bra 	$L__BB4_46;
	shr.u32 	%r312, %r54, 3;
	and.b32  	%r313, %r312, 124;
	mov.u32 	%r314, _ZZN3cub18CUB_300001_SM_10006detail6reduce18DeviceReduceKernelINS2_10policy_hubIijN4cuda3std3__44plusIiEEE10Policy1000EN6thrust24THRUST_300001_SM_1000_NS6detail15normal_iteratorINSD_10device_ptrIiEEEEjS9_iNS7_10__identityEEEvT0_PT3_T1_NS0_13GridEvenShareISN_EET2_T4_E12temp_storage;
	add.s32 	%r315, %r314, %r313;
	st.shared.u32 	[%r315+8], %r574;
$L__BB4_46:
	bar.sync 	0;
	setp.ne.s32 	%p22, %r54, 0;
	@%p22 bra 	$L__BB4_48;
	ld.shared.u32 	%r316, [_ZZN3cub18CUB_300001_SM_10006detail6reduce18DeviceReduceKernelINS2_10policy_hubIijN4cuda3std3__44plusIiEEE10Policy1000EN6thrust24THRUST_300001_SM_1000_NS6detail15normal_iteratorINSD_10device_ptrIiEEEEjS9_iNS7_10__identityEEEvT0_PT3_T1_NS0_13GridEvenShareISN_EET2_T4_E12temp_storage+12];
	add.s32 	%r317, %r316, %r574;
	ld.shared.u32 	%r318, [_ZZN3cub18CUB_300001_SM_10006detail6reduce18DeviceReduceKernelINS2_10policy_hubIijN4cuda3std3__44plusIiEEE10Policy1000EN6thrust24THRUST_300001_SM_1000_NS6detail15normal_iteratorINSD_10device_ptrIiEEEEjS9_iNS7_10__identityEEEvT0_PT3_T1_NS0_13GridEvenShareISN_EET2_T4_E12temp_storage+16];
	add.s32 	%r319, %r317, %r318;
	ld.shared.u32 	%r320, [_ZZN3cub18CUB_300001_SM_10006detail6reduce18DeviceReduceKernelINS2_10policy_hubIijN4cuda3std3__44plusIiEEE10Policy1000EN6thrust24THRUST_300001_SM_1000_NS6detail15normal_iteratorINSD_10device_ptrIiEEEEjS9_iNS7_10__identityEEEvT0_PT3_T1_NS0_13GridEvenShareISN_EET2_T4_E12temp_storage+20];
	add.s32 	%r321, %r319, %r320;
	ld.shared.u32 	%r322, [_ZZN3cub18CUB_300001_SM_10006detail6reduce18DeviceReduceKernelINS2_10policy_hubIijN4cuda3std3__44plusIiEEE10Policy1000EN6thrust24THRUST_300001_SM_1000_NS6detail15normal_iteratorINSD_10device_ptrIiEEEEjS9_iNS7_10__identityEEEvT0_PT3_T1_NS0_13GridEvenShareISN_EET2_T4_E12temp_storage+24];
	add.s32 	%r323, %r321, %r322;
	ld.shared.u32 	%r324, [_ZZN3cub18CUB_300001_SM_10006detail6reduce18DeviceReduceKernelINS2_10policy_hubIijN4cuda3std3__44plusIiEEE10Policy1000EN6thrust24THRUST_300001_SM_1000_NS6detail15normal_iteratorINSD_10device_ptrIiEEEEjS9_iNS7_10__identityEEEvT0_PT3_T1_NS0_13GridEvenShareISN_EET2_T4_E12temp_storage+28];
	add.s32 	%r325, %r323, %r324;
	ld.shared.u32 	%r326, [_ZZN3cub18CUB_300001_SM_10006detail6reduce18DeviceReduceKernelINS2_10policy_hubIijN4cuda3std3__44plusIiEEE10Policy1000EN6thrust24THRUST_300001_SM_1000_NS6detail15normal_iteratorINSD_10device_ptrIiEEEEjS9_iNS7_10__identityEEEvT0_PT3_T1_NS0_13GridEvenShareISN_EET2_T4_E12temp_storage+32];
	add.s32 	%r327, %r325, %r326;
	ld.shared.u32 	%r328, [_ZZN3cub18CUB_300001_SM_10006detail6reduce18DeviceReduceKernelINS2_10policy_hubIijN4cuda3std3__44plusIiEEE10Policy1000EN6thrust24THRUST_300001_SM_1000_NS6detail15normal_iteratorINSD_10device_ptrIiEEEEjS9_iNS7_10__identityEEEvT0_PT3_T1_NS0_13GridEvenShareISN_EET2_T4_E12temp_storage+36];
	add.s32 	%r574, %r327, %r328;
$L__BB4_48:
	mov.u32 	%r531, %tid.x;
	setp.ne.s32 	%p56, %r531, 0;
	@%p56 bra 	$L__BB4_50;
	ld.param.u64 	%rd129, [_ZN3cub18CUB_300001_SM_10006detail6reduce18DeviceReduceKernelINS2_10policy_hubIijN4cuda3std3__44plusIiEEE10Policy1000EN6thrust24THRUST_300001_SM_1000_NS6detail15normal_iteratorINSD_10device_ptrIiEEEEjS9_iNS7_10__identityEEEvT0_PT3_T1_NS0_13GridEvenShareISN_EET2_T4__param_1];
	cvta.to.global.u64 	%rd126, %rd129;
	mul.wide.u32 	%rd127, %r3, 4;
	add.s64 	%rd128, %rd126, %rd127;
	st.global.u32 	[%rd128], %r574;
$L__BB4_50:
	ret;

}
	// .globl	_ZN3cub18CUB_300001_SM_10006detail6reduce28DeviceReduceSingleTileKernelINS2_10policy_hubIijN4cuda3std3__44plusIiEEE10Policy1000EPiSC_iS9_iiNS7_10__identityEEEvT0_T1_T2_T3_T4_T6_
.visible .entry _ZN3cub18CUB_300001_SM_10006detail6reduce28DeviceReduceSingleTileKernelINS2_10policy_hubIijN4cuda3std3__44plusIiEEE10Policy1000EPiSC_iS9_iiNS7_10__identityEEEvT0_T1_T2_T3_T4_T6_(
	.param .u64 .ptr .align 1 _ZN3cub18CUB_300001_SM_10006detail6reduce28DeviceReduceSingleTileKernelINS2_10policy_hubIijN4cuda3std3__44plusIiEEE10Policy1000EPiSC_iS9_iiNS7_10__identityEEEvT0_T1_T2_T3_T4_T6__param_0,
	.param .u64 .ptr .align 1 _ZN3cub18CUB_300001_SM_10006detail6reduce28DeviceReduceSingleTileKernelINS2_10policy_hubIijN4cuda3std3__44plusIiEEE10Policy1000EPiSC_iS9_iiNS7_10__identityEEEvT0_T1_T2_T3_T4_T6__param_1,
	.param .u32 _ZN3cub18CUB_300001_SM_10006detail6reduce28DeviceReduceSingleTileKernelINS2_10policy_hubIijN4cuda3std3__44plusIiEEE10Policy1000EPiSC_iS9_iiNS7_10__identityEEEvT0_T1_T2_T3_T4_T6__param_2,
	.param .align 1 .b8 _ZN3cub18CUB_300001_SM_10006detail6reduce28DeviceReduceSingleTileKernelINS2_10policy_hubIijN4cuda3std3__44plusIiEEE10Policy1000EPiSC_iS9_iiNS7_10__identityEEEvT0_T1_T2_T3_T4_T6__param_3[1],
	.param .u32 _ZN3cub18CUB_300001_SM_10006detail6reduce28DeviceReduceSingleTileKernelINS2_10policy_hubIijN4cuda3std3__44plusIiEEE10Policy1000EPiSC_iS9_iiNS7_10__identityEEEvT0_T1_T2_T3_T4_T6__param_4,
	.param .align 1 .b8 _ZN3cub18CUB_300001_SM_10006detail6reduce28DeviceReduceSingleTileKernelINS2_10policy_hubIijN4cuda3std3__44plusIiEEE10Policy1000EPiSC_iS9_iiNS7_10__identityEEEvT0_T1_T2_T3_T4_T6__param_5[1]
)
.maxntid 256
.minnctapersm 1
{
	.reg .pred 	%p<97>;
	.reg .b32 	%r<687>;
	.reg .b64 	%rd<125>;
	// demoted variable
	.shared .align 4 .b8 _ZZN3cub18CUB_300001_SM_10006detail6reduce28DeviceReduceSingleTileKernelINS2_10policy_hubIijN4cuda3std3__44plusIiEEE10Policy1000EPiSC_iS9_iiNS7_10__identityEEEvT0_T1_T2_T3_T4_T6_E12temp_storage[44];
	ld.param.u64 	%rd16, [_ZN3cub18CUB_300001_SM_10006detail6reduce28DeviceReduceSingleTileKernelINS2_10policy_hubIijN4cuda3std3__44plusIiEEE10Policy1000EPiSC_iS9_iiNS7_10__identityEEEvT0_T1_T2_T3_T4_T6__param_0];
	ld.param.u64 	%rd17, [_ZN3cub18CUB_300001_SM_10006detail6reduce28DeviceReduceSingleTileKernelINS2_10policy_hubIijN4cuda3std3__44plusIiEEE10Policy1000EPiSC_iS9_iiNS7_10__identityEEEvT0_T1_T2_T3_T4_T6__param_1];
	ld.param.u32 	%r120, [_ZN3cub18CUB_300001_SM_10006detail6reduce28DeviceReduceSingleTileKernelINS2_10policy_hubIijN4cuda3std3__44plusIiEEE10Policy1000EPiSC_iS9_iiNS7_10__identityEEEvT0_T1_T2_T3_T4_T6__param_2];
	ld.param.u32 	%r121, [_ZN3cub18CUB_300001_SM_10006detail6reduce28DeviceReduceSingleTileKernelINS2_10policy_hubIijN4cuda3std3__44plusIiEEE10Policy1000EPiSC_iS9_iiNS7_10__identityEEEvT0_T1_T2_T3_T4_T6__param_4];
	cvta.to.global.u64 	%rd1, %rd17;
	setp.ne.s32 	%p1, %r120, 0;
	@%p1 bra 	$L__BB5_3;
	mov.u32 	%r633, %tid.x;
	setp.ne.s32 	%p96, %r633, 0;
	@%p96 bra 	$L__BB5_74;
	st.global.u32 	[%rd1], %r121;
	bra.uni 	$L__BB5_74;
$L__BB5_3:
	and.b64  	%rd18, %rd16, 15;
	setp.ne.s64 	%p2, %rd18, 0;
	@%p2 bra 	$L__BB5_38;
	setp.gt.s32 	%p49, %r120, 4095;
	@%p49 bra 	$L__BB5_22;
	mov.u32 	%r1, %tid.x;
	setp.ge.s32 	%p66, %r1, %r120;
	mov.b32 	%r644, 0;
	mov.u32 	%r639, %r1;
	@%p66 bra 	$L__BB5_7;
	mul.wide.u32 	%rd113, %r1, 4;
	add.s64 	%rd112, %rd16, %rd113;
	// begin inline asm
	ld.global.nc.u32 %r644, [%rd112];
	// end inline asm
	add.s32 	%r639, %r1, 256;
$L__BB5_7:
	setp.ge.s32 	%p67, %r639, %r120;
	@%p67 bra 	$L__BB5_13;
	not.b32 	%r507, %r639;
	add.s32 	%r6, %r120, %r507;
	and.b32  	%r508, %r6, 768;
	setp.eq.s32 	%p68, %r508, 768;
	@%p68 bra 	$L__BB5_11;
	mul.wide.u32 	%rd114, %r639, 4;
	add.s64 	%rd121, %rd16, %rd114;
	shr.u32 	%r509, %r6, 8;
	add.s32 	%r510, %r509, 1;
	and.b32  	%r511, %r510, 3;
	neg.s32 	%r636, %r511;
$L__BB5_10:
	.pragma "nounroll";
	// begin inline asm
	ld.global.nc.u32 %r512, [%rd121];
	// end inline asm
	add.s32 	%r644, %r512, %r644;
	add.s32 	%r639, %r639, 256;
	add.s64 	%rd121, %rd121, 1024;
	add.s32 	%r636, %r636, 1;
	setp.ne.s32 	%p69, %r636, 0;
	@%p69 bra 	$L__BB5_10;
$L__BB5_11:
	setp.lt.u32 	%p70, %r6, 768;
	@%p70 bra 	$L__BB5_13;
$L__BB5_12:
	mul.wide.s32 	%rd120, %r639, 4;
	add.s64 	%rd116, %rd16, %rd120;
	// begin inline asm
	ld.global.nc.u32 %r513, [%rd116];
	// end inline asm
	add.s32 	%r517, %r513, %r644;
	add.s64 	%rd117, %rd116, 1024;
	// begin inline asm
	ld.global.nc.u32 %r514, [%rd117];
	// end inline asm
	add.s32 	%r518, %r514, %r517;
	add.s64 	%rd118, %rd116, 2048;
	// begin inline asm
	ld.global.nc.u32 %r515, [%rd118];
	// end inline asm
	add.s32 	%r519, %r515, %r518;
	add.s64 	%rd119, %rd116, 3072;
	// begin inline asm
	ld.global.nc.u32 %r516, [%rd119];
	// end inline asm
	add.s32 	%r644, %r516, %r519;
	add.s32 	%r639, %r639, 1024;
	setp.lt.s32 	%p71, %r639, %r120;
	@%p71 bra 	$L__BB5_12;
$L__BB5_13:
	setp.lt.s32 	%p72, %r120, 256;
	@%p72 bra 	$L__BB5_18;
	// begin inline asm
	mov.u32 %r583, %laneid;
	// end inline asm
	mov.b32 	%r586, 1;
	mov.b32 	%r607, 31;
	mov.b32 	%r608, -1;
	// begin inline asm
	shfl.sync.down.b32 %r584, %r644, %r586, %r607, %r608;
	// end inline asm
	setp.gt.s32 	%p88, %r583, 30;
	selp.b32 	%r609, 0, %r584, %p88;
	add.s32 	%r590, %r609, %r644;
	mov.b32 	%r591, 2;
	// begin inline asm
	shfl.sync.down.b32 %r589, %r590, %r591, %r607, %r608;
	// end inline asm
	setp.gt.s32 	%p89, %r583, 29;
	selp.b32 	%r610, 0, %r589, %p89;
	add.s32 	%r595, %r590, %r610;
	mov.b32 	%r596, 4;
	// begin inline asm
	shfl.sync.down.b32 %r594, %r595, %r596, %r607, %r608;
	// end inline asm
	setp.gt.s32 	%p90, %r583, 27;
	selp.b32 	%r611, 0, %r594, %p90;
	add.s32 	%r600, %r595, %r611;
	mov.b32 	%r601, 8;
	// begin inline asm
	shfl.sync.down.b32 %r599, %r600, %r601, %r607, %r608;
	// end inline asm
	setp.gt.s32 	%p91, %r583, 23;
	selp.b32 	%r612, 0, %r599, %p91;
	add.s32 	%r605, %r600, %r612;
	mov.b32 	%r606, 16;
	// begin inline asm
	shfl.sync.down.b32 %r604, %r605, %r606, %r607, %r608;
	// end inline asm
	setp.gt.s32 	%p92, %r583, 15;
	selp.b32 	%r613, 0, %r604, %p92;
	add.s32 	%r686, %r605, %r613;
	setp.ne.s32 	%p93, %r583, 0;
	@%p93 bra 	$L__BB5_16;
	shr.u32 	%r614, %r1, 3;
	and.b32  	%r615, %r614, 124;
	mov.u32 	%r616, _ZZN3cub18CUB_300001_SM_10006detail6reduce28DeviceReduceSingleTileKernelINS2_10policy_hubIijN4cuda3std3__44plusIiEEE10Policy1000EPiSC_iS9_iiNS7_10__identityEEEvT0_T1_T2_T3_T4_T6_E12temp_storage;
	add.s32 	%r617, %r616, %r615;
	st.shared.u32 	[%r617+8], %r686;
$L__BB5_16:
	bar.sync 	0;
	setp.ne.s32 	%p94, %r1, 0;
	@%p94 bra 	$L__BB5_72;
	ld.shared.u32 	%r618, [_ZZN3cub18CUB_300001_SM_10006detail6reduce28DeviceReduceSingleTileKernelINS2_10policy_hubIijN4cuda3std3__44plusIiEEE10Policy1000EPiSC_iS9_iiNS7_10__identityEEEvT0_T1_T2_T3_T4_T6_E12temp_storage+12];
	add.s32 	%r619, %r618, %r686;
	ld.shared.u32 	%r620, [_ZZN3cub18CUB_300001_SM_10006detail6reduce28DeviceReduceSingleTileKernelINS2_10policy_hubIijN4cuda3std3__44plusIiEEE10Policy1000EPiSC_iS9_iiNS7_10__identityEEEvT0_T1_T2_T3_T4_T6_E12temp_storage+16];
	add.s32 	%r621, %r619, %r620;
	ld.shared.u32 	%r622, [_ZZN3cub18CUB_300001_SM_10006detail6reduce28DeviceReduceSingleTileKernelINS2_10policy_hubIijN4cuda3std3__44plusIiEEE10Policy1000EPiSC_iS9_iiNS7_10__identityEEEvT0_T1_T2_T3_T4_T6_E12temp_storage+20];
	add.s32 	%r623, %r621, %r622;
	ld.shared.u32 	%r624, [_ZZN3cub18CUB_300001_SM_10006detail6reduce28DeviceReduceSingleTileKernelINS2_10policy_hubIijN4cuda3std3__44plusIiEEE10Policy1000EPiSC_iS9_iiNS7_10__identityEEEvT0_T1_T2_T3_T4_T6_E12temp_storage+24];
	add.s32 	%r625, %r623, %r624;
	ld.shared.u32 	%r626, [_ZZN3cub18CUB_300001_SM_10006detail6reduce28DeviceReduceSingleTileKernelINS2_10policy_hubIijN4cuda3std3__44plusIiEEE10Policy1000EPiSC_iS9_iiNS7_10__identityEEEvT0_T1_T2_T3_T4_T6_E12temp_storage+28];
	add.s32 	%r627, %r625, %r626;
	ld.shared.u32 	%r628, [_ZZN3cub18CUB_300001_SM_10006detail6reduce28DeviceReduceSingleTileKernelINS2_10policy_hubIijN4cuda3std3__44plusIiEEE10Policy1000EPiSC_iS9_iiNS7_10__identityEEEvT0_T1_T2_T3_T4_T6_E12temp_storage+32];
	add.s32 	%r629, %r627, %r628;
	ld.shared.u32 	%r630, [_ZZN3cub18CUB_300001_SM_10006detail6reduce28DeviceReduceSingleTileKernelINS2_10policy_hubIijN4cuda3std3__44plusIiEEE10Policy1000EPiSC_iS9_iiNS7_10__identityEEEvT0_T1_T2_T3_T4_T6_E12temp_storage+36];
	add.s32 	%r686, %r629, %r630;
	bra.uni 	$L__BB5_72;
$L__BB5_18:
	// begin inline asm
	mov.u32 %r520, %laneid;
	// end inline asm
	and.b32  	%r546, %r1, 992;
	add.s32 	%r547, %r546, 32;
	setp.gt.s32 	%p73, %r547, %r120;
	not.b32 	%r548, %r546;
	add.s32 	%r549, %r120, %r548;
	selp.b32 	%r544, %r549, 31, %p73;
	mov.b32 	%r523, 1;
	mov.b32 	%r545, -1;
	// begin inline asm
	shfl.sync.down.b32 %r521, %r644, %r523, %r544, %r545;
	// end inline asm
	setp.lt.s32 	%p74, %r520, %r544;
	selp.b32 	%r550, %r521, 0, %p74;
	add.s32 	%r527, %r550, %r644;
	mov.b32 	%r528, 2;
	// begin inline asm
	shfl.sync.down.b32 %r526, %r527, %r528, %r544, %r545;
	// end inline asm
	add.s32 	%r551, %r520, 2;
	setp.gt.s32 	%p75, %r551, %r544;
	selp.b32 	%r552, 0, %r526, %p75;
	add.s32 	%r532, %r527, %r552;
	mov.b32 	%r533, 4;
	// begin inline asm
	shfl.sync.down.b32 %r531, %r532, %r533, %r544, %r545;
	// end inline asm
	add.s32 	%r553, %r520, 4;
	setp.gt.s32 	%p76, %r553, %r544;
	selp.b32 	%r554, 0, %r531, %p76;
	add.s32 	%r537, %r532, %r554;
	mov.b32 	%r538, 8;
	// begin inline asm
	shfl.sync.down.b32 %r536, %r537, %r538, %r544, %r545;
	// end inline asm
	add.s32 	%r555, %r520, 8;
	setp.gt.s32 	%p77, %r555, %r544;
	selp.b32 	%r556, 0, %r536, %p77;
	add.s32 	%r542, %r537, %r556;
	mov.b32 	%r543, 16;
	// begin inline asm
	shfl.sync.down.b32 %r541, %r542, %r543, %r544, %r545;
	// end inline asm
	add.s32 	%r557, %r520, 16;
	setp.gt.s32 	%p78, %r557, %r544;
	selp.b32 	%r558, 0, %r541, %p78;
	add.s32 	%r686, %r542, %r558;
	setp.ne.s32 	%p79, %r520, 0;
	@%p79 bra 	$L__BB5_20;
	shr.u32 	%r559, %r1, 3;
	and.b32  	%r560, %r559, 124;
	mov.u32 	%r561, _ZZN3cub18CUB_300001_SM_10006detail6reduce28DeviceReduceSingleTileKernelINS2_10policy_hubIijN4cuda3std3__44plusIiEEE10Policy1000EPiSC_iS9_iiNS7_10__identityEEEvT0_T1_T2_T3_T4_T6_E12temp_storage;
	add.s32 	%r562, %r561, %r560;
	st.shared.u32 	[%r562+8], %r686;
$L__BB5_20:
	bar.sync 	0;
	setp.ne.s32 	%p80, %r1, 0;
	@%p80 bra 	$L__BB5_72;
	setp.gt.s32 	%p81, %r120, 32;
	ld.shared.u32 	%r563, [_ZZN3cub18CUB_300001_SM_10006detail6reduce28DeviceReduceSingleTileKernelINS2_10policy_hubIijN4cuda3std3__44plusIiEEE10Policy1000EPiSC_iS9_iiNS7_10__identityEEEvT0_T1_T2_T3_T4_T6_E12temp_storage+12];
	selp.b32 	%r564, %r563, 0, %p81;
	add.s32 	%r565, %r564, %r686;
	setp.gt.s32 	%p82, %r120, 64;
	ld.shared.u32 	%r566, [_ZZN3cub18CUB_300001_SM_10006detail6reduce28DeviceReduceSingleTileKernelINS2_10policy_hubIijN4cuda3std3__44plusIiEEE10Policy1000EPiSC_iS9_iiNS7_10__identityEEEvT0_T1_T2_T3_T4_T6_E12temp_storage+16];
	selp.b32 	%r567, %r566, 0, %p82;
	add.s32 	%r568, %r565, %r567;
	setp.gt.s32 	%p83, %r120, 96;
	ld.shared.u32 	%r569, [_ZZN3cub18CUB_300001_SM_10006detail6reduce28DeviceReduceSingleTileKernelINS2_10policy_hubIijN4cuda3std3__44plusIiEEE10Policy1000EPiSC_iS9_iiNS7_10__identityEEEvT0_T1_T2_T3_T4_T6_E12temp_storage+20];
	selp.b32 	%r570, %r569, 0, %p83;
	add.s32 	%r571, %r568, %r570;
	setp.gt.s32 	%p84, %r120, 128;
	ld.shared.u32 	%r572, [_ZZN3cub18CUB_300001_SM_10006detail6reduce28DeviceReduceSingleTileKernelINS2_10policy_hubIijN4cuda3std3__44plusIiEEE10Policy1000EPiSC_iS9_iiNS7_10__identityEEEvT0_T1_T2_T3_T4_T6_E12temp_storage+24];
	selp.b32 	%r573, %r572, 0, %p84;
	add.s32 	%r574, %r571, %r573;
	setp.gt.s32 	%p85, %r120, 160;
	ld.shared.u32 	%r575, [_ZZN3cub18CUB_300001_SM_10006detail6reduce28DeviceReduceSingleTileKernelINS2_10policy_hubIijN4cuda3std3__44plusIiEEE10Policy1000EPiSC_iS9_iiNS7_10__identityEEEvT0_T1_T2_T3_T4_T6_E12temp_storage+28];
	selp.b32 	%r576, %r575, 0, %p85;
	add.s32 	%r577, %r574, %r576;
	setp.gt.s32 	%p86, %r120, 192;
	ld.shared.u32 	%r578, [_ZZN3cub18CUB_300001_SM_10006detail6reduce28DeviceReduceSingleTileKernelINS2_10policy_hubIijN4cuda3std3__44plusIiEEE10Policy1000EPiSC_iS9_iiNS7_10__identityEEEvT0_T1_T2_T3_T4_T6_E12temp_storage+32];
	selp.b32 	%r579, %r578, 0, %p86;
	add.s32 	%r580, %r577, %r579;
	setp.gt.s32 	%p87, %r120, 224;
	ld.shared.u32 	%r581, [_ZZN3cub18CUB_300001_SM_10006detail6reduce28DeviceReduceSingleTileKernelINS2_10policy_hubIijN4cuda3std3__44plusIiEEE10Policy1000EPiSC_iS9_iiNS7_10__identityEEEvT0_T1_T2_T3_T4_T6_E12temp_storage+36];
	selp.b32 	%r582, %r581, 0, %p87;
	add.s32 	%r686, %r580, %r582;
	bra.uni 	$L__BB5_72;
$L__BB5_22:
	mov.u32 	%r26, %tid.x;
	shl.b32 	%r377, %r26, 2;
	mul.wide.u32 	%rd86, %r377, 4;
	add.s64 	%rd76, %rd16, %rd86;
	// begin inline asm
	ld.global.nc.v2.u64 {%rd74, %rd75}, [%rd76];
	// end inline asm
	mov.b64 	{%r378, %r379}, %rd75;
	mov.b64 	{%r380, %r381}, %rd74;
	add.s64 	%rd79, %rd76, 4096;
	// begin inline asm
	ld.global.nc.v2.u64 {%rd77, %rd78}, [%rd79];
	// end inline asm
	mov.b64 	{%r382, %r383}, %rd78;
	mov.b64 	{%r384, %r385}, %rd77;
	add.s64 	%rd82, %rd76, 8192;
	// begin inline asm
	ld.global.nc.v2.u64 {%rd80, %rd81}, [%rd82];
	// end inline asm
	mov.b64 	{%r386, %r387}, %rd81;
	mov.b64 	{%r388, %r389}, %rd80;
	add.s64 	%rd85, %rd76, 12288;
	// begin inline asm
	ld.global.nc.v2.u64 {%rd83, %rd84}, [%rd85];
	// end inline asm
	mov.b64 	{%r390, %r391}, %rd84;
	mov.b64 	{%r392, %r393}, %rd83;
	add.s32 	%r394, %r381, %r380;
	add.s32 	%r395, %r378, %r394;
	add.s32 	%r396, %r379, %r395;
	add.s32 	%r397, %r384, %r396;
	add.s32 	%r398, %r385, %r397;
	add.s32 	%r399, %r382, %r398;
	add.s32 	%r400, %r383, %r399;
	add.s32 	%r401, %r388, %r400;
	add.s32 	%r402, %r389, %r401;
	add.s32 	%r403, %r386, %r402;
	add.s32 	%r404, %r387, %r403;
	add.s32 	%r405, %r392, %r404;
	add.s32 	%r406, %r393, %r405;
	add.s32 	%r407, %r390, %r406;
	add.s32 	%r659, %r391, %r407;
	setp.lt.u32 	%p50, %r120, 8192;
	mov.b32 	%r648, 4096;
	@%p50 bra 	$L__BB5_26;
	add.s32 	%r28, %r120, -4096;
	mov.b32 	%r648, 4096;
$L__BB5_24:
	mul.wide.s32 	%rd99, %r648, 4;
	add.s64 	%rd89, %rd76, %rd99;
	// begin inline asm
	ld.global.nc.v2.u64 {%rd87, %rd88}, [%rd89];
	// end inline asm
	mov.b64 	{%r409, %r410}, %rd88;
	mov.b64 	{%r411, %r412}, %rd87;
	add.s64 	%rd92, %rd89, 4096;
	// begin inline asm
	ld.global.nc.v2.u64 {%rd90, %rd91}, [%rd92];
	// end inline asm
	mov.b64 	{%r413, %r414}, %rd91;
	mov.b64 	{%r415, %r416}, %rd90;
	add.s64 	%rd95, %rd89, 8192;
	// begin inline asm
	ld.global.nc.v2.u64 {%rd93, %rd94}, [%rd95];
	// end inline asm
	mov.b64 	{%r417, %r418}, %rd94;
	mov.b64 	{%r419, %r420}, %rd93;
	add.s64 	%rd98, %rd89, 12288;
	// begin inline asm
	ld.global.nc.v2.u64 {%rd96, %rd97}, [%rd98];
	// end inline asm
	mov.b64 	{%r421, %r422}, %rd97;
	mov.b64 	{%r423, %r424}, %rd96;
	add.s32 	%r425, %r411, %r659;
	add.s32 	%r426, %r412, %r425;
	add.s32 	%r427, %r409, %r426;
	add.s32 	%r428, %r410, %r427;
	add.s32 	%r429, %r415, %r428;
	add.s32 	%r430, %r416, %r429;
	add.s32 	%r431, %r413, %r430;
	add.s32 	%r432, %r414, %r431;
	add.s32 	%r433, %r419, %r432;
	add.s32 	%r434, %r420, %r433;
	add.s32 	%r435, %r417, %r434;
	add.s32 	%r436, %r418, %r435;
	add.s32 	%r437, %r423, %r436;
	add.s32 	%r438, %r424, %r437;
	add.s32 	%r439, %r421, %r438;
	add.s32 	%r659, %r422, %r439;
	sub.s32 	%r440, %r120, %r648;
	setp.lt.s32 	%p51, %r440, 4096;
	@%p51 bra 	$L__BB5_34;
	add.s32 	%r648, %r648, 4096;
	setp.le.s32 	%p52, %r648, %r28;
	@%p52 bra 	$L__BB5_24;
$L__BB5_26:
	setp.le.s32 	%p53, %r120, %r648;
	@%p53 bra 	$L__BB5_34;
	sub.s32 	%r35, %r120, %r648;
	setp.ge.s32 	%p54, %r26, %r35;
	@%p54 bra 	$L__BB5_34;
	not.b32 	%r442, %r26;
	add.s32 	%r443, %r120, %r442;
	sub.s32 	%r36, %r443, %r648;
	and.b32  	%r444, %r36, 768;
	setp.eq.s32 	%p55, %r444, 768;
	mov.u32 	%r653, %r26;
	@%p55 bra 	$L__BB5_31;
	add.s32 	%r650, %r26, %r648;
	shr.u32 	%r445, %r36, 8;
	add.s32 	%r446, %r445, 1;
	and.b32  	%r447, %r446, 3;
	neg.s32 	%r649, %r447;
	mov.u32 	%r653, %r26;
$L__BB5_30:
	.pragma "nounroll";
	mul.wide.u32 	%rd101, %r650, 4;
	add.s64 	%rd100, %rd16, %rd101;
	// begin inline asm
	ld.global.nc.u32 %r448, [%rd100];
	// end inline asm
	add.s32 	%r659, %r448, %r659;
	add.s32 	%r653, %r653, 256;
	add.s32 	%r650, %r650, 256;
	add.s32 	%r649, %r649, 1;
	setp.ne.s32 	%p56, %r649, 0;
	@%p56 bra 	$L__BB5_30;
$L__BB5_31:
	setp.lt.u32 	%p57, %r36, 768;
	@%p57 bra 	$L__BB5_34;
	cvt.u64.u32 	%rd102, %r653;
	cvt.u64.u32 	%rd103, %r648;
	add.s64 	%rd104, %rd102, %rd103;
	shl.b64 	%rd105, %rd104, 2;
	add.s64 	%rd106, %rd105, %rd16;
	add.s64 	%rd122, %rd106, 2048;
	add.s32 	%r656, %r653, %r648;
$L__BB5_33:
	mul.wide.u32 	%rd111, %r656, 4;
	add.s64 	%rd107, %rd16, %rd111;
	// begin inline asm
	ld.global.nc.u32 %r449, [%rd107];
	// end inline asm
	add.s32 	%r453, %r449, %r659;
	add.s64 	%rd108, %rd122, -1024;
	// begin inline asm
	ld.global.nc.u32 %r450, [%rd108];
	// end inline asm
	add.s32 	%r454, %r450, %r453;
	// begin inline asm
	ld.global.nc.u32 %r451, [%rd122];
	// end inline asm
	add.s32 	%r455, %r451, %r454;
	add.s64 	%rd110, %rd122, 1024;
	// begin inline asm
	ld.global.nc.u32 %r452, [%rd110];
	// end inline asm
	add.s32 	%r659, %r452, %r455;
	add.s32 	%r653, %r653, 1024;
	add.s64 	%rd122, %rd122, 4096;
	add.s32 	%r656, %r656, 1024;
	setp.lt.s32 	%p58, %r653, %r35;
	@%p58 bra 	$L__BB5_33;
$L__BB5_34:
	// begin inline asm
	mov.u32 %r456, %laneid;
	// end inline asm
	mov.b32 	%r459, 1;
	mov.b32 	%r480, 31;
	mov.b32 	%r481, -1;
	// begin inline asm
	shfl.sync.down.b32 %r457, %r659, %r459, %r480, %r481;
	// end inline asm
	setp.gt.s32 	%p59, %r456, 30;
	selp.b32 	%r482, 0, %r457, %p59;
	add.s32 	%r463, %r482, %r659;
	mov.b32 	%r464, 2;
	// begin inline asm
	shfl.sync.down.b32 %r462, %r463, %r464, %r480, %r481;
	// end inline asm
	setp.gt.s32 	%p60, %r456, 29;
	selp.b32 	%r483, 0, %r462, %p60;
	add.s32 	%r468, %r463, %r483;
	mov.b32 	%r469, 4;
	// begin inline asm
	shfl.sync.down.b32 %r467, %r468, %r469, %r480, %r481;
	// end inline asm
	setp.gt.s32 	%p61, %r456, 27;
	selp.b32 	%r484, 0, %r467, %p61;
	add.s32 	%r473, %r468, %r484;
	mov.b32 	%r474, 8;
	// begin inline asm
	shfl.sync.down.b32 %r472, %r473, %r474, %r480, %r481;
	// end inline asm
	setp.gt.s32 	%p62, %r456, 23;
	selp.b32 	%r485, 0, %r472, %p62;
	add.s32 	%r478, %r473, %r485;
	mov.b32 	%r479, 16;
	// begin inline asm
	shfl.sync.down.b32 %r477, %r478, %r479, %r480, %r481;
	// end inline asm
	setp.gt.s32 	%p63, %r456, 15;
	selp.b32 	%r486, 0, %r477, %p63;
	add.s32 	%r686, %r478, %r486;
	setp.ne.s32 	%p64, %r456, 0;
	@%p64 bra 	$L__BB5_36;
	shr.u32 	%r487, %r26, 3;
	and.b32  	%r488, %r487, 124;
	mov.u32 	%r489, _ZZN3cub18CUB_300001_SM_10006detail6reduce28DeviceReduceSingleTileKernelINS2_10policy_hubIijN4cuda3std3__44plusIiEEE10Policy1000EPiSC_iS9_iiNS7_10__identityEEEvT0_T1_T2_T3_T4_T6_E12temp_storage;
	add.s32 	%r490, %r489, %r488;
	st.shared.u32 	[%r490+8], %r686;
$L__BB5_36:
	bar.sync 	0;
	setp.ne.s32 	%p65, %r26, 0;
	@%p65 bra 	$L__BB5_72;
	ld.shared.u32 	%r491, [_ZZN3cub18CUB_300001_SM_10006detail6reduce28DeviceReduceSingleTileKernelINS2_10policy_hubIijN4cuda3std3__44plusIiEEE10Policy1000EPiSC_iS9_iiNS7_10__identityEEEvT0_T1_T2_T3_T4_T6_E12temp_storage+12];
	add.s32 	%r492, %r491, %r686;
	ld.shared.u32 	%r493, [_ZZN3cub18CUB_300001_SM_10006detail6reduce28DeviceReduceSingleTileKernelINS2_10policy_hubIijN4cuda3std3__44plusIiEEE10Policy1000EPiSC_iS9_iiNS7_10__identityEEEvT0_T1_T2_T3_T4_T6_E12temp_storage+16];
	add.s32 	%r494, %r492, %r493;
	ld.shared.u32 	%r495, [_ZZN3cub18CUB_300001_SM_10006detail6reduce28DeviceReduceSingleTileKernelINS2_10policy_hubIijN4cuda3std3__44plusIiEEE10Policy1000EPiSC_iS9_iiNS7_10__identityEEEvT0_T1_T2_T3_T4_T6_E12temp_storage+20];
	add.s32 	%r496, %r494, %r495;
	ld.shared.u32 	%r497, [_ZZN3cub18CUB_300001_SM_10006detail6reduce28DeviceReduceSingleTileKernelINS2_10policy_hubIijN4cuda3std3__44plusIiEEE10Policy1000EPiSC_iS9_iiNS7_10__identityEEEvT0_T1_T2_T3_T4_T6_E12temp_storage+24];
	add.s32 	%r498, %r496, %r497;
	ld.shared.u32 	%r499, [_ZZN3cub18CUB_300001_SM_10006detail6reduce28DeviceReduceSingleTileKernelINS2_10policy_hubIijN4cuda3std3__44plusIiEEE10Policy1000EPiSC_iS9_iiNS7_10__identityEEEvT0_T1_T2_T3_T4_T6_E12temp_storage+28];
	add.s32 	%r500, %r498, %r499;
	ld.shared.u32 	%r501, [_ZZN3cub18CUB_300001_SM_10006detail6reduce28DeviceReduceSingleTileKernelINS2_10policy_hubIijN4cuda3std3__44plusIiEEE10Policy1000EPiSC_iS9_iiNS7_10__identityEEEvT0_T1_T2_T3_T4_T6_E12temp_storage+32];
	add.s32 	%r502, %r500, %r501;
	ld.shared.u32 	%r503, [_ZZN3cub18CUB_300001_SM_10006detail6reduce28DeviceReduceSingleTileKernelINS2_10policy_hubIijN4cuda3std3__44plusIiEEE10Policy1000EPiSC_iS9_iiNS7_10__identityEEEvT0_T1_T2_T3_T4_T6_E12temp_storage+36];
	add.s32 	%r686, %r502, %r503;
	bra.uni 	$L__BB5_72;
$L__BB5_38:
	setp.gt.s32 	%p3, %r120, 4095;
	@%p3 bra 	$L__BB5_56;
	mov.u32 	%r60, %tid.x;
	setp.ge.s32 	%p20, %r60, %r120;
	mov.b32 	%r670, 0;
	mov.u32 	%r665, %r60;
	@%p20 bra 	$L__BB5_41;
	mul.wide.u32 	%rd66, %r60, 4;
	add.s64 	%rd65, %rd16, %rd66;
	// begin inline asm
	ld.global.nc.u32 %r670, [%rd65];
	// end inline asm
	add.s32 	%r665, %r60, 256;
$L__BB5_41:
	setp.ge.s32 	%p21, %r665, %r120;
	@%p21 bra 	$L__BB5_47;
	not.b32 	%r252, %r665;
	add.s32 	%r65, %r120, %r252;
	and.b32  	%r253, %r65, 768;
	setp.eq.s32 	%p22, %r253, 768;
	@%p22 bra 	$L__BB5_45;
	mul.wide.u32 	%rd67, %r665, 4;
	add.s64 	%rd123, %rd16, %rd67;
	shr.u32 	%r254, %r65, 8;
	add.s32 	%r255, %r254, 1;
	and.b32  	%r256, %r255, 3;
	neg.s32 	%r662, %r256;
$L__BB5_44:
	.pragma "nounroll";
	// begin inline asm
	ld.global.nc.u32 %r257, [%rd123];
	// end inline asm
	add.s32 	%r670, %r257, %r670;
	add.s32 	%r665, %r665, 256;
	add.s64 	%rd123, %rd123, 1024;
	add.s32 	%r662, %r662, 1;
	setp.ne.s32 	%p23, %r662, 0;
	@%p23 bra 	$L__BB5_44;
$L__BB5_45:
	setp.lt.u32 	%p24, %r65, 768;
	@%p24 bra 	$L__BB5_47;
$L__BB5_46:
	mul.wide.s32 	%rd73, %r665, 4;
	add.s64 	%rd69, %rd16, %rd73;
	// begin inline asm
	ld.global.nc.u32 %r258, [%rd69];
	// end inline asm
	add.s32 	%r262, %r258, %r670;
	add.s64 	%rd70, %rd69, 1024;
	// begin inline asm
	ld.global.nc.u32 %r259, [%rd70];
	// end inline asm
	add.s32 	%r263, %r259, %r262;
	add.s64 	%rd71, %rd69, 2048;
	// begin inline asm
	ld.global.nc.u32 %r260, [%rd71];
	// end inline asm
	add.s32 	%r264, %r260, %r263;
	add.s64 	%rd72, %rd69, 3072;
	// begin inline asm
	ld.global.nc.u32 %r261, [%rd72];
	// end inline asm
	add.s32 	%r670, %r261, %r264;
	add.s32 	%r665, %r665, 1024;
	setp.lt.s32 	%p25, %r665, %r120;
	@%p25 bra 	$L__BB5_46;
$L__BB5_47:
	setp.lt.s32 	%p26, %r120, 256;
	@%p26 bra 	$L__BB5_52;
	// begin inline asm
	mov.u32 %r328, %laneid;
	// end inline asm
	mov.b32 	%r331, 1;
	mov.b32 	%r352, 31;
	mov.b32 	%r353, -1;
	// begin inline asm
	shfl.sync.down.b32 %r329, %r670, %r331, %r352, %r353;
	// end inline asm
	setp.gt.s32 	%p42, %r328, 30;
	selp.b32 	%r354, 0, %r329, %p42;
	add.s32 	%r335, %r354, %r670;
	mov.b32 	%r336, 2;
	// begin inline asm
	shfl.sync.down.b32 %r334, %r335, %r336, %r352, %r353;
	// end inline asm
	setp.gt.s32 	%p43, %r328, 29;
	selp.b32 	%r355, 0, %r334, %p43;
	add.s32 	%r340, %r335, %r355;
	mov.b32 	%r341, 4;
	// begin inline asm
	shfl.sync.down.b32 %r339, %r340, %r341, %r352, %r353;
	// end inline asm
	setp.gt.s32 	%p44, %r328, 27;
	selp.b32 	%r356, 0, %r339, %p44;
	add.s32 	%r345, %r340, %r356;
	mov.b32 	%r346, 8;
	// begin inline asm
	shfl.sync.down.b32 %r344, %r345, %r346, %r352, %r353;
	// end inline asm
	setp.gt.s32 	%p45, %r328, 23;
	selp.b32 	%r357, 0, %r344, %p45;
	add.s32 	%r350, %r345, %r357;
	mov.b32 	%r351, 16;
	// begin inline asm
	shfl.sync.down.b32 %r349, %r350, %r351, %r352, %r353;
	// end inline asm
	setp.gt.s32 	%p46, %r328, 15;
	selp.b32 	%r358, 0, %r349, %p46;
	add.s32 	%r686, %r350, %r358;
	setp.ne.s32 	%p47, %r328, 0;
	@%p47 bra 	$L__BB5_50;
	shr.u32 	%r359, %r60, 3;
	and.b32  	%r360, %r359, 124;
	mov.u32 	%r361, _ZZN3cub18CUB_300001_SM_10006detail6reduce28DeviceReduceSingleTileKernelINS2_10policy_hubIijN4cuda3std3__44plusIiEEE10Policy1000EPiSC_iS9_iiNS7_10__identityEEEvT0_T1_T2_T3_T4_T6_E12temp_storage;
	add.s32 	%r362, %r361, %r360;
	st.shared.u32 	[%r362+8], %r686;
$L__BB5_50:
	bar.sync 	0;
	setp.ne.s32 	%p48, %r60, 0;
	@%p48 bra 	$L__BB5_72;
	ld.shared.u32 	%r363, [_ZZN3cub18CUB_300001_SM_10006detail6reduce28DeviceReduceSingleTileKernelINS2_10policy_hubIijN4cuda3std3__44plusIiEEE10Policy1000EPiSC_iS9_iiNS7_10__identityEEEvT0_T1_T2_T3_T4_T6_E12temp_storage+12];
	add.s32 	%r364, %r363, %r686;
	ld.shared.u32 	%r365, [_ZZN3cub18CUB_300001_SM_10006detail6reduce28DeviceReduceSingleTileKernelINS2_10policy_hubIijN4cuda3std3__44plusIiEEE10Policy1000EPiSC_iS9_iiNS7_10__identityEEEvT0_T1_T2_T3_T4_T6_E12temp_storage+16];
	add.s32 	%r366, %r364, %r365;
	ld.shared.u32 	%r367, [_ZZN3cub18CUB_300001_SM_10006detail6reduce28DeviceReduceSingleTileKernelINS2_10policy_hubIijN4cuda3std3__44plusIiEEE10Policy1000EPiSC_iS9_iiNS7_10__identityEEEvT0_T1_T2_T3_T4_T6_E12temp_storage+20];
	add.s32 	%r368, %r366, %r367;
	ld.shared.u32 	%r369, [_ZZN3cub18CUB_300001_SM_10006detail6reduce28DeviceReduceSingleTileKernelINS2_10policy_hubIijN4cuda3std3__44plusIiEEE10Policy1000EPiSC_iS9_iiNS7_10__identityEEEvT0_T1_T2_T3_T4_T6_E12temp_storage+24];
	add.s32 	%r370, %r368, %r369;
	ld.shared.u32 	%r371, [_ZZN3cub18CUB_300001_SM_10006detail6reduce28DeviceReduceSingleTileKernelINS2_10policy_hubIijN4cuda3std3__44plusIiEEE10Policy1000EPiSC_iS9_iiNS7_10__identityEEEvT0_T1_T2_T3_T4_T6_E12temp_storage+28];
	add.s32 	%r372, %r370, %r371;
	ld.shared.u32 	%r373, [_ZZN3cub18CUB_300001_SM_10006detail6reduce28DeviceReduceSingleTileKernelINS2_10policy_hubIijN4cuda3std3__44plusIiEEE10Policy1000EPiSC_iS9_iiNS7_10__identityEEEvT0_T1_T2_T3_T4_T6_E12temp_storage+32];
	add.s32 	%r374, %r372, %r373;
	ld.shared.u32 	%r375, [_ZZN3cub18CUB_300001_SM_10006detail6reduce28DeviceReduceSingleTileKernelINS2_10policy_hubIijN4cuda3std3__44plusIiEEE10Policy1000EPiSC_iS9_iiNS7_10__identityEEEvT0_T1_T2_T3_T4_T6_E12temp_storage+36];
	add.s32 	%r686, %r374, %r375;
	bra.uni 	$L__BB5_72;
$L__BB5_52:
	// begin inline asm
	mov.u32 %r265, %laneid;
	// end inline asm
	and.b32  	%r291, %r60, 992;
	add.s32 	%r292, %r291, 32;
	setp.gt.s32 	%p27, %r292, %r120;
	not.b32 	%r293, %r291;
	add.s32 	%r294, %r120, %r293;
	selp.b32 	%r289, %r294, 31, %p27;
	mov.b32 	%r268, 1;
	mov.b32 	%r290, -1;
	// begin inline asm
	shfl.sync.down.b32 %r266, %r670, %r268, %r289, %r290;
	// end inline asm
	setp.lt.s32 	%p28, %r265, %r289;
	selp.b32 	%r295, %r266, 0, %p28;
	add.s32 	%r272, %r295, %r670;
	mov.b32 	%r273, 2;
	// begin inline asm
	shfl.sync.down.b32 %r271, %r272, %r273, %r289, %r290;
	// end inline asm
	add.s32 	%r296, %r265, 2;
	setp.gt.s32 	%p29, %r296, %r289;
	selp.b32 	%r297, 0, %r271, %p29;
	add.s32 	%r277, %r272, %r297;
	mov.b32 	%r278, 4;
	// begin inline asm
	shfl.sync.down.b32 %r276, %r277, %r278, %r289, %r290;
	// end inline asm
	add.s32 	%r298, %r265, 4;
	setp.gt.s32 	%p30, %r298, %r289;
	selp.b32 	%r299, 0, %r276, %p30;
	add.s32 	%r282, %r277, %r299;
	mov.b32 	%r283, 8;
	// begin inline asm
	shfl.sync.down.b32 %r281, %r282, %r283, %r289, %r290;
	// end inline asm
	add.s32 	%r300, %r265, 8;
	setp.gt.s32 	%p31, %r300, %r289;
	selp.b32 	%r301, 0, %r281, %p31;
	add.s32 	%r287, %r282, %r301;
	mov.b32 	%r288, 16;
	// begin inline asm
	shfl.sync.down.b32 %r286, %r287, %r288, %r289, %r290;
	// end inline asm
	add.s32 	%r302, %r265, 16;
	setp.gt.s32 	%p32, %r302, %r289;
	selp.b32 	%r303, 0, %r286, %p32;
	add.s32 	%r686, %r287, %r303;
	setp.ne.s32 	%p33, %r265, 0;
	@%p33 bra 	$L__BB5_54;
	shr.u32 	%r304, %r60, 3;
	and.b32  	%r305, %r304, 124;
	mov.u32 	%r306, _ZZN3cub18CUB_300001_SM_10006detail6reduce28DeviceReduceSingleTileKernelINS2_10policy_hubIijN4cuda3std3__44plusIiEEE10Policy1000EPiSC_iS9_iiNS7_10__identityEEEvT0_T1_T2_T3_T4_T6_E12temp_storage;
	add.s32 	%r307, %r306, %r305;
	st.shared.u32 	[%r307+8], %r686;
$L__BB5_54:
	bar.sync 	0;
	setp.ne.s32 	%p34, %r60, 0;
	@%p34 bra 	$L__BB5_72;
	setp.gt.s32 	%p35, %r120, 32;
	ld.shared.u32 	%r308, [_ZZN3cub18CUB_300001_SM_10006detail6reduce28DeviceReduceSingleTileKernelINS2_10policy_hubIijN4cuda3std3__44plusIiEEE10Policy1000EPiSC_iS9_iiNS7_10__identityEEEvT0_T1_T2_T3_T4_T6_E12temp_storage+12];
	selp.b32 	%r309, %r308, 0, %p35;
	add.s32 	%r310, %r309, %r686;
	setp.gt.s32 	%p36, %r120, 64;
	ld.shared.u32 	%r311, [_ZZN3cub18CUB_300001_SM_10006detail6reduce28DeviceReduceSingleTileKernelINS2_10policy_hubIijN4cuda3std3__44plusIiEEE10Policy1000EPiSC_iS9_iiNS7_10__identityEEEvT0_T1_T2_T3_T4_T6_E12temp_storage+16];
	selp.b32 	%r312, %r311, 0, %p36;
	add.s32 	%r313, %r310, %r312;
	setp.gt.s32 	%p37, %r120, 96;
	ld.shared.u32 	%r314, [_ZZN3cub18CUB_300001_SM_10006detail6reduce28DeviceReduceSingleTileKernelINS2_10policy_hubIijN4cuda3std3__44plusIiEEE10Policy1000EPiSC_iS9_iiNS7_10__identityEEEvT0_T1_T2_T3_T4_T6_E12temp_storage+20];
	selp.b32 	%r315, %r314, 0, %p37;
	add.s32 	%r316, %r313, %r315;
	setp.gt.s32 	%p38, %r120, 128;
	ld.shared.u32 	%r317, [_ZZN3cub18CUB_300001_SM_10006detail6reduce28DeviceReduceSingleTileKernelINS2_10policy_hubIijN4cuda3std3__44plusIiEEE10Policy1000EPiSC_iS9_iiNS7_10__identityEEEvT0_T1_T2_T3_T4_T6_E12temp_storage+24];
	selp.b32 	%r318, %r317, 0, %p38;
	add.s32 	%r319, %r316, %r318;
	setp.gt.s32 	%p39, %r120, 160;
	ld.shared.u32 	%r320, [_ZZN3cub18CUB_300001_SM_10006detail6reduce28DeviceReduceSingleTileKernelINS2_10policy_hubIijN4cuda3std3__44plusIiEEE10Policy1000EPiSC_iS9_iiNS7_10__identityEEEvT0_T1_T2_T3_T4_T6_E12temp_storage+28];
	selp.b32 	%r321, %r320, 0, %p39;
	add.s32 	%r322, %r319, %r321;
	setp.gt.s32 	%p40, %r120, 192;
	ld.shared.u32 	%r323, [_ZZN3cub18CUB_300001_SM_10006detail6reduce28DeviceReduceSingleTileKernelINS2_10policy_hubIijN4cuda3std3__44plusIiEEE10Policy1000EPiSC_iS9_iiNS7_10__identityEEEvT0_T1_T2_T3_T4_T6_E12temp_storage+32];
	selp.b32 	%r324, %r323, 0, %p40;
	add.s32 	%r325, %r322, %r324;
	setp.gt.s32 	%p41, %r120, 224;
	ld.shared.u32 	%r326, [_ZZN3cub18CUB_300001_SM_10006detail6reduce28DeviceReduceSingleTileKernelINS2_10policy_hubIijN4cuda3std3__44plusIiEEE10Policy1000EPiSC_iS9_iiNS7_10__identityEEEvT0_T1_T2_T3_T4_T6_E12temp_storage+36];
	selp.b32 	%r327, %r326, 0, %p41;
	add.s32 	%r686, %r325, %r327;
	bra.uni 	$L__BB5_72;
$L__BB5_56:
	mov.u32 	%r85, %tid.x;
	mul.wide.u32 	%rd35, %r85, 4;
	add.s64 	%rd19, %rd16, %rd35;
	// begin inline asm
	ld.global.nc.u32 %r122, [%rd19];
	// end inline asm
	add.s64 	%rd20, %rd19, 1024;
	// begin inline asm
	ld.global.nc.u32 %r123, [%rd20];
	// end inline asm
	add.s64 	%rd21, %rd19, 2048;
	// begin inline asm
	ld.global.nc.u32 %r124, [%rd21];
	// end inline asm
	add.s64 	%rd22, %rd19, 3072;
	// begin inline asm
	ld.global.nc.u32 %r125, [%rd22];
	// end inline asm
	add.s64 	%rd23, %rd19, 4096;
	// begin inline asm
	ld.global.nc.u32 %r126, [%rd23];
	// end inline asm
	add.s64 	%rd24, %rd19, 5120;
	// begin inline asm
	ld.global.nc.u32 %r127, [%rd24];
	// end inline asm
	add.s64 	%rd25, %rd19, 6144;
	// begin inline asm
	ld.global.nc.u32 %r128, [%rd25];
	// end inline asm
	add.s64 	%rd26, %rd19, 7168;
	// begin inline asm
	ld.global.nc.u32 %r129, [%rd26];
	// end inline asm
	add.s64 	%rd27, %rd19, 8192;
	// begin inline asm
	ld.global.nc.u32 %r130, [%rd27];
	// end inline asm
	add.s64 	%rd28, %rd19, 9216;
	// begin inline asm
	ld.global.nc.u32 %r131, [%rd28];
	// end inline asm
	add.s64 	%rd29, %rd19, 10240;
	// begin inline asm
	ld.global.nc.u32 %r132, [%rd29];
	// end inline asm
	add.s64 	%rd30, %rd19, 11264;
	// begin inline asm
	ld.global.nc.u32 %r133, [%rd30];
	// end inline asm
	add.s64 	%rd31, %rd19, 12288;
	// begin inline asm
	ld.global.nc.u32 %r134, [%rd31];
	// end inline asm
	add.s64 	%rd32, %rd19, 13312;
	// begin inline asm
	ld.global.nc.u32 %r135, [%rd32];
	// end inline asm
	add.s64 	%rd33, %rd19, 14336;
	// begin inline asm
	ld.global.nc.u32 %r136, [%rd33];
	// end inline asm
	add.s64 	%rd34, %rd19, 15360;
	// begin inline asm
	ld.global.nc.u32 %r137, [%rd34];
	// end inline asm
	add.s32 	%r139, %r123, %r122;
	add.s32 	%r140, %r124, %r139;
	add.s32 	%r141, %r125, %r140;
	add.s32 	%r142, %r126, %r141;
	add.s32 	%r143, %r127, %r142;
	add.s32 	%r144, %r128, %r143;
	add.s32 	%r145, %r129, %r144;
	add.s32 	%r146, %r130, %r145;
	add.s32 	%r147, %r131, %r146;
	add.s32 	%r148, %r132, %r147;
	add.s32 	%r149, %r133, %r148;
	add.s32 	%r150, %r134, %r149;
	add.s32 	%r151, %r135, %r150;
	add.s32 	%r152, %r136, %r151;
	add.s32 	%r685, %r137, %r152;
	setp.lt.u32 	%p4, %r120, 8192;
	mov.b32 	%r674, 4096;
	@%p4 bra 	$L__BB5_60;
	add.s32 	%r87, %r120, -4096;
	mov.b32 	%r674, 4096;
$L__BB5_58:
	mul.wide.s32 	%rd52, %r674, 4;
	add.s64 	%rd36, %rd19, %rd52;
	// begin inline asm
	ld.global.nc.u32 %r154, [%rd36];
	// end inline asm
	add.s64 	%rd37, %rd36, 1024;
	// begin inline asm
	ld.global.nc.u32 %r155, [%rd37];
	// end inline asm
	add.s64 	%rd38, %rd36, 2048;
	// begin inline asm
	ld.global.nc.u32 %r156, [%rd38];
	// end inline asm
	add.s64 	%rd39, %rd36, 3072;
	// begin inline asm
	ld.global.nc.u32 %r157, [%rd39];
	// end inline asm
	add.s64 	%rd40, %rd36, 4096;
	// begin inline asm
	ld.global.nc.u32 %r158, [%rd40];
	// end inline asm
	add.s64 	%rd41, %rd36, 5120;
	// begin inline asm
	ld.global.nc.u32 %r159, [%rd41];
	// end inline asm
	add.s64 	%rd42, %rd36, 6144;
	// begin inline asm
	ld.global.nc.u32 %r160, [%rd42];
	// end inline asm
	add.s64 	%rd43, %rd36, 7168;
	// begin inline asm
	ld.global.nc.u32 %r161, [%rd43];
	// end inline asm
	add.s64 	%rd44, %rd36, 8192;
	// begin inline asm
	ld.global.nc.u32 %r162, [%rd44];
	// end inline asm
	add.s64 	%rd45, %rd36, 9216;
	// begin inline asm
	ld.global.nc.u32 %r163, [%rd45];
	// end inline asm
	add.s64 	%rd46, %rd36, 10240;
	// begin inline asm
	ld.global.nc.u32 %r164, [%rd46];
	// end inline asm
	add.s64 	%rd47, %rd36, 11264;
	// begin inline asm
	ld.global.nc.u32 %r165, [%rd47];
	// end inline asm
	add.s64 	%rd48, %rd36, 12288;
	// begin inline asm
	ld.global.nc.u32 %r166, [%rd48];
	// end inline asm
	add.s64 	%rd49, %rd36, 13312;
	// begin inline asm
	ld.global.nc.u32 %r167, [%rd49];
	// end inline asm
	add.s64 	%rd50, %rd36, 14336;
	// begin inline asm
	ld.global.nc.u32 %r168, [%rd50];
	// end inline asm
	add.s64 	%rd51, %rd36, 15360;
	// begin inline asm
	ld.global.nc.u32 %r169, [%rd51];
	// end inline asm
	add.s32 	%r170, %r154, %r685;
	add.s32 	%r171, %r155, %r170;
	add.s32 	%r172, %r156, %r171;
	add.s32 	%r173, %r157, %r172;
	add.s32 	%r174, %r158, %r173;
	add.s32 	%r175, %r159, %r174;
	add.s32 	%r176, %r160, %r175;
	add.s32 	%r177, %r161, %r176;
	add.s32 	%r178, %r162, %r177;
	add.s32 	%r179, %r163, %r178;
	add.s32 	%r180, %r164, %r179;
	add.s32 	%r181, %r165, %r180;
	add.s32 	%r182, %r166, %r181;
	add.s32 	%r183, %r167, %r182;
	add.s32 	%r184, %r168, %r183;
	add.s32 	%r685, %r169, %r184;
	sub.s32 	%r185, %r120, %r674;
	setp.lt.s32 	%p5, %r185, 4096;
	@%p5 bra 	$L__BB5_68;
	add.s32 	%r674, %r674, 4096;
	setp.le.s32 	%p6, %r674, %r87;
	@%p6 bra 	$L__BB5_58;
$L__BB5_60:
	setp.le.s32 	%p7, %r120, %r674;
	@%p7 bra 	$L__BB5_68;
	sub.s32 	%r94, %r120, %r674;
	setp.ge.s32 	%p8, %r85, %r94;
	@%p8 bra 	$L__BB5_68;
	not.b32 	%r187, %r85;
	add.s32 	%r188, %r120, %r187;
	sub.s32 	%r95, %r188, %r674;
	and.b32  	%r189, %r95, 768;
	setp.eq.s32 	%p9, %r189, 768;
	mov.u32 	%r679, %r85;
	@%p9 bra 	$L__BB5_65;
	add.s32 	%r676, %r85, %r674;
	shr.u32 	%r190, %r95, 8;
	add.s32 	%r191, %r190, 1;
	and.b32  	%r192, %r191, 3;
	neg.s32 	%r675, %r192;
	mov.u32 	%r679, %r85;
$L__BB5_64:
	.pragma "nounroll";
	mul.wide.u32 	%rd54, %r676, 4;
	add.s64 	%rd53, %rd16, %rd54;
	// begin inline asm
	ld.global.nc.u32 %r193, [%rd53];
	// end inline asm
	add.s32 	%r685, %r193, %r685;
	add.s32 	%r679, %r679, 256;
	add.s32 	%r676, %r676, 256;
	add.s32 	%r675, %r675, 1;
	setp.ne.s32 	%p10, %r675, 0;
	@%p10 bra 	$L__BB5_64;
$L__BB5_65:
	setp.lt.u32 	%p11, %r95, 768;
	@%p11 bra 	$L__BB5_68;
	cvt.u64.u32 	%rd55, %r679;
	cvt.u64.u32 	%rd56, %r674;
	add.s64 	%rd57, %rd55, %rd56;
	shl.b64 	%rd58, %rd57, 2;
	add.s64 	%rd59, %rd58, %rd16;
	add.s64 	%rd124, %rd59, 2048;
	add.s32 	%r682, %r679, %r674;
$L__BB5_67:
	mul.wide.u32 	%rd64, %r682, 4;
	add.s64 	%rd60, %rd16, %rd64;
	// begin inline asm
	ld.global.nc.u32 %r194, [%rd60];
	// end inline asm
	add.s32 	%r198, %r194, %r685;
	add.s64 	%rd61, %rd124, -1024;
	// begin inline asm
	ld.global.nc.u32 %r195, [%rd61];
	// end inline asm
	add.s32 	%r199, %r195, %r198;
	// begin inline asm
	ld.global.nc.u32 %r196, [%rd124];
	// end inline asm
	add.s32 	%r200, %r196, %r199;
	add.s64 	%rd63, %rd124, 1024;
	// begin inline asm
	ld.global.nc.u32 %r197, [%rd63];
	// end inline asm
	add.s32 	%r685, %r197, %r200;
	add.s32 	%r679, %r679, 1024;
	add.s64 	%rd124, %rd124, 4096;
	add.s32 	%r682, %r682, 1024;
	setp.lt.s32 	%p12, %r679, %r94;
	@%p12 bra 	$L__BB5_67;
$L__BB5_68:
	// begin inline asm
	mov.u32 %r201, %laneid;
	// end inline asm
	mov.b32 	%r204, 1;
	mov.b32 	%r225, 31;
	mov.b32 	%r226, -1;
	// begin inline asm
	shfl.sync.down.b32 %r202, %r685, %r204, %r225, %r226;
	// end inline asm
	setp.gt.s32 	%p13, %r201, 30;
	selp.b32 	%r227, 0, %r202, %p13;
	add.s32 	%r208, %r227, %r685;
	mov.b32 	%r209, 2;
	// begin inline asm
	shfl.sync.down.b32 %r207, %r208, %r209, %r225, %r226;
	// end inline asm
	setp.gt.s32 	%p14, %r201, 29;
	selp.b32 	%r228, 0, %r207, %p14;
	add.s32 	%r213, %r208, %r228;
	mov.b32 	%r214, 4;
	// begin inline asm
	shfl.sync.down.b32 %r212, %r213, %r214, %r225, %r226;
	// end inline asm
	setp.gt.s32 	%p15, %r201, 27;
	selp.b32 	%r229, 0, %r212, %p15;
	add.s32 	%r218, %r213, %r229;
	mov.b32 	%r219, 8;
	// begin inline asm
	shfl.sync.down.b32 %r217, %r218, %r219, %r225, %r226;
	// end inline asm
	setp.gt.s32 	%p16, %r201, 23;
	selp.b32 	%r230, 0, %r217, %p16;
	add.s32 	%r223, %r218, %r230;
	mov.b32 	%r224, 16;
	// begin inline asm
	shfl.sync.down.b32 %r222, %r223, %r224, %r225, %r226;
	// end inline asm
	setp.gt.s32 	%p17, %r201, 15;
	selp.b32 	%r231, 0, %r222, %p17;
	add.s32 	%r686, %r223, %r231;
	setp.ne.s32 	%p18, %r201, 0;
	@%p18 bra 	$L__BB5_70;
	shr.u32 	%r232, %r85, 3;
	and.b32  	%r233, %r232, 124;
	mov.u32 	%r234, _ZZN3cub18CUB_300001_SM_10006detail6reduce28DeviceReduceSingleTileKernelINS2_10policy_hubIijN4cuda3std3__44plusIiEEE10Policy1000EPiSC_iS9_iiNS7_10__identityEEEvT0_T1_T2_T3_T4_T6_E12temp_storage;
	add.s32 	%r235, %r234, %r233;
	st.shared.u32 	[%r235+8], %r686;
$L__BB5_70:
	bar.sync 	0;
	setp.ne.s32 	%p19, %r85, 0;
	@%p19 bra 	$L__BB5_72;
	ld.shared.u32 	%r236, [_ZZN3cub18CUB_300001_SM_10006detail6reduce28DeviceReduceSingleTileKernelINS2_10policy_hubIijN4cuda3std3__44plusIiEEE10Policy1000EPiSC_iS9_iiNS7_10__identityEEEvT0_T1_T2_T3_T4_T6_E12temp_storage+12];
	add.s32 	%r237, %r236, %r686;
	ld.shared.u32 	%r238, [_ZZN3cub18CUB_300001_SM_10006detail6reduce28DeviceReduceSingleTileKernelINS2_10policy_hubIijN4cuda3std3__44plusIiEEE10Policy1000EPiSC_iS9_iiNS7_10__identityEEEvT0_T1_T2_T3_T4_T6_E12temp_storage+16];
	add.s32 	%r239, %r237, %r238;
	ld.shared.u32 	%r240, [_ZZN3cub18CUB_300001_SM_10006detail6reduce28DeviceReduceSingleTileKernelINS2_10policy_hubIijN4cuda3std3__44plusIiEEE10Policy1000EPiSC_iS9_iiNS7_10__identityEEEvT0_T1_T2_T3_T4_T6_E12temp_storage+20];
	add.s32 	%r241, %r239, %r240;
	ld.shared.u32 	%r242, [_ZZN3cub18CUB_300001_SM_10006detail6reduce28DeviceReduceSingleTileKernelINS2_10policy_hubIijN4cuda3std3__44plusIiEEE10Policy1000EPiSC_iS9_iiNS7_10__identityEEEvT0_T1_T2_T3_T4_T6_E12temp_storage+24];
	add.s32 	%r243, %r241, %r242;
	ld.shared.u32 	%r244, [_ZZN3cub18CUB_300001_SM_10006detail6reduce28DeviceReduceSingleTileKernelINS2_10policy_hubIijN4cuda3std3__44plusIiEEE10Policy1000EPiSC_iS9_iiNS7_10__identityEEEvT0_T1_T2_T3_T4_T6_E12temp_storage+28];
	add.s32 	%r245, %r243, %r244;
	ld.shared.u32 	%r246, [_ZZN3cub18CUB_300001_SM_10006detail6reduce28DeviceReduceSingleTileKernelINS2_10policy_hubIijN4cuda3std3__44plusIiEEE10Policy1000EPiSC_iS9_iiNS7_10__identityEEEvT0_T1_T2_T3_T4_T6_E12temp_storage+32];
	add.s32 	%r247, %r245, %r246;
	ld.shared.u32 	%r248, [_ZZN3cub18CUB_300001_SM_10006detail6reduce28DeviceReduceSingleTileKernelINS2_10policy_hubIijN4cuda3std3__44plusIiEEE10Policy1000EPiSC_iS9_iiNS7_10__identityEEEvT0_T1_T2_T3_T4_T6_E12temp_storage+36];
	add.s32 	%r686, %r247, %r248;
$L__BB5_72:
	mov.u32 	%r631, %tid.x;
	setp.ne.s32 	%p95, %r631, 0;
	@%p95 bra 	$L__BB5_74;
	add.s32 	%r632, %r686, %r121;
	st.global.u32 	[%rd1], %r632;
$L__BB5_74:
	ret;

}
	// .globl	_ZN3cub18CUB_300001_SM_10006detail6reduce28DeviceReduceSingleTileKernelINS2_10policy_hubIiyN4cuda3std3__44plusIiEEE10Policy1000EN6thrust24THRUST_300001_SM_1000_NS6detail15normal_iteratorINSD_10device_ptrIiEEEEPiyS9_iiNS7_10__identityEEEvT0_T1_T2_T3_T4_T6_
.visible .entry _ZN3cub18CUB_300001_SM_10006detail6reduce28DeviceReduceSingleTileKernelINS2_10policy_hubIiyN4cuda3std3__44plusIiEEE10Policy1000EN6thrust24THRUST_300001_SM_1000_NS6detail15normal_iteratorINSD_10device_ptrIiEEEEPiyS9_iiNS7_10__identityEEEvT0_T1_T2_T3_T4_T6_(
	.param .align 8 .b8 _ZN3cub18CUB_300001_SM_10006detail6reduce28DeviceReduceSingleTileKernelINS2_10policy_hubIiyN4cuda3std3__44plusIiEEE10Policy1000EN6thrust24THRUST_300001_SM_1000_NS6detail15normal_iteratorINSD_10device_ptrIiEEEEPiyS9_iiNS7_10__identityEEEvT0_T1_T2_T3_T4_T6__param_0[8],
	.param .u64 .ptr .align 1 _ZN3cub18CUB_300001_SM_10006detail6reduce28DeviceReduceSingleTileKernelINS2_10policy_hubIiyN4cuda3std3__44plusIiEEE10Policy1000EN6thrust24THRUST_300001_SM_1000_NS6detail15normal_iteratorINSD_10device_ptrIiEEEEPiyS9_iiNS7_10__identityEEEvT0_T1_T2_T3_T4_T6__param_1,
	.param .u64 _ZN3cub18CUB_300001_SM_10006detail6reduce28DeviceReduceSingleTileKernelINS2_10policy_hubIiyN4cuda3std3__44plusIiEEE10Policy1000EN6thrust24THRUST_300001_SM_1000_NS6detail15normal_iteratorINSD_10device_ptrIiEEEEPiyS9_iiNS7_10__identityEEEvT0_T1_T2_T3_T4_T6__param_2,
	.param .align 1 .b8 _ZN3cub18CUB_300001_SM_10006detail6reduce28DeviceReduceSingleTileKernelINS2_10policy_hubIiyN4cuda3std3__44plusIiEEE10Policy1000EN6thrust24THRUST_300001_SM_1000_NS6detail15normal_iteratorINSD_10device_ptrIiEEEEPiyS9_iiNS7_10__identityEEEvT0_T1_T2_T3_T4_T6__param_3[1],
	.param .u32 _ZN3cub18CUB_300001_SM_10006detail6reduce28DeviceReduceSingleTileKernelINS2_10policy_hubIiyN4cuda3std3__44plusIiEEE10Policy1000EN6thrust24THRUST_300001_SM_1000_NS6detail15normal_iteratorINSD_10device_ptrIiEEEEPiyS9_iiNS7_10__identityEEEvT0_T1_T2_T3_T4_T6__param_4,
	.param .align 1 .b8 _ZN3cub18CUB_300001_SM_10006detail6reduce28DeviceReduceSingleTileKernelINS2_10policy_hubIiyN4cuda3std3__44plusIiEEE10Policy1000EN6thrust24THRUST_300001_SM_1000_NS6detail15normal_iteratorINSD_10device_ptrIiEEEEPiyS9_iiNS7_10__identityEEEvT0_T1_T2_T3_T4_T6__param_5[1]
)
.maxntid 256
.minnctapersm 1
{
	.reg .pred 	%p<59>;
	.reg .b32 	%r<471>;
	.reg .b64 	%rd<56>;
	// demoted variable
	.shared .align 4 .b8 _ZZN3cub18CUB_300001_SM_10006detail6reduce28DeviceReduceSingleTileKernelINS2_10policy_hubIiyN4cuda3std3__44plusIiEEE10Policy1000EN6thrust24THRUST_300001_SM_1000_NS6detail15normal_iteratorINSD_10device_ptrIiEEEEPiyS9_iiNS7_10__identityEEEvT0_T1_T2_T3_T4_T6_E12temp_storage[44];
	ld.param.u64 	%rd18, [_ZN3cub18CUB_300001_SM_10006detail6reduce28DeviceReduceSingleTileKernelINS2_10policy_hubIiyN4cuda3std3__44plusIiEEE10Policy1000EN6thrust24THRUST_300001_SM_1000_NS6detail15normal_iteratorINSD_10device_ptrIiEEEEPiyS9_iiNS7_10__identityEEEvT0_T1_T2_T3_T4_T6__param_0];
	ld.param.u64 	%rd20, [_ZN3cub18CUB_300001_SM_10006detail6reduce28DeviceReduceSingleTileKernelINS2_10policy_hubIiyN4cuda3std3__44plusIiEEE10Policy1000EN6thrust24THRUST_300001_SM_1000_NS6detail15normal_iteratorINSD_10device_ptrIiEEEEPiyS9_iiNS7_10__identityEEEvT0_T1_T2_T3_T4_T6__param_1];
	ld.param.u64 	%rd19, [_ZN3cub18CUB_300001_SM_10006detail6reduce28DeviceReduceSingleTileKernelINS2_10policy_hubIiyN4cuda3std3__44plusIiEEE10Policy1000EN6thrust24THRUST_300001_SM_1000_NS6detail15normal_iteratorINSD_10device_ptrIiEEEEPiyS9_iiNS7_10__identityEEEvT0_T1_T2_T3_T4_T6__param_2];
	ld.param.u32 	%r81, [_ZN3cub18CUB_300001_SM_10006detail6reduce28DeviceReduceSingleTileKernelINS2_10policy_hubIiyN4cuda3std3__44plusIiEEE10Policy1000EN6thrust24THRUST_300001_SM_1000_NS6detail15normal_iteratorINSD_10device_ptrIiEEEEPiyS9_iiNS7_10__identityEEEvT0_T1_T2_T3_T4_T6__param_4];
	cvta.to.global.u64 	%rd1, %rd20;
	setp.ne.s64 	%p1, %rd19, 0;
	@%p1 bra 	$L__BB6_3;
	mov.u32 	%r434, %tid.x;
	setp.ne.s32 	%p58, %r434, 0;
	@%p58 bra 	$L__BB6_51;
	st.global.u32 	[%rd1], %r81;
	bra.uni 	$L__BB6_51;
$L__BB6_3:
	cvta.to.global.u64 	%rd2, %rd18;
	setp.gt.u64 	%p2, %rd19, 4095;
	@%p2 bra 	$L__BB6_28;
	cvt.u32.u64 	%r1, %rd19;
	mov.u32 	%r2, %tid.x;
	setp.ge.u32 	%p24, %r2, %r1;
	mov.b32 	%r452, 0;
	mov.u32 	%r441, %r2;
	@%p24 bra 	$L__BB6_6;
	mul.wide.u32 	%rd41, %r2, 4;
	add.s64 	%rd42, %rd2, %rd41;
	ld.global.u32 	%r452, [%rd42];
	add.s32 	%r441, %r2, 256;
$L__BB6_6:
	setp.ge.u32 	%p25, %r441, %r1;
	@%p25 bra 	$L__BB6_19;
	not.b32 	%r261, %r441;
	add.s32 	%r262, %r261, %r1;
	shr.u32 	%r263, %r262, 8;
	add.s32 	%r7, %r263, 1;
	and.b32  	%r8, %r7, 15;
	setp.lt.u32 	%p26, %r262, 3840;
	@%p26 bra 	$L__BB6_10;
	and.b32  	%r264, %r7, 33554416;
	neg.s32 	%r437, %r264;
	mul.wide.u32 	%rd43, %r441, 4;
	add.s64 	%rd44, %rd43, %rd2;
	add.s64 	%rd51, %rd44, 8192;
$L__BB6_9:
	.pragma "nounroll";
	ld.global.u32 	%r265, [%rd51+-8192];
	add.s32 	%r266, %r265, %r452;
	ld.global.u32 	%r267, [%rd51+-7168];
	add.s32 	%r268, %r267, %r266;
	ld.global.u32 	%r269, [%rd51+-6144];
	add.s32 	%r270, %r269, %r268;
	ld.global.u32 	%r271, [%rd51+-5120];
	add.s32 	%r272, %r271, %r270;
	ld.global.u32 	%r273, [%rd51+-4096];
	add.s32 	%r274, %r273, %r272;
	ld.global.u32 	%r275, [%rd51+-3072];
	add.s32 	%r276, %r275, %r274;
	ld.global.u32 	%r277, [%rd51+-2048];
	add.s32 	%r278, %r277, %r276;
	ld.global.u32 	%r279, [%rd51+-1024];
	add.s32 	%r280, %r279, %r278;
	ld.global.u32 	%r281, [%rd51];
	add.s32 	%r282, %r281, %r280;
	ld.global.u32 	%r283, [%rd51+1024];
	add.s32 	%r284, %r283, %r282;
	ld.global.u32 	%r285, [%rd51+2048];
	add.s32 	%r286, %r285, %r284;
	ld.global.u32 	%r287, [%rd51+3072];
	add.s32 	%r288, %r287, %r286;
	ld.global.u32 	%r289, [%rd51+4096];
	add.s32 	%r290, %r289, %r288;
	ld.global.u32 	%r291, [%rd51+5120];
	add.s32 	%r292, %r291, %r290;
	ld.global.u32 	%r293, [%rd51+6144];
	add.s32 	%r294, %r293, %r292;
	ld.global.u32 	%r295, [%rd51+7168];
	add.s32 	%r452, %r295, %r294;
	add.s32 	%r441, %r441, 4096;
	add.s32 	%r437, %r437, 16;
	add.s64 	%rd51, %rd51, 16384;
	setp.ne.s32 	%p27, %r437, 0;
	@%p27 bra 	$L__BB6_9;
$L__BB6_10:
	setp.eq.s32 	%p28, %r8, 0;
	@%p28 bra 	$L__BB6_19;
	and.b32  	%r19, %r7, 7;
	setp.lt.u32 	%p29, %r8, 8;
	@%p29 bra 	$L__BB6_13;
	mul.wide.s32 	%rd45, %r441, 4;
	add.s64 	%rd46, %rd2, %rd45;
	ld.global.u32 	%r297, [%rd46];
	add.s32 	%r298, %r297, %r452;
	ld.global.u32 	%r299, [%rd46+1024];
	add.s32 	%r300, %r299, %r298;
	ld.global.u32 	%r301, [%rd46+2048];
	add.s32 	%r302, %r301, %r300;
	ld.global.u32 	%r303, [%rd46+3072];
	add.s32 	%r304, %r303, %r302;
	ld.global.u32 	%r305, [%rd46+4096];
	add.s32 	%r306, %r305, %r304;
	ld.global.u32 	%r307, [%rd46+5120];
	add.s32 	%r308, %r307, %r306;
	ld.global.u32 	%r309, [%rd46+6144];
	add.s32 	%r310, %r309, %r308;
	ld.global.u32 	%r311, [%rd46+7168];
	add.s32 	%r452, %r311, %r310;
	add.s32 	%r441, %r441, 2048;
$L__BB6_13:
	setp.eq.s32 	%p30, %r19, 0;
	@%p30 bra 	$L__BB6_19;
	and.b32  	%r25, %r7, 3;
	setp.lt.u32 	%p31, %r19, 4;
	@%p31 bra 	$L__BB6_16;
	mul.wide.s32 	%rd47, %r441, 4;
	add.s64 	%rd48, %rd2, %rd47;
	ld.global.u32 	%r313, [%rd48];
	add.s32 	%r314, %r313, %r452;
	ld.global.u32 	%r315, [%rd48+1024];
	add.s32 	%r316, %r315, %r314;
	ld.global.u32 	%r317, [%rd48+2048];
	add.s32 	%r318, %r317, %r316;
	ld.global.u32 	%r319, [%rd48+3072];
	add.s32 	%r452, %r319, %r318;
	add.s32 	%r441, %r441, 1024;
$L__BB6_16:
	setp.eq.s32 	%p32, %r25, 0;
	@%p32 bra 	$L__BB6_19;
	neg.s32 	%r449, %r25;
$L__BB6_18:
	.pragma "nounroll";
	mul.wide.s32 	%rd49, %r441, 4;
	add.s64 	%rd50, %rd2, %rd49;
	ld.global.u32 	%r320, [%rd50];
	add.s32 	%r452, %r320, %r452;
	add.s32 	%r441, %r441, 256;
	add.s32 	%r449, %r449, 1;
	setp.ne.s32 	%p33, %r449, 0;
	@%p33 bra 	$L__BB6_18;
$L__BB6_19:
	setp.lt.u64 	%p34, %rd19, 256;
	@%p34 bra 	$L__BB6_24;
	// begin inline asm
	mov.u32 %r384, %laneid;
	// end inline asm
	mov.b32 	%r387, 1;
	mov.b32 	%r408, 31;
	mov.b32 	%r409, -1;
	// begin inline asm
	shfl.sync.down.b32 %r385, %r452, %r387, %r408, %r409;
	// end inline asm
	setp.gt.s32 	%p50, %r384, 30;
	selp.b32 	%r410, 0, %r385, %p50;
	add.s32 	%r391, %r410, %r452;
	mov.b32 	%r392, 2;
	// begin inline asm
	shfl.sync.down.b32 %r390, %r391, %r392, %r408, %r409;
	// end inline asm
	setp.gt.s32 	%p51, %r384, 29;
	selp.b32 	%r411, 0, %r390, %p51;
	add.s32 	%r396, %r391, %r411;
	mov.b32 	%r397, 4;
	// begin inline asm
	shfl.sync.down.b32 %r395, %r396, %r397, %r408, %r409;
	// end inline asm
	setp.gt.s32 	%p52, %r384, 27;
	selp.b32 	%r412, 0, %r395, %p52;
	add.s32 	%r401, %r396, %r412;
	mov.b32 	%r402, 8;
	// begin inline asm
	shfl.sync.down.b32 %r400, %r401, %r402, %r408, %r409;
	// end inline asm
	setp.gt.s32 	%p53, %r384, 23;
	selp.b32 	%r413, 0, %r400, %p53;
	add.s32 	%r406, %r401, %r413;
	mov.b32 	%r407, 16;
	// begin inline asm
	shfl.sync.down.b32 %r405, %r406, %r407, %r408, %r409;
	// end inline asm
	setp.gt.s32 	%p54, %r384, 15;
	selp.b32 	%r414, 0, %r405, %p54;
	add.s32 	%r470, %r406, %r414;
	setp.ne.s32 	%p55, %r384, 0;
	@%p55 bra 	$L__BB6_22;
	shr.u32 	%r415, %r2, 3;
	and.b32  	%r416, %r415, 124;
	mov.u32 	%r417, _ZZN3cub18CUB_300001_SM_10006detail6reduce28DeviceReduceSingleTileKernelINS2_10policy_hubIiyN4cuda3std3__44plusIiEEE10Policy1000EN6thrust24THRUST_300001_SM_1000_NS6detail15normal_iteratorINSD_10device_ptrIiEEEEPiyS9_iiNS7_10__identityEEEvT0_T1_T2_T3_T4_T6_E12temp_storage;
	add.s32 	%r418, %r417, %r416;
	st.shared.u32 	[%r418+8], %r470;
$L__BB6_22:
	bar.sync 	0;
	setp.ne.s32 	%p56, %r2, 0;
	@%p56 bra 	$L__BB6_49;
	ld.shared.u32 	%r419, [_ZZN3cub18CUB_300001_SM_10006detail6reduce28DeviceReduceSingleTileKernelINS2_10policy_hubIiyN4cuda3std3__44plusIiEEE10Policy1000EN6thrust24THRUST_300001_SM_1000_NS6detail15normal_iteratorINSD_10device_ptrIiEEEEPiyS9_iiNS7_10__identityEEEvT0_T1_T2_T3_T4_T6_E12temp_storage+12];
	add.s32 	%r420, %r419, %r470;
	ld.shared.u32 	%r421, [_ZZN3cub18CUB_300001_SM_10006detail6reduce28DeviceReduceSingleTileKernelINS2_10policy_hubIiyN4cuda3std3__44plusIiEEE10Policy1000EN6thrust24THRUST_300001_SM_1000_NS6detail15normal_iteratorINSD_10device_ptrIiEEEEPiyS9_iiNS7_10__identityEEEvT0_T1_T2_T3_T4_T6_E12temp_storage+16];
	add.s32 	%r422, %r420, %r421;
	ld.shared.u32 	%r423, [_ZZN3cub18CUB_300001_SM_10006detail6reduce28DeviceReduceSingleTileKernelINS2_10policy_hubIiyN4cuda3std3__44plusIiEEE10Policy1000EN6thrust24THRUST_300001_SM_1000_NS6detail15normal_iteratorINSD_10device_ptrIiEEEEPiyS9_iiNS7_10__identityEEEvT0_T1_T2_T3_T4_T6_E12temp_storage+20];
	add.s32 	%r424, %r422, %r423;
	ld.shared.u32 	%r425, [_ZZN3cub18CUB_300001_SM_10006detail6reduce28DeviceReduceSingleTileKernelINS2_10policy_hubIiyN4cuda3std3__44plusIiEEE10Policy1000EN6thrust24THRUST_300001_SM_1000_NS6detail15normal_iteratorINSD_10device_ptrIiEEEEPiyS9_iiNS7_10__identityEEEvT0_T1_T2_T3_T4_T6_E12temp_storage+24];
	add.s32 	%r426, %r424, %r425;
	ld.shared.u32 	%r427, [_ZZN3cub18CUB_300001_SM_10006detail6reduce28DeviceReduceSingleTileKernelINS2_10policy_hubIiyN4cuda3std3__44plusIiEEE10Policy1000EN6thrust24THRUST_300001_SM_1000_NS6detail15normal_iteratorINSD_10device_ptrIiEEEEPiyS9_iiNS7_10__identityEEEvT0_T1_T2_T3_T4_T6_E12temp_storage+28];
	add.s32 	%r428, %r426, %r427;
	ld.shared.u32 	%r429, [_ZZN3cub18CUB_300001_SM_10006detail6reduce28DeviceReduceSingleTileKernelINS2_10policy_hubIiyN4cuda3std3__44plusIiEEE10Policy1000EN6thrust24THRUST_300001_SM_1000_NS6detail15normal_iteratorINSD_10device_ptrIiEEEEPiyS9_iiNS7_10__identityEEEvT0_T1_T2_T3_T4_T6_E12temp_storage+32];
	add.s32 	%r430, %r428, %r429;
	ld.shared.u32 	%r431, [_ZZN3cub18CUB_300001_SM_10006detail6reduce28DeviceReduceSingleTileKernelINS2_10policy_hubIiyN4cuda3std3__44plusIiEEE10Policy1000EN6thrust24THRUST_300001_SM_1000_NS6detail15normal_iteratorINSD_10device_ptrIiEEEEPiyS9_iiNS7_10__identityEEEvT0_T1_T2_T3_T4_T6_E12temp_storage+36];
	add.s32 	%r470, %r430, %r431;
	bra.uni 	$L__BB6_49;
$L__BB6_24:
	// begin inline asm
	mov.u32 %r321, %laneid;
	// end inline asm
	and.b32  	%r347, %r2, 992;
	add.s32 	%r348, %r347, 32;
	setp.gt.u32 	%p35, %r348, %r1;
	not.b32 	%r349, %r347;
	add.s32 	%r350, %r1, %r349;
	selp.b32 	%r345, %r350, 31, %p35;
	mov.b32 	%r324, 1;
	mov.b32 	%r346, -1;
	// begin inline asm
	shfl.sync.down.b32 %r322, %r452, %r324, %r345, %r346;
	// end inline asm
	setp.lt.s32 	%p36, %r321, %r345;
	selp.b32 	%r351, %r322, 0, %p36;
	add.s32 	%r328, %r351, %r452;
	mov.b32 	%r329, 2;
	// begin inline asm
	shfl.sync.down.b32 %r327, %r328, %r329, %r345, %r346;
	// end inline asm
	add.s32 	%r352, %r321, 2;
	setp.gt.s32 	%p37, %r352, %r345;
	selp.b32 	%r353, 0, %r327, %p37;
	add.s32 	%r333, %r328, %r353;
	mov.b32 	%r334, 4;
	// begin inline asm
	shfl.sync.down.b32 %r332, %r333, %r334, %r345, %r346;
	// end inline asm
	add.s32 	%r354, %r321, 4;
	setp.gt.s32 	%p38, %r354, %r345;
	selp.b32 	%r355, 0, %r332, %p38;
	add.s32 	%r338, %r333, %r355;
	mov.b32 	%r339, 8;
	// begin inline asm
	shfl.sync.down.b32 %r337, %r338, %r339, %r345, %r346;
	// end inline asm
	add.s32 	%r356, %r321, 8;
	setp.gt.s32 	%p39, %r356, %r345;
	selp.b32 	%r357, 0, %r337, %p39;
	add.s32 	%r343, %r338, %r357;
	mov.b32 	%r344, 16;
	// begin inline asm
	shfl.sync.down.b32 %r342, %r343, %r344, %r345, %r346;
	// end inline asm
	add.s32 	%r358, %r321, 16;
	setp.gt.s32 	%p40, %r358, %r345;
	selp.b32 	%r359, 0, %r342, %p40;
	add.s32 	%r470, %r343, %r359;
	setp.ne.s32 	%p41, %r321, 0;
	@%p41 bra 	$L__BB6_26;
	shr.u32 	%r360, %r2, 3;
	and.b32  	%r361, %r360, 124;
	mov.u32 	%r362, _ZZN3cub18CUB_300001_SM_10006detail6reduce28DeviceReduceSingleTileKernelINS2_10policy_hubIiyN4cuda3std3__44plusIiEEE10Policy1000EN6thrust24THRUST_300001_SM_1000_NS6detail15normal_iteratorINSD_10device_ptrIiEEEEPiyS9_iiNS7_10__identityEEEvT0_T1_T2_T3_T4_T6_E12temp_storage;
	add.s32 	%r363, %r362, %r361;
	st.shared.u32 	[%r363+8], %r470;
$L__BB6_26:
	bar.sync 	0;
	setp.ne.s32 	%p42, %r2, 0;
	@%p42 bra 	$L__BB6_49;
	setp.gt.u64 	%p43, %rd19, 32;
	ld.shared.u32 	%r364, [_ZZN3cub18CUB_300001_SM_10006detail6reduce28DeviceReduceSingleTileKernelINS2_10policy_hubIiyN4cuda3std3__44plusIiEEE10Policy1000EN6thrust24THRUST_300001_SM_1000_NS6detail15normal_iteratorINSD_10device_ptrIiEEEEPiyS9_iiNS7_10__identityEEEvT0_T1_T2_T3_T4_T6_E12temp_storage+12];
	selp.b32 	%r365, %r364, 0, %p43;
	add.s32 	%r366, %r365, %r470;
	setp.gt.u64 	%p44, %rd19, 64;
	ld.shared.u32 	%r367, [_ZZN3cub18CUB_300001_SM_10006detail6reduce28DeviceReduceSingleTileKernelINS2_10policy_hubIiyN4cuda3std3__44plusIiEEE10Policy1000EN6thrust24THRUST_300001_SM_1000_NS6detail15normal_iteratorINSD_10device_ptrIiEEEEPiyS9_iiNS7_10__identityEEEvT0_T1_T2_T3_T4_T6_E12temp_storage+16];
	selp.b32 	%r368, %r367, 0, %p44;
	add.s32 	%r369, %r366, %r368;
	setp.gt.u64 	%p45, %rd19, 96;
	ld.shared.u32 	%r370, [_ZZN3cub18CUB_300001_SM_10006detail6reduce28DeviceReduceSingleTileKernelINS2_10policy_hubIiyN4cuda3std3__44plusIiEEE10Policy1000EN6thrust24THRUST_300001_SM_1000_NS6detail15normal_iteratorINSD_10device_ptrIiEEEEPiyS9_iiNS7_10__identityEEEvT0_T1_T2_T3_T4_T6_E12temp_storage+20];
	selp.b32 	%r371, %r370, 0, %p45;
	add.s32 	%r372, %r369, %r371;
	setp.gt.u64 	%p46, %rd19, 128;
	ld.shared.u32 	%r373, [_ZZN3cub18CUB_300001_SM_10006detail6reduce28DeviceReduceSingleTileKernelINS2_10policy_hubIiyN4cuda3std3__44plusIiEEE10Policy1000EN6thrust24THRUST_300001_SM_1000_NS6detail15normal_iteratorINSD_10device_ptrIiEEEEPiyS9_iiNS7_10__identityEEEvT0_T1_T2_T3_T4_T6_E12temp_storage+24];
	selp.b32 	%r374, %r373, 0, %p46;
	add.s32 	%r375, %r372, %r374;
	setp.gt.u64 	%p47, %rd19, 160;
	ld.shared.u32 	%r376, [_ZZN3cub18CUB_300001_SM_10006detail6reduce28DeviceReduceSingleTileKernelINS2_10policy_hubIiyN4cuda3std3__44plusIiEEE10Policy1000EN6thrust24THRUST_300001_SM_1000_NS6detail15normal_iteratorINSD_10device_ptrIiEEEEPiyS9_iiNS7_10__identityEEEvT0_T1_T2_T3_T4_T6_E12temp_storage+28];
	selp.b32 	%r377, %r376, 0, %p47;
	add.s32 	%r378, %r375, %r377;
	setp.gt.u64 	%p48, %rd19, 192;
	ld.shared.u32 	%r379, [_ZZN3cub18CUB_300001_SM_10006detail6reduce28DeviceReduceSingleTileKernelINS2_10policy_hubIiyN4cuda3std3__44plusIiEEE10Policy1000EN6thrust24THRUST_300001_SM_1000_NS6detail15normal_iteratorINSD_10device_ptrIiEEEEPiyS9_iiNS7_10__identityEEEvT0_T1_T2_T3_T4_T6_E12temp_storage+32];
	selp.b32 	%r380, %r379, 0, %p48;
	add.s32 	%r381, %r378, %r380;
	setp.gt.u64 	%p49, %rd19, 224;
	ld.shared.u32 	%r382, [_ZZN3cub18CUB_300001_SM_10006detail6reduce28DeviceReduceSingleTileKernelINS2_10policy_hubIiyN4cuda3std3__44plusIiEEE10Policy1000EN6thrust24THRUST_300001_SM_1000_NS6detail15normal_iteratorINSD_10device_ptrIiEEEEPiyS9_iiNS7_10__identityEEEvT0_T1_T2_T3_T4_T6_E12temp_storage+36];
	selp.b32 	%r383, %r382, 0, %p49;
	add.s32 	%r470, %r381, %r383;
	bra.uni 	$L__BB6_49;
$L__BB6_28:
	mov.u32 	%r43, %tid.x;
	cvt.u64.u32 	%rd6, %r43;
	mul.wide.u32 	%rd22, %r43, 4;
	add.s64 	%rd7, %rd2, %rd22;
	ld.global.u32 	%r82, [%rd7];
	ld.global.u32 	%r83, [%rd7+1024];
	ld.global.u32 	%r84, [%rd7+2048];
	ld.global.u32 	%r85, [%rd7+3072];
	ld.global.u32 	%r86, [%rd7+4096];
	ld.global.u32 	%r87, [%rd7+5120];
	ld.global.u32 	%r88, [%rd7+6144];
	ld.global.u32 	%r89, [%rd7+7168];
	ld.global.u32 	%r90, [%rd7+8192];
	ld.global.u32 	%r91, [%rd7+9216];
	ld.global.u32 	%r92, [%rd7+10240];
	ld.global.u32 	%r93, [%rd7+11264];
	ld.global.u32 	%r94, [%rd7+12288];
	ld.global.u32 	%r95, [%rd7+13312];
	ld.global.u32 	%r96, [%rd7+14336];
	ld.global.u32 	%r97, [%rd7+15360];
	add.s32 	%r98, %r83, %r82;
	add.s32 	%r99, %r84, %r98;
	add.s32 	%r100, %r85, %r99;
	add.s32 	%r101, %r86, %r100;
	add.s32 	%r102, %r87, %r101;
	add.s32 	%r103, %r88, %r102;
	add.s32 	%r104, %r89, %r103;
	add.s32 	%r105, %r90, %r104;
	add.s32 	%r106, %r91, %r105;
	add.s32 	%r107, %r92, %r106;
	add.s32 	%r108, %r93, %r107;
	add.s32 	%r109, %r94, %r108;
	add.s32 	%r110, %r95, %r109;
	add.s32 	%r111, %r96, %r110;
	add.s32 	%r469, %r97, %r111;
	add.s64 	%rd8, %rd19, -4096;
	setp.lt.u64 	%p3, %rd8, 4096;
	mov.b64 	%rd53, 4096;
	@%p3 bra 	$L__BB6_32;
	mov.b64 	%rd53, 4096;
$L__BB6_30:
	shl.b64 	%rd24, %rd53, 2;
	add.s64 	%rd25, %rd7, %rd24;
	ld.global.u32 	%r112, [%rd25];
	ld.global.u32 	%r113, [%rd25+1024];
	ld.global.u32 	%r114, [%rd25+2048];
	ld.global.u32 	%r115, [%rd25+3072];
	ld.global.u32 	%r116, [%rd25+4096];
	ld.global.u32 	%r117, [%rd25+5120];
	ld.global.u32 	%r118, [%rd25+6144];
	ld.global.u32 	%r119, [%rd25+7168];
	ld.global.u32 	%r120, [%rd25+8192];
	ld.global.u32 	%r121, [%rd25+9216];
	ld.global.u32 	%r122, [%rd25+10240];
	ld.global.u32 	%r123, [%rd25+11264];
	ld.global.u32 	%r124, [%rd25+12288];
	ld.global.u32 	%r125, [%rd25+13312];
	ld.global.u32 	%r126, [%rd25+14336];
	ld.global.u32 	%r127, [%rd25+15360];
	add.s32 	%r128, %r112, %r469;
	add.s32 	%r129, %r113, %r128;
	add.s32 	%r130, %r114, %r129;
	add.s32 	%r131, %r115, %r130;
	add.s32 	%r132, %r116, %r131;
	add.s32 	%r133, %r117, %r132;
	add.s32 	%r134, %r118, %r133;
	add.s32 	%r135, %r119, %r134;
	add.s32 	%r136, %r120, %r135;
	add.s32 	%r137, %r121, %r136;
	add.s32 	%r138, %r122, %r137;
	add.s32 	%r139, %r123, %r138;
	add.s32 	%r140, %r124, %r139;
	add.s32 	%r141, %r125, %r140;
	add.s32 	%r142, %r126, %r141;
	add.s32 	%r469, %r127, %r142;
	sub.s64 	%rd26, %rd19, %rd53;
	setp.lt.u64 	%p4, %rd26, 4096;
	@%p4 bra 	$L__BB6_45;
	add.s64 	%rd53, %rd53, 4096;
	setp.le.u64 	%p5, %rd53, %rd8;
	@%p5 bra 	$L__BB6_30;
$L__BB6_32:
	setp.le.u64 	%p6, %rd19, %rd53;
	cvt.u32.u64 	%r143, %rd53;
	cvt.u32.u64 	%r144, %rd19;
	sub.s32 	%r145, %r144, %r143;
	setp.ge.s32 	%p7, %r43, %r145;
	or.pred  	%p8, %p6, %p7;
	@%p8 bra 	$L__BB6_45;
	not.b32 	%r149, %r43;
	add.s32 	%r150, %r149, %r144;
	sub.s32 	%r152, %r150, %r143;
	shr.u32 	%r153, %r152, 8;
	add.s32 	%r48, %r153, 1;
	and.b32  	%r49, %r48, 15;
	setp.lt.u32 	%p9, %r152, 3840;
	mov.u32 	%r459, %r43;
	@%p9 bra 	$L__BB6_36;
	and.b32  	%r154, %r48, 33554416;
	neg.s32 	%r455, %r154;
	add.s64 	%rd27, %rd53, %rd6;
	shl.b64 	%rd28, %rd27, 2;
	add.s64 	%rd29, %rd28, %rd2;
	add.s64 	%rd54, %rd29, 8192;
	mov.u32 	%r459, %r43;
$L__BB6_35:
	.pragma "nounroll";
	ld.global.u32 	%r155, [%rd54+-8192];
	add.s32 	%r156, %r155, %r469;
	ld.global.u32 	%r157, [%rd54+-7168];
	add.s32 	%r158, %r157, %r156;
	ld.global.u32 	%r159, [%rd54+-6144];
	add.s32 	%r160, %r159, %r158;
	ld.global.u32 	%r161, [%rd54+-5120];
	add.s32 	%r162, %r161, %r160;
	ld.global.u32 	%r163, [%rd54+-4096];
	add.s32 	%r164, %r163, %r162;
	ld.global.u32 	%r165, [%rd54+-3072];
	add.s32 	%r166, %r165, %r164;
	ld.global.u32 	%r167, [%rd54+-2048];
	add.s32 	%r168, %r167, %r166;
	ld.global.u32 	%r169, [%rd54+-1024];
	add.s32 	%r170, %r169, %r168;
	ld.global.u32 	%r171, [%rd54];
	add.s32 	%r172, %r171, %r170;
	ld.global.u32 	%r173, [%rd54+1024];
	add.s32 	%r174, %r173, %r172;
	ld.global.u32 	%r175, [%rd54+2048];
	add.s32 	%r176, %r175, %r174;
	ld.global.u32 	%r177, [%rd54+3072];
	add.s32 	%r178, %r177, %r176;
	ld.global.u32 	%r179, [%rd54+4096];
	add.s32 	%r180, %r179, %r178;
	ld.global.u32 	%r181, [%rd54+5120];
	add.s32 	%r182, %r181, %r180;
	ld.global.u32 	%r183, [%rd54+6144];
	add.s32 	%r184, %r183, %r182;
	ld.global.u32 	%r185, [%rd54+7168];
	add.s32 	%r469, %r185, %r184;
	add.s32 	%r459, %r459, 4096;
	add.s32 	%r455, %r455, 16;
	add.s64 	%rd54, %rd54, 16384;
	setp.ne.s32 	%p10, %r455, 0;
	@%p10 bra 	$L__BB6_35;
$L__BB6_36:
	setp.eq.s32 	%p11, %r49, 0;
	@%p11 bra 	$L__BB6_45;
	and.b32  	%r60, %r48, 7;
	setp.lt.u32 	%p12, %r49, 8;
	@%p12 bra 	$L__BB6_39;
	cvt.u64.u32 	%rd30, %r459;
	add.s64 	%rd31, %rd53, %rd30;
	shl.b64 	%rd32, %rd31, 2;
	add.s64 	%rd33, %rd2, %rd32;
	ld.global.u32 	%r187, [%rd33];
	add.s32 	%r188, %r187, %r469;
	ld.global.u32 	%r189, [%rd33+1024];
	add.s32 	%r190, %r189, %r188;
	ld.global.u32 	%r191, [%rd33+2048];
	add.s32 	%r192, %r191, %r190;
	ld.global.u32 	%r193, [%rd33+3072];
	add.s32 	%r194, %r193, %r192;
	ld.global.u32 	%r195, [%rd33+4096];
	add.s32 	%r196, %r195, %r194;
	ld.global.u32 	%r197, [%rd33+5120];
	add.s32 	%r198, %r197, %r196;
	ld.global.u32 	%r199, [%rd33+6144];
	add.s32 	%r200, %r199, %r198;
	ld.global.u32 	%r201, [%rd33+7168];
	add.s32 	%r469, %r201, %r200;
	add.s32 	%r459, %r459, 2048;
$L__BB6_39:
	setp.eq.s32 	%p13, %r60, 0;
	@%p13 bra 	$L__BB6_45;
	and.b32  	%r66, %r48, 3;
	setp.lt.u32 	%p14, %r60, 4;
	@%p14 bra 	$L__BB6_42;
	cvt.u64.u32 	%rd34, %r459;
	add.s64 	%rd35, %rd53, %rd34;
	shl.b64 	%rd36, %rd35, 2;
	add.s64 	%rd37, %rd2, %rd36;
	ld.global.u32 	%r203, [%rd37];
	add.s32 	%r204, %r203, %r469;
	ld.global.u32 	%r205, [%rd37+1024];
	add.s32 	%r206, %r205, %r204;
	ld.global.u32 	%r207, [%rd37+2048];
	add.s32 	%r208, %r207, %r206;
	ld.global.u32 	%r209, [%rd37+3072];
	add.s32 	%r469, %r209, %r208;
	add.s32 	%r459, %r459, 1024;
$L__BB6_42:
	setp.eq.s32 	%p15, %r66, 0;
	@%p15 bra 	$L__BB6_45;
	cvt.u64.u32 	%rd38, %r459;
	add.s64 	%rd39, %rd53, %rd38;
	shl.b64 	%rd40, %rd39, 2;
	add.s64 	%rd55, %rd2, %rd40;
	neg.s32 	%r467, %r66;
$L__BB6_44:
	.pragma "nounroll";
	ld.global.u32 	%r210, [%rd55];
	add.s32 	%r469, %r210, %r469;
	add.s64 	%rd55, %rd55, 1024;
	add.s32 	%r467, %r467, 1;
	setp.ne.s32 	%p16, %r467, 0;
	@%p16 bra 	$L__BB6_44;
$L__BB6_45:
	// begin inline asm
	mov.u32 %r211, %laneid;
	// end inline asm
	mov.b32 	%r214, 1;
	mov.b32 	%r235, 31;
	mov.b32 	%r236, -1;
	// begin inline asm
	shfl.sync.down.b32 %r212, %r469, %r214, %r235, %r236;
	// end inline asm
	setp.gt.s32 	%p17, %r211, 30;
	selp.b32 	%r237, 0, %r212, %p17;
	add.s32 	%r218, %r237, %r469;
	mov.b32 	%r219, 2;
	// begin inline asm
	shfl.sync.down.b32 %r217, %r218, %r219, %r235, %r236;
	// end inline asm
	setp.gt.s32 	%p18, %r211, 29;
	selp.b32 	%r238, 0, %r217, %p18;
	add.s32 	%r223, %r218, %r238;
	mov.b32 	%r224, 4;
	// begin inline asm
	shfl.sync.down.b32 %r222, %r223, %r224, %r235, %r236;
	// end inline asm
	setp.gt.s32 	%p19, %r211, 27;
	selp.b32 	%r239, 0, %r222, %p19;
	add.s32 	%r228, %r223, %r239;
	mov.b32 	%r229, 8;
	// begin inline asm
	shfl.sync.down.b32 %r227, %r228, %r229, %r235, %r236;
	// end inline asm
	setp.gt.s32 	%p20, %r211, 23;
	selp.b32 	%r240, 0, %r227, %p20;
	add.s32 	%r233, %r228, %r240;
	mov.b32 	%r234, 16;
	// begin inline asm
	shfl.sync.down.b32 %r232, %r233, %r234, %r235, %r236;
	// end inline asm
	setp.gt.s32 	%p21, %r211, 15;
	selp.b32 	%r241, 0, %r232, %p21;
	add.s32 	%r470, %r233, %r241;
	setp.ne.s32 	%p22, %r211, 0;
	@%p22 bra 	$L__BB6_47;
	shr.u32 	%r242, %r43, 3;
	and.b32  	%r243, %r242, 124;
	mov.u32 	%r244, _ZZN3cub18CUB_300001_SM_10006detail6reduce28DeviceReduceSingleTileKernelINS2_10policy_hubIiyN4cuda3std3__44plusIiEEE10Policy1000EN6thrust24THRUST_300001_SM_1000_NS6detail15normal_iteratorINSD_10device_ptrIiEEEEPiyS9_iiNS7_10__identityEEEvT0_T1_T2_T3_T4_T6_E12temp_storage;
	add.s32 	%r245, %r244, %r243;
	st.shared.u32 	[%r245+8], %r470;
$L__BB6_47:
	bar.sync 	0;
	setp.ne.s32 	%p23, %r43, 0;
	@%p23 bra 	$L__BB6_49;
	ld.shared.u32 	%r246, [_ZZN3cub18CUB_300001_SM_10006detail6reduce28DeviceReduceSingleTileKernelINS2_10policy_hubIiyN4cuda3std3__44plusIiEEE10Policy1000EN6thrust24THRUST_300001_SM_1000_NS6detail15normal_iteratorINSD_10device_ptrIiEEEEPiyS9_iiNS7_10__identityEEEvT0_T1_T2_T3_T4_T6_E12temp_storage+12];
	add.s32 	%r247, %r246, %r470;
	ld.shared.u32 	%r248, [_ZZN3cub18CUB_300001_SM_10006detail6reduce28DeviceReduceSingleTileKernelINS2_10policy_hubIiyN4cuda3std3__44plusIiEEE10Policy1000EN6thrust24THRUST_300001_SM_1000_NS6detail15normal_iteratorINSD_10device_ptrIiEEEEPiyS9_iiNS7_10__identityEEEvT0_T1_T2_T3_T4_T6_E12temp_storage+16];
	add.s32 	%r249, %r247, %r248;
	ld.shared.u32 	%r250, [_ZZN3cub18CUB_300001_SM_10006detail6reduce28DeviceReduceSingleTileKernelINS2_10policy_hubIiyN4cuda3std3__44plusIiEEE10Policy1000EN6thrust24THRUST_300001_SM_1000_NS6detail15normal_iteratorINSD_10device_ptrIiEEEEPiyS9_iiNS7_10__identityEEEvT0_T1_T2_T3_T4_T6_E12temp_storage+20];
	add.s32 	%r251, %r249, %r250;
	ld.shared.u32 	%r252, [_ZZN3cub18CUB_300001_SM_10006detail6reduce28DeviceReduceSingleTileKernelINS2_10policy_hubIiyN4cuda3std3__44plusIiEEE10Policy1000EN6thrust24THRUST_300001_SM_1000_NS6detail15normal_iteratorINSD_10device_ptrIiEEEEPiyS9_iiNS7_10__identityEEEvT0_T1_T2_T3_T4_T6_E12temp_storage+24];
	add.s32 	%r253, %r251, %r252;
	ld.shared.u32 	%r254, [_ZZN3cub18CUB_300001_SM_10006detail6reduce28DeviceReduceSingleTileKernelINS2_10policy_hubIiyN4cuda3std3__44plusIiEEE10Policy1000EN6thrust24THRUST_300001_SM_1000_NS6detail15normal_iteratorINSD_10device_ptrIiEEEEPiyS9_iiNS7_10__identityEEEvT0_T1_T2_T3_T4_T6_E12temp_storage+28];
	add.s32 	%r255, %r253, %r254;
	ld.shared.u32 	%r256, [_ZZN3cub18CUB_300001_SM_10006detail6reduce28DeviceReduceSingleTileKernelINS2_10policy_hubIiyN4cuda3std3__44plusIiEEE10Policy1000EN6thrust24THRUST_300001_SM_1000_NS6detail15normal_iteratorINSD_10device_ptrIiEEEEPiyS9_iiNS7_10__identityEEEvT0_T1_T2_T3_T4_T6_E12temp_storage+32];
	add.s32 	%r257, %r255, %r256;
	ld.shared.u32 	%r258, [_ZZN3cub18CUB_300001_SM_10006detail6reduce28DeviceReduceSingleTileKernelINS2_10policy_hubIiyN4cuda3std3__44plusIiEEE10Policy1000EN6thrust24THRUST_300001_SM_1000_NS6detail15normal_iteratorINSD_10device_ptrIiEEEEPiyS9_iiNS7_10__identityEEEvT0_T1_T2_T3_T4_T6_E12temp_storage+36];
	add.s32 	%r470, %r257, %r258;
$L__BB6_49:
	mov.u32 	%r432, %tid.x;
	setp.ne.s32 	%p57, %r432, 0;
	@%p57 bra 	$L__BB6_51;
	add.s32 	%r433, %r470, %r81;
	st.global.u32 	[%rd1], %r433;
$L__BB6_51:
	ret;

}
	// .globl	_ZN3cub18CUB_300001_SM_10006detail6reduce18DeviceReduceKernelINS2_10policy_hubIiyN4cuda3std3__44plusIiEEE10Policy1000EN6thrust24THRUST_300001_SM_1000_NS6detail15normal_iteratorINSD_10device_ptrIiEEEEyS9_iNS7_10__identityEEEvT0_PT3_T1_NS0_13GridEvenShareISN_EET2_T4_
.visible .entry _ZN3cub18CUB_300001_SM_10006detail6reduce18DeviceReduceKernelINS2_10policy_hubIiyN4cuda3std3__44plusIiEEE10Policy1000EN6thrust24THRUST_300001_SM_1000_NS6detail15normal_iteratorINSD_10device_ptrIiEEEEyS9_iNS7_10__identityEEEvT0_PT3_T1_NS0_13GridEvenShareISN_EET2_T4_(
	.param .align 8 .b8 _ZN3cub18CUB_300001_SM_10006detail6reduce18DeviceReduceKernelINS2_10policy_hubIiyN4cuda3std3__44plusIiEEE10Policy1000EN6thrust24THRUST_300001_SM_1000_NS6detail15normal_iteratorINSD_10device_ptrIiEEEEyS9_iNS7_10__identityEEEvT0_PT3_T1_NS0_13GridEvenShareISN_EET2_T4__param_0[8],
	.param .u64 .ptr .align 1 _ZN3cub18CUB_300001_SM_10006detail6reduce18DeviceReduceKernelINS2_10policy_hubIiyN4cuda3std3__44plusIiEEE10Policy1000EN6thrust24THRUST_300001_SM_1000_NS6detail15normal_iteratorINSD_10device_ptrIiEEEEyS9_iNS7_10__identityEEEvT0_PT3_T1_NS0_13GridEvenShareISN_EET2_T4__param_1,
	.param .u64 _ZN3cub18CUB_300001_SM_10006detail6reduce18DeviceReduceKernelINS2_10policy_hubIiyN4cuda3std3__44plusIiEEE10Policy1000EN6thrust24THRUST_300001_SM_1000_NS6detail15normal_iteratorINSD_10device_ptrIiEEEEyS9_iNS7_10__identityEEEvT0_PT3_T1_NS0_13GridEvenShareISN_EET2_T4__param_2,
	.param .align 8 .b8 _ZN3cub18CUB_300001_SM_10006detail6reduce18DeviceReduceKernelINS2_10policy_hubIiyN4cuda3std3__44plusIiEEE10Policy1000EN6thrust24THRUST_300001_SM_1000_NS6detail15normal_iteratorINSD_10device_ptrIiEEEEyS9_iNS7_10__identityEEEvT0_PT3_T1_NS0_13GridEvenShareISN_EET2_T4__param_3[72],
	.param .align 1 .b8 _ZN3cub18CUB_300001_SM_10006detail6reduce18DeviceReduceKernelINS2_10policy_hubIiyN4cuda3std3__44plusIiEEE10Policy1000EN6thrust24THRUST_300001_SM_1000_NS6detail15normal_iteratorINSD_10device_ptrIiEEEEyS9_iNS7_10__identityEEEvT0_PT3_T1_NS0_13GridEvenShareISN_EET2_T4__param_4[1],
	.param .align 1 .b8 _ZN3cub18CUB_300001_SM_10006detail6reduce18DeviceReduceKernelINS2_10policy_hubIiyN4cuda3std3__44plusIiEEE10Policy1000EN6thrust24THRUST_300001_SM_1000_NS6detail15normal_iteratorINSD_10device_ptrIiEEEEyS9_iNS7_10__identityEEEvT0_PT3_T1_NS0_13GridEvenShareISN_EET2_T4__param_5[1]
)
.maxntid 256
{
	.reg .pred 	%p<57>;
	.reg .b16 	%rs<4>;
	.reg .b32 	%r<502>;
	.reg .b64 	%rd<78>;
	// demoted variable
	.shared .align 4 .b8 _ZZN3cub18CUB_300001_SM_10006detail6reduce18DeviceReduceKernelINS2_10policy_hubIiyN4cuda3std3__44plusIiEEE10Policy1000EN6thrust24THRUST_300001_SM_1000_NS6detail15normal_iteratorINSD_10device_ptrIiEEEEyS9_iNS7_10__identityEEEvT0_PT3_T1_NS0_13GridEvenShareISN_EET2_T4_E12temp_storage[44];
	ld.param.u64 	%rd1, [_ZN3cub18CUB_300001_SM_10006detail6reduce18DeviceReduceKernelINS2_10policy_hubIiyN4cuda3std3__44plusIiEEE10Policy1000EN6thrust24THRUST_300001_SM_1000_NS6detail15normal_iteratorINSD_10device_ptrIiEEEEyS9_iNS7_10__identityEEEvT0_PT3_T1_NS0_13GridEvenShareISN_EET2_T4__param_3+32];
	ld.param.u32 	%r1, [_ZN3cub18CUB_300001_SM_10006detail6reduce18DeviceReduceKernelINS2_10policy_hubIiyN4cuda3std3__44plusIiEEE10Policy1000EN6thrust24THRUST_300001_SM_1000_NS6detail15normal_iteratorINSD_10device_ptrIiEEEEyS9_iNS7_10__identityEEEvT0_PT3_T1_NS0_13GridEvenShareISN_EET2_T4__param_3+40];
	ld.param.u64 	%rd25, [_ZN3cub18CUB_300001_SM_10006detail6reduce18DeviceReduceKernelINS2_10policy_hubIiyN4cuda3std3__44plusIiEEE10Policy1000EN6thrust24THRUST_300001_SM_1000_NS6detail15normal_iteratorINSD_10device_ptrIiEEEEyS9_iNS7_10__identityEEEvT0_PT3_T1_NS0_13GridEvenShareISN_EET2_T4__param_0];
	cvta.to.global.u64 	%rd2, %rd25;
	mov.u32 	%r2, %ctaid.x;
	shl.b32 	%r88, %r1, 12;
	cvt.s64.s32 	%rd3, %r88;
	shl.b32 	%r89, %r2, 12;
	cvt.u64.u32 	%rd4, %r89;
	sub.s64 	%rd5, %rd1, %rd4;
	setp.gt.u64 	%p1, %rd5, 4095;
	@%p1 bra 	$L__BB7_25;
	cvt.u32.u64 	%r287, %rd4;
	cvt.u32.u64 	%r3, %rd1;
	sub.s32 	%r4, %r3, %r287;
	mov.u32 	%r5, %tid.x;
	setp.ge.s32 	%p23, %r5, %r4;
	mov.b32 	%r482, 0;
	mov.u32 	%r471, %r5;
	@%p23 bra 	$L__BB7_3;
	add.s32 	%r289, %r287, %r5;
	mul.wide.u32 	%rd51, %r289, 4;
	add.s64 	%rd52, %rd2, %rd51;
	ld.global.u32 	%r482, [%rd52];
	add.s32 	%r471, %r5, 256;
$L__BB7_3:
	setp.ge.s32 	%p24, %r471, %r4;
	@%p24 bra 	$L__BB7_16;
	not.b32 	%r292, %r471;
	add.s32 	%r293, %r292, %r3;
	sub.s32 	%r294, %r293, %r287;
	shr.u32 	%r295, %r294, 8;
	add.s32 	%r10, %r295, 1;
	and.b32  	%r11, %r10, 15;
	setp.lt.u32 	%p25, %r294, 3840;
	@%p25 bra 	$L__BB7_7;
	and.b32  	%r296, %r10, 33554416;
	neg.s32 	%r467, %r296;
	mul.wide.u32 	%rd53, %r2, 16384;
	mul.wide.u32 	%rd54, %r471, 4;
	or.b64  	%rd55, %rd53, %rd54;
	add.s64 	%rd56, %rd55, %rd2;
	add.s64 	%rd72, %rd56, 8192;
$L__BB7_6:
	.pragma "nounroll";
	ld.global.u32 	%r297, [%rd72+-8192];
	add.s32 	%r298, %r297, %r482;
	ld.global.u32 	%r299, [%rd72+-7168];
	add.s32 	%r300, %r299, %r298;
	ld.global.u32 	%r301, [%rd72+-6144];
	add.s32 	%r302, %r301, %r300;
	ld.global.u32 	%r303, [%rd72+-5120];
	add.s32 	%r304, %r303, %r302;
	ld.global.u32 	%r305, [%rd72+-4096];
	add.s32 	%r306, %r305, %r304;
	ld.global.u32 	%r307, [%rd72+-3072];
	add.s32 	%r308, %r307, %r306;
	ld.global.u32 	%r309, [%rd72+-2048];
	add.s32 	%r310, %r309, %r308;
	ld.global.u32 	%r311, [%rd72+-1024];
	add.s32 	%r312, %r311, %r310;
	ld.global.u32 	%r313, [%rd72];
	add.s32 	%r314, %r313, %r312;
	ld.global.u32 	%r315, [%rd72+1024];
	add.s32 	%r316, %r315, %r314;
	ld.global.u32 	%r317, [%rd72+2048];
	add.s32 	%r318, %r317, %r316;
	ld.global.u32 	%r319, [%rd72+3072];
	add.s32 	%r320, %r319, %r318;
	ld.global.u32 	%r321, [%rd72+4096];
	add.s32 	%r322, %r321, %r320;
	ld.global.u32 	%r323, [%rd72+5120];
	add.s32 	%r324, %r323, %r322;
	ld.global.u32 	%r325, [%rd72+6144];
	add.s32 	%r326, %r325, %r324;
	ld.global.u32 	%r327, [%rd72+7168];
	add.s32 	%r482, %r327, %r326;
	add.s32 	%r471, %r471, 4096;
	add.s32 	%r467, %r467, 16;
	add.s64 	%rd72, %rd72, 16384;
	setp.ne.s32 	%p26, %r467, 0;
	@%p26 bra 	$L__BB7_6;
$L__BB7_7:
	setp.eq.s32 	%p27, %r11, 0;
	@%p27 bra 	$L__BB7_16;
	and.b32  	%r22, %r10, 7;
	setp.lt.u32 	%p28, %r11, 8;
	@%p28 bra 	$L__BB7_10;
	cvt.s64.s32 	%rd57, %r471;
	add.s64 	%rd58, %rd57, %rd4;
	shl.b64 	%rd59, %rd58, 2;
	add.s64 	%rd60, %rd2, %rd59;
	ld.global.u32 	%r329, [%rd60];
	add.s32 	%r330, %r329, %r482;
	ld.global.u32 	%r331, [%rd60+1024];
	add.s32 	%r332, %r331, %r330;
	ld.global.u32 	%r333, [%rd60+2048];
	add.s32 	%r334, %r333, %r332;
	ld.global.u32 	%r335, [%rd60+3072];
	add.s32 	%r336, %r335, %r334;
	ld.global.u32 	%r337, [%rd60+4096];
	add.s32 	%r338, %r337, %r336;
	ld.global.u32 	%r339, [%rd60+5120];
	add.s32 	%r340, %r339, %r338;
	ld.global.u32 	%r341, [%rd60+6144];
	add.s32 	%r342, %r341, %r340;
	ld.global.u32 	%r343, [%rd60+7168];
	add.s32 	%r482, %r343, %r342;
	add.s32 	%r471, %r471, 2048;
$L__BB7_10:
	setp.eq.s32 	%p29, %r22, 0;
	@%p29 bra 	$L__BB7_16;
	and.b32  	%r28, %r10, 3;
	setp.lt.u32 	%p30, %r22, 4;
	@%p30 bra 	$L__BB7_13;
	cvt.s64.s32 	%rd61, %r471;
	add.s64 	%rd62, %rd61, %rd4;
	shl.b64 	%rd63, %rd62, 2;
	add.s64 	%rd64, %rd2, %rd63;
	ld.global.u32 	%r345, [%rd64];
	add.s32 	%r346, %r345, %r482;
	ld.global.u32 	%r347, [%rd64+1024];
	add.s32 	%r348, %r347, %r346;
	ld.global.u32 	%r349, [%rd64+2048];
	add.s32 	%r350, %r349, %r348;
	ld.global.u32 	%r351, [%rd64+3072];
	add.s32 	%r482, %r351, %r350;
	add.s32 	%r471, %r471, 1024;
$L__BB7_13:
	setp.eq.s32 	%p31, %r28, 0;
	@%p31 bra 	$L__BB7_16;
	mul.wide.u32 	%rd65, %r2, 16384;
	add.s64 	%rd9, %rd2, %rd65;
	neg.s32 	%r479, %r28;
$L__BB7_15:
	.pragma "nounroll";
	mul.wide.s32 	%rd66, %r471, 4;
	add.s64 	%rd67, %rd9, %rd66;
	ld.global.u32 	%r352, [%rd67];
	add.s32 	%r482, %r352, %r482;
	add.s32 	%r471, %r471, 256;
	add.s32 	%r479, %r479, 1;
	setp.ne.s32 	%p32, %r479, 0;
	@%p32 bra 	$L__BB7_15;
$L__BB7_16:
	setp.lt.s32 	%p33, %r4, 256;
	@%p33 bra 	$L__BB7_21;
	// begin inline asm
	mov.u32 %r416, %laneid;
	// end inline asm
	mov.b32 	%r419, 1;
	mov.b32 	%r440, 31;
	mov.b32 	%r441, -1;
	// begin inline asm
	shfl.sync.down.b32 %r417, %r482, %r419, %r440, %r441;
	// end inline asm
	setp.gt.s32 	%p49, %r416, 30;
	selp.b32 	%r442, 0, %r417, %p49;
	add.s32 	%r423, %r442, %r482;
	mov.b32 	%r424, 2;
	// begin inline asm
	shfl.sync.down.b32 %r422, %r423, %r424, %r440, %r441;
	// end inline asm
	setp.gt.s32 	%p50, %r416, 29;
	selp.b32 	%r443, 0, %r422, %p50;
	add.s32 	%r428, %r423, %r443;
	mov.b32 	%r429, 4;
	// begin inline asm
	shfl.sync.down.b32 %r427, %r428, %r429, %r440, %r441;
	// end inline asm
	setp.gt.s32 	%p51, %r416, 27;
	selp.b32 	%r444, 0, %r427, %p51;
	add.s32 	%r433, %r428, %r444;
	mov.b32 	%r434, 8;
	// begin inline asm
	shfl.sync.down.b32 %r432, %r433, %r434, %r440, %r441;
	// end inline asm
	setp.gt.s32 	%p52, %r416, 23;
	selp.b32 	%r445, 0, %r432, %p52;
	add.s32 	%r438, %r433, %r445;
	mov.b32 	%r439, 16;
	// begin inline asm
	shfl.sync.down.b32 %r437, %r438, %r439, %r440, %r441;
	// end inline asm
	setp.gt.s32 	%p53, %r416, 15;
	selp.b32 	%r446, 0, %r437, %p53;
	add.s32 	%r501, %r438, %r446;
	setp.ne.s32 	%p54, %r416, 0;
	@%p54 bra 	$L__BB7_19;
	shr.u32 	%r447, %r5, 3;
	and.b32  	%r448, %r447, 124;
	mov.u32 	%r449, _ZZN3cub18CUB_300001_SM_10006detail6reduce18DeviceReduceKernelINS2_10policy_hubIiyN4cuda3std3__44plusIiEEE10Policy1000EN6thrust24THRUST_300001_SM_1000_NS6detail15normal_iteratorINSD_10device_ptrIiEEEEyS9_iNS7_10__identityEEEvT0_PT3_T1_NS0_13GridEvenShareISN_EET2_T4_E12temp_storage;
	add.s32 	%r450, %r449, %r448;
	st.shared.u32 	[%r450+8], %r501;
$L__BB7_19:
	bar.sync 	0;
	setp.ne.s32 	%p55, %r5, 0;
	@%p55 bra 	$L__BB7_46;
	ld.shared.u32 	%r451, [_ZZN3cub18CUB_300001_SM_10006detail6reduce18DeviceReduceKernelINS2_10policy_hubIiyN4cuda3std3__44plusIiEEE10Policy1000EN6thrust24THRUST_300001_SM_1000_NS6detail15normal_iteratorINSD_10device_ptrIiEEEEyS9_iNS7_10__identityEEEvT0_PT3_T1_NS0_13GridEvenShareISN_EET2_T4_E12temp_storage+12];
	add.s32 	%r452, %r451, %r501;
	ld.shared.u32 	%r453, [_ZZN3cub18CUB_300001_SM_10006detail6reduce18DeviceReduceKernelINS2_10policy_hubIiyN4cuda3std3__44plusIiEEE10Policy1000EN6thrust24THRUST_300001_SM_1000_NS6detail15normal_iteratorINSD_10device_ptrIiEEEEyS9_iNS7_10__identityEEEvT0_PT3_T1_NS0_13GridEvenShareISN_EET2_T4_E12temp_storage+16];
	add.s32 	%r454, %r452, %r453;
	ld.shared.u32 	%r455, [_ZZN3cub18CUB_300001_SM_10006detail6reduce18DeviceReduceKernelINS2_10policy_hubIiyN4cuda3std3__44plusIiEEE10Policy1000EN6thrust24THRUST_300001_SM_1000_NS6detail15normal_iteratorINSD_10device_ptrIiEEEEyS9_iNS7_10__identityEEEvT0_PT3_T1_NS0_13GridEvenShareISN_EET2_T4_E12temp_storage+20];
	add.s32 	%r456, %r454, %r455;
	ld.shared.u32 	%r457, [_ZZN3cub18CUB_300001_SM_10006detail6reduce18DeviceReduceKernelINS2_10policy_hubIiyN4cuda3std3__44plusIiEEE10Policy1000EN6thrust24THRUST_300001_SM_1000_NS6detail15normal_iteratorINSD_10device_ptrIiEEEEyS9_iNS7_10__identityEEEvT0_PT3_T1_NS0_13GridEvenShareISN_EET2_T4_E12temp_storage+24];
	add.s32 	%r458, %r456, %r457;
	ld.shared.u32 	%r459, [_ZZN3cub18CUB_300001_SM_10006detail6reduce18DeviceReduceKernelINS2_10policy_hubIiyN4cuda3std3__44plusIiEEE10Policy1000EN6thrust24THRUST_300001_SM_1000_NS6detail15normal_iteratorINSD_10device_ptrIiEEEEyS9_iNS7_10__identityEEEvT0_PT3_T1_NS0_13GridEvenShareISN_EET2_T4_E12temp_storage+28];
	add.s32 	%r460, %r458, %r459;
	ld.shared.u32 	%r461, [_ZZN3cub18CUB_300001_SM_10006detail6reduce18DeviceReduceKernelINS2_10policy_hubIiyN4cuda3std3__44plusIiEEE10Policy1000EN6thrust24THRUST_300001_SM_1000_NS6detail15normal_iteratorINSD_10device_ptrIiEEEEyS9_iNS7_10__identityEEEvT0_PT3_T1_NS0_13GridEvenShareISN_EET2_T4_E12temp_storage+32];
	add.s32 	%r462, %r460, %r461;
	ld.shared.u32 	%r463, [_ZZN3cub18CUB_300001_SM_10006detail6reduce18DeviceReduceKernelINS2_10policy_hubIiyN4cuda3std3__44plusIiEEE10Policy1000EN6thrust24THRUST_300001_SM_1000_NS6detail15normal_iteratorINSD_10device_ptrIiEEEEyS9_iNS7_10__identityEEEvT0_PT3_T1_NS0_13GridEvenShareISN_EET2_T4_E12temp_storage+36];
	add.s32 	%r501, %r462, %r463;
	bra.uni 	$L__BB7_46;
$L__BB7_21:
	// begin inline asm
	mov.u32 %r353, %laneid;
	// end inline asm
	and.b32  	%r379, %r5, 992;
	add.s32 	%r380, %r379, 32;
	setp.gt.s32 	%p34, %r380, %r4;
	not.b32 	%r381, %r379;
	add.s32 	%r382, %r4, %r381;
	selp.b32 	%r377, %r382, 31, %p34;
	mov.b32 	%r356, 1;
	mov.b32 	%r378, -1;
	// begin inline asm
	shfl.sync.down.b32 %r354, %r482, %r356, %r377, %r378;
	// end inline asm
	setp.lt.s32 	%p35, %r353, %r377;
	selp.b32 	%r383, %r354, 0, %p35;
	add.s32 	%r360, %r383, %r482;
	mov.b32 	%r361, 2;
	// begin inline asm
	shfl.sync.down.b32 %r359, %r360, %r361, %r377, %r378;
	// end inline asm
	add.s32 	%r384, %r353, 2;
	setp.gt.s32 	%p36, %r384, %r377;
	selp.b32 	%r385, 0, %r359, %p36;
	add.s32 	%r365, %r360, %r385;
	mov.b32 	%r366, 4;
	// begin inline asm
	shfl.sync.down.b32 %r364, %r365, %r366, %r377, %r378;
	// end inline asm
	add.s32 	%r386, %r353, 4;
	setp.gt.s32 	%p37, %r386, %r377;
	selp.b32 	%r387, 0, %r364, %p37;
	add.s32 	%r370, %r365, %r387;
	mov.b32 	%r371, 8;
	// begin inline asm
	shfl.sync.down.b32 %r369, %r370, %r371, %r377, %r378;
	// end inline asm
	add.s32 	%r388, %r353, 8;
	setp.gt.s32 	%p38, %r388, %r377;
	selp.b32 	%r389, 0, %r369, %p38;
	add.s32 	%r375, %r370, %r389;
	mov.b32 	%r376, 16;
	// begin inline asm
	shfl.sync.down.b32 %r374, %r375, %r376, %r377, %r378;
	// end inline asm
	add.s32 	%r390, %r353, 16;
	setp.gt.s32 	%p39, %r390, %r377;
	selp.b32 	%r391, 0, %r374, %p39;
	add.s32 	%r501, %r375, %r391;
	setp.ne.s32 	%p40, %r353, 0;
	@%p40 bra 	$L__BB7_23;
	shr.u32 	%r392, %r5, 3;
	and.b32  	%r393, %r392, 124;
	mov.u32 	%r394, _ZZN3cub18CUB_300001_SM_10006detail6reduce18DeviceReduceKernelINS2_10policy_hubIiyN4cuda3std3__44plusIiEEE10Policy1000EN6thrust24THRUST_300001_SM_1000_NS6detail15normal_iteratorINSD_10device_ptrIiEEEEyS9_iNS7_10__identityEEEvT0_PT3_T1_NS0_13GridEvenShareISN_EET2_T4_E12temp_storage;
	add.s32 	%r395, %r394, %r393;
	st.shared.u32 	[%r395+8], %r501;
$L__BB7_23:
	bar.sync 	0;
	setp.ne.s32 	%p41, %r5, 0;
	@%p41 bra 	$L__BB7_46;
	setp.gt.s32 	%p42, %r4, 32;
	ld.shared.u32 	%r396, [_ZZN3cub18CUB_300001_SM_10006detail6reduce18DeviceReduceKernelINS2_10policy_hubIiyN4cuda3std3__44plusIiEEE10Policy1000EN6thrust24THRUST_300001_SM_1000_NS6detail15normal_iteratorINSD_10device_ptrIiEEEEyS9_iNS7_10__identityEEEvT0_PT3_T1_NS0_13GridEvenShareISN_EET2_T4_E12temp_storage+12];
	selp.b32 	%r397, %r396, 0, %p42;
	add.s32 	%r398, %r397, %r501;
	setp.gt.s32 	%p43, %r4, 64;
	ld.shared.u32 	%r399, [_ZZN3cub18CUB_300001_SM_10006detail6reduce18DeviceReduceKernelINS2_10policy_hubIiyN4cuda3std3__44plusIiEEE10Policy1000EN6thrust24THRUST_300001_SM_1000_NS6detail15normal_iteratorINSD_10device_ptrIiEEEEyS9_iNS7_10__identityEEEvT0_PT3_T1_NS0_13GridEvenShareISN_EET2_T4_E12temp_storage+16];
	selp.b32 	%r400, %r399, 0, %p43;
	add.s32 	%r401, %r398, %r400;
	setp.gt.s32 	%p44, %r4, 96;
	ld.shared.u32 	%r402, [_ZZN3cub18CUB_300001_SM_10006detail6reduce18DeviceReduceKernelINS2_10policy_hubIiyN4cuda3std3__44plusIiEEE10Policy1000EN6thrust24THRUST_300001_SM_1000_NS6detail15normal_iteratorINSD_10device_ptrIiEEEEyS9_iNS7_10__identityEEEvT0_PT3_T1_NS0_13GridEvenShareISN_EET2_T4_E12temp_storage+20];
	selp.b32 	%r403, %r402, 0, %p44;
	add.s32 	%r404, %r401, %r403;
	setp.gt.s32 	%p45, %r4, 128;
	ld.shared.u32 	%r405, [_ZZN3cub18CUB_300001_SM_10006detail6reduce18DeviceReduceKernelINS2_10policy_hubIiyN4cuda3std3__44plusIiEEE10Policy1000EN6thrust24THRUST_300001_SM_1000_NS6detail15normal_iteratorINSD_10device_ptrIiEEEEyS9_iNS7_10__identityEEEvT0_PT3_T1_NS0_13GridEvenShareISN_EET2_T4_E12temp_storage+24];
	selp.b32 	%r406, %r405, 0, %p45;
	add.s32 	%r407, %r404, %r406;
	setp.gt.s32 	%p46, %r4, 160;
	ld.shared.u32 	%r408, [_ZZN3cub18CUB_300001_SM_10006detail6reduce18DeviceReduceKernelINS2_10policy_hubIiyN4cuda3std3__44plusIiEEE10Policy1000EN6thrust24THRUST_300001_SM_1000_NS6detail15normal_iteratorINSD_10device_ptrIiEEEEyS9_iNS7_10__identityEEEvT0_PT3_T1_NS0_13GridEvenShareISN_EET2_T4_E12temp_storage+28];
	selp.b32 	%r409, %r408, 0, %p46;
	add.s32 	%r410, %r407, %r409;
	setp.gt.s32 	%p47, %r4, 192;
	ld.shared.u32 	%r411, [_ZZN3cub18CUB_300001_SM_10006detail6reduce18DeviceReduceKernelINS2_10policy_hubIiyN4cuda3std3__44plusIiEEE10Policy1000EN6thrust24THRUST_300001_SM_1000_NS6detail15normal_iteratorINSD_10device_ptrIiEEEEyS9_iNS7_10__identityEEEvT0_PT3_T1_NS0_13GridEvenShareISN_EET2_T4_E12temp_storage+32];
	selp.b32 	%r412, %r411, 0, %p47;
	add.s32 	%r413, %r410, %r412;
	setp.gt.s32 	%p48, %r4, 224;
	ld.shared.u32 	%r414, [_ZZN3cub18CUB_300001_SM_10006detail6reduce18DeviceReduceKernelINS2_10policy_hubIiyN4cuda3std3__44plusIiEEE10Policy1000EN6thrust24THRUST_300001_SM_1000_NS6detail15normal_iteratorINSD_10device_ptrIiEEEEyS9_iNS7_10__identityEEEvT0_PT3_T1_NS0_13GridEvenShareISN_EET2_T4_E12temp_storage+36];
	selp.b32 	%r415, %r414, 0, %p48;
	add.s32 	%r501, %r413, %r415;
	bra.uni 	$L__BB7_46;
$L__BB7_25:
	cvt.u32.u64 	%r90, %rd4;
	mov.u32 	%r46, %tid.x;
	add.s32 	%r91, %r46, %r90;
	mul.wide.u32 	%rd26, %r91, 4;
	add.s64 	%rd27, %rd2, %rd26;
	ld.global.u32 	%r92, [%rd27];
	ld.global.u32 	%r93, [%rd27+1024];
	ld.global.u32 	%r94, [%rd27+2048];
	ld.global.u32 	%r95, [%rd27+3072];
	ld.global.u32 	%r96, [%rd27+4096];
	ld.global.u32 	%r97, [%rd27+5120];
	ld.global.u32 	%r98, [%rd27+6144];
	ld.global.u32 	%r99, [%rd27+7168];
	ld.global.u32 	%r100, [%rd27+8192];
	ld.global.u32 	%r101, [%rd27+9216];
	ld.global.u32 	%r102, [%rd27+10240];
	ld.global.u32 	%r103, [%rd27+11264];
	ld.global.u32 	%r104, [%rd27+12288];
	ld.global.u32 	%r105, [%rd27+13312];
	ld.global.u32 	%r106, [%rd27+14336];
	ld.global.u32 	%r107, [%rd27+15360];
	add.s32 	%r108, %r93, %r92;
	add.s32 	%r109, %r94, %r108;
	add.s32 	%r110, %r95, %r109;
	add.s32 	%r111, %r96, %r110;
	add.s32 	%r112, %r97, %r111;
	add.s32 	%r113, %r98, %r112;
	add.s32 	%r114, %r99, %r113;
	add.s32 	%r115, %r100, %r114;
	add.s32 	%r116, %r101, %r115;
	add.s32 	%r117, %r102, %r116;
	add.s32 	%r118, %r103, %r117;
	add.s32 	%r119, %r104, %r118;
	add.s32 	%r120, %r105, %r119;
	add.s32 	%r121, %r106, %r120;
	add.s32 	%r500, %r107, %r121;
	setp.lt.u64 	%p2, %rd5, %rd3;
	@%p2 bra 	$L__BB7_42;
	cvt.u32.u64 	%r123, %rd3;
	cvt.u64.u32 	%rd28, %r46;
	add.s64 	%rd74, %rd4, %rd3;
	cvt.u32.u64 	%r48, %rd1;
	not.b32 	%r125, %r46;
	add.s32 	%r126, %r125, %r48;
	sub.s32 	%r127, %r126, %r123;
	sub.s32 	%r483, %r127, %r90;
	add.s64 	%rd29, %rd74, %rd28;
	shl.b64 	%rd30, %rd29, 2;
	add.s64 	%rd31, %rd30, %rd2;
	add.s64 	%rd73, %rd31, 8192;
	mov.b32 	%r484, 0;
	shl.b32 	%r128, %r1, 12;
	mov.u64 	%rd75, %rd4;
$L__BB7_27:
	cvt.s64.s32 	%rd15, %r128;
	add.s64 	%rd75, %rd75, %rd15;
	add.s64 	%rd32, %rd1, -4096;
	setp.gt.u64 	%p3, %rd75, %rd32;
	@%p3 bra 	$L__BB7_29;
	shl.b32 	%r129, %r1, 12;
	cvt.s64.s32 	%rd33, %r129;
	cvt.u64.u32 	%rd34, %r46;
	add.s64 	%rd35, %rd75, %rd34;
	shl.b64 	%rd36, %rd35, 2;
	add.s64 	%rd37, %rd2, %rd36;
	ld.global.u32 	%r130, [%rd37];
	ld.global.u32 	%r131, [%rd37+1024];
	ld.global.u32 	%r132, [%rd37+2048];
	ld.global.u32 	%r133, [%rd37+3072];
	ld.global.u32 	%r134, [%rd37+4096];
	ld.global.u32 	%r135, [%rd37+5120];
	ld.global.u32 	%r136, [%rd37+6144];
	ld.global.u32 	%r137, [%rd37+7168];
	ld.global.u32 	%r138, [%rd37+8192];
	ld.global.u32 	%r139, [%rd37+9216];
	ld.global.u32 	%r140, [%rd37+10240];
	ld.global.u32 	%r141, [%rd37+11264];
	ld.global.u32 	%r142, [%rd37+12288];
	ld.global.u32 	%r143, [%rd37+13312];
	ld.global.u32 	%r144, [%rd37+14336];
	ld.global.u32 	%r145, [%rd37+15360];
	add.s32 	%r146, %r130, %r500;
	add.s32 	%r147, %r131, %r146;
	add.s32 	%r148, %r132, %r147;
	add.s32 	%r149, %r133, %r148;
	add.s32 	%r150, %r134, %r149;
	add.s32 	%r151, %r135, %r150;
	add.s32 	%r152, %r136, %r151;
	add.s32 	%r153, %r137, %r152;
	add.s32 	%r154, %r138, %r153;
	add.s32 	%r155, %r139, %r154;
	add.s32 	%r156, %r140, %r155;
	add.s32 	%r157, %r141, %r156;
	add.s32 	%r158, %r142, %r157;
	add.s32 	%r159, %r143, %r158;
	add.s32 	%r160, %r144, %r159;
	add.s32 	%r500, %r145, %r160;
	sub.s64 	%rd38, %rd1, %rd75;
	setp.lt.u64 	%p4, %rd38, %rd33;
	add.s32 	%r484, %r484, 1;
	add.s64 	%rd74, %rd74, %rd33;
	sub.s32 	%r483, %r483, %r129;
	mul.wide.s32 	%rd39, %r129, 4;
	add.s64 	%rd73, %rd73, %rd39;
	@%p4 bra 	$L__BB7_42;
	bra.uni 	$L__BB7_27;
$L__BB7_29:
	setp.le.u64 	%p5, %rd1, %rd75;
	cvt.u32.u64 	%r161, %rd75;
	cvt.u32.u64 	%r162, %rd1;
	sub.s32 	%r163, %r162, %r161;
	setp.ge.s32 	%p6, %r46, %r163;
	or.pred  	%p7, %p5, %p6;
	@%p7 bra 	$L__BB7_42;
	cvt.u32.u64 	%r166, %rd15;
	cvt.u32.u64 	%r167, %rd4;
	not.b32 	%r168, %r46;
	add.s32 	%r169, %r168, %r48;
	add.s32 	%r170, %r166, %r167;
	sub.s32 	%r171, %r169, %r170;
	mul.lo.s32 	%r172, %r1, %r484;
	shl.b32 	%r173, %r172, 12;
	sub.s32 	%r174, %r171, %r173;
	shr.u32 	%r175, %r174, 8;
	add.s32 	%r56, %r175, 1;
	and.b32  	%r57, %r56, 15;
	setp.lt.u32 	%p8, %r174, 3840;
	mov.u32 	%r490, %r46;
	@%p8 bra 	$L__BB7_33;
	shr.u32 	%r176, %r483, 8;
	add.s32 	%r177, %r176, 1;
	and.b32  	%r178, %r177, 33554416;
	neg.s32 	%r486, %r178;
	mov.u32 	%r490, %r46;
$L__BB7_32:
	.pragma "nounroll";
	ld.global.u32 	%r179, [%rd73+-8192];
	add.s32 	%r180, %r179, %r500;
	ld.global.u32 	%r181, [%rd73+-7168];
	add.s32 	%r182, %r181, %r180;
	ld.global.u32 	%r183, [%rd73+-6144];
	add.s32 	%r184, %r183, %r182;
	ld.global.u32 	%r185, [%rd73+-5120];
	add.s32 	%r186, %r185, %r184;
	ld.global.u32 	%r187, [%rd73+-4096];
	add.s32 	%r188, %r187, %r186;
	ld.global.u32 	%r189, [%rd73+-3072];
	add.s32 	%r190, %r189, %r188;
	ld.global.u32 	%r191, [%rd73+-2048];
	add.s32 	%r192, %r191, %r190;
	ld.global.u32 	%r193, [%rd73+-1024];
	add.s32 	%r194, %r193, %r192;
	ld.global.u32 	%r195, [%rd73];
	add.s32 	%r196, %r195, %r194;
	ld.global.u32 	%r197, [%rd73+1024];
	add.s32 	%r198, %r197, %r196;
	ld.global.u32 	%r199, [%rd73+2048];
	add.s32 	%r200, %r199, %r198;
	ld.global.u32 	%r201, [%rd73+3072];
	add.s32 	%r202, %r201, %r200;
	ld.global.u32 	%r203, [%rd73+4096];
	add.s32 	%r204, %r203, %r202;
	ld.global.u32 	%r205, [%rd73+5120];
	add.s32 	%r206, %r205, %r204;
	ld.global.u32 	%r207, [%rd73+6144];
	add.s32 	%r208, %r207, %r206;
	ld.global.u32 	%r209, [%rd73+7168];
	add.s32 	%r500, %r209, %r208;
	add.s32 	%r490, %r490, 4096;
	add.s32 	%r486, %r486, 16;
	add.s64 	%rd73, %rd73, 16384;
	setp.ne.s32 	%p9, %r486, 0;
	@%p9 bra 	$L__BB7_32;
$L__BB7_33:
	setp.eq.s32 	%p10, %r57, 0;
	@%p10 bra 	$L__BB7_42;
	and.b32  	%r68, %r56, 7;
	setp.lt.u32 	%p11, %r57, 8;
	@%p11 bra 	$L__BB7_36;
	cvt.u64.u32 	%rd40, %r490;
	add.s64 	%rd41, %rd75, %rd40;
	shl.b64 	%rd42, %rd41, 2;
	add.s64 	%rd43, %rd2, %rd42;
	ld.global.u32 	%r211, [%rd43];
	add.s32 	%r212, %r211, %r500;
	ld.global.u32 	%r213, [%rd43+1024];
	add.s32 	%r214, %r213, %r212;
	ld.global.u32 	%r215, [%rd43+2048];
	add.s32 	%r216, %r215, %r214;
	ld.global.u32 	%r217, [%rd43+3072];
	add.s32 	%r218, %r217, %r216;
	ld.global.u32 	%r219, [%rd43+4096];
	add.s32 	%r220, %r219, %r218;
	ld.global.u32 	%r221, [%rd43+5120];
	add.s32 	%r222, %r221, %r220;
	ld.global.u32 	%r223, [%rd43+6144];
	add.s32 	%r224, %r223, %r222;
	ld.global.u32 	%r225, [%rd43+7168];
	add.s32 	%r500, %r225, %r224;
	add.s32 	%r490, %r490, 2048;
$L__BB7_36:
	setp.eq.s32 	%p12, %r68, 0;
	@%p12 bra 	$L__BB7_42;
	setp.lt.u32 	%p13, %r68, 4;
	@%p13 bra 	$L__BB7_39;
	cvt.u64.u32 	%rd44, %r490;
	add.s64 	%rd45, %rd75, %rd44;
	shl.b64 	%rd46, %rd45, 2;
	add.s64 	%rd47, %rd2, %rd46;
	ld.global.u32 	%r227, [%rd47];
	add.s32 	%r228, %r227, %r500;
	ld.global.u32 	%r229, [%rd47+1024];
	add.s32 	%r230, %r229, %r228;
	ld.global.u32 	%r231, [%rd47+2048];
	add.s32 	%r232, %r231, %r230;
	ld.global.u32 	%r233, [%rd47+3072];
	add.s32 	%r500, %r233, %r232;
	add.s32 	%r490, %r490, 1024;
$L__BB7_39:
	and.b32  	%r234, %r56, 3;
	setp.eq.s32 	%p14, %r234, 0;
	@%p14 bra 	$L__BB7_42;
	cvt.u64.u32 	%rd48, %r490;
	add.s64 	%rd49, %rd48, %rd74;
	shl.b64 	%rd50, %rd49, 2;
	add.s64 	%rd77, %rd2, %rd50;
	cvt.u16.u32 	%rs1, %r483;
	shr.u16 	%rs2, %rs1, 8;
	add.s16 	%rs3, %rs2, 1;
	cvt.u32.u16 	%r235, %rs3;
	and.b32  	%r236, %r235, 3;
	neg.s32 	%r498, %r236;
$L__BB7_41:
	.pragma "nounroll";
	ld.global.u32 	%r237, [%rd77];
	add.s32 	%r500, %r237, %r500;
	add.s64 	%rd77, %rd77, 1024;
	add.s32 	%r498, %r498, 1;
	setp.ne.s32 	%p15, %r498, 0;
	@%p15 bra 	$L__BB7_41;
$L__BB7_42:
	// begin inline asm
	mov.u32 %r238, %laneid;
	// end inline asm
	mov.b32 	%r241, 1;
	mov.b32 	%r262, 31;
	mov.b32 	%r263, -1;
	// begin inline asm
	shfl.sync.down.b32 %r239, %r500, %r241, %r262, %r263;
	// end inline asm
	setp.gt.s32 	%p16, %r238, 30;
	selp.b32 	%r264, 0, %r239, %p16;
	add.s32 	%r245, %r264, %r500;
	mov.b32 	%r246, 2;
	// begin inline asm
	shfl.sync.down.b32 %r244, %r245, %r246, %r262, %r263;
	// end inline asm
	setp.gt.s32 	%p17, %r238, 29;
	selp.b32 	%r265, 0, %r244, %p17;
	add.s32 	%r250, %r245, %r265;
	mov.b32 	%r251, 4;
	// begin inline asm
	shfl.sync.down.b32 %r249, %r250, %r251, %r262, %r263;
	// end inline asm
	setp.gt.s32 	%p18, %r238, 27;
	selp.b32 	%r266, 0, %r249, %p18;
	add.s32 	%r255, %r250, %r266;
	mov.b32 	%r256, 8;
	// begin inline asm
	shfl.sync.down.b32 %r254, %r255, %r256, %r262, %r263;
	// end inline asm
	setp.gt.s32 	%p19, %r238, 23;
	selp.b32 	%r267, 0, %r254, %p19;
	add.s32 	%r260, %r255, %r267;
	mov.b32 	%r261, 16;
	// begin inline asm
	shfl.sync.down.b32 %r259, %r260, %r261, %r262, %r263;
	// end inline asm
	setp.gt.s32 	%p20, %r238, 15;
	selp.b32 	%r268, 0, %r259, %p20;
	add.s32 	%r501, %r260, %r268;
	setp.ne.s32 	%p21, %r238, 0;
	@%p21 bra 	$L__BB7_44;
	shr.u32 	%r269, %r46, 3;
	and.b32  	%r270, %r269, 124;
	mov.u32 	%r271, _ZZN3cub18CUB_300001_SM_10006detail6reduce18DeviceReduceKernelINS2_10policy_hubIiyN4cuda3std3__44plusIiEEE10Policy1000EN6thrust24THRUST_300001_SM_1000_NS6detail15normal_iteratorINSD_10device_ptrIiEEEEyS9_iNS7_10__identityEEEvT0_PT3_T1_NS0_13GridEvenShareISN_EET2_T4_E12temp_storage;
	add.s32 	%r272, %r271, %r270;
	st.shared.u32 	[%r272+8], %r501;
$L__BB7_44:
	bar.sync 	0;
	setp.ne.s32 	%p22, %r46, 0;
	@%p22 bra 	$L__BB7_46;
	ld.shared.u32 	%r273, [_ZZN3cub18CUB_300001_SM_10006detail6reduce18DeviceReduceKernelINS2_10policy_hubIiyN4cuda3std3__44plusIiEEE10Policy1000EN6thrust24THRUST_300001_SM_1000_NS6detail15normal_iteratorINSD_10device_ptrIiEEEEyS9_iNS7_10__identityEEEvT0_PT3_T1_NS0_13GridEvenShareISN_EET2_T4_E12temp_storage+12];
	add.s32 	%r274, %r273, %r501;
	ld.shared.u32 	%r275, [_ZZN3cub18CUB_300001_SM_10006detail6reduce18DeviceReduceKernelINS2_10policy_hubIiyN4cuda3std3__44plusIiEEE10Policy1000EN6thrust24THRUST_300001_SM_1000_NS6detail15normal_iteratorINSD_10device_ptrIiEEEEyS9_iNS7_10__identityEEEvT0_PT3_T1_NS0_13GridEvenShareISN_EET2_T4_E12temp_storage+16];
	add.s32 	%r276, %r274, %r275;
	ld.shared.u32 	%r277, [_ZZN3cub18CUB_300001_SM_10006detail6reduce18DeviceReduceKernelINS2_10policy_hubIiyN4cuda3std3__44plusIiEEE10Policy1000EN6thrust24THRUST_300001_SM_1000_NS6detail15normal_iteratorINSD_10device_ptrIiEEEEyS9_iNS7_10__identityEEEvT0_PT3_T1_NS0_13GridEvenShareISN_EET2_T4_E12temp_storage+20];
	add.s32 	%r278, %r276, %r277;
	ld.shared.u32 	%r279, [_ZZN3cub18CUB_300001_SM_10006detail6reduce18DeviceReduceKernelINS2_10policy_hubIiyN4cuda3std3__44plusIiEEE10Policy1000EN6thrust24THRUST_300001_SM_1000_NS6detail15normal_iteratorINSD_10device_ptrIiEEEEyS9_iNS7_10__identityEEEvT0_PT3_T1_NS0_13GridEvenShareISN_EET2_T4_E12temp_storage+24];
	add.s32 	%r280, %r278, %r279;
	ld.shared.u32 	%r281, [_ZZN3cub18CUB_300001_SM_10006detail6reduce18DeviceReduceKernelINS2_10policy_hubIiyN4cuda3std3__44plusIiEEE10Policy1000EN6thrust24THRUST_300001_SM_1000_NS6detail15normal_iteratorINSD_10device_ptrIiEEEEyS9_iNS7_10__identityEEEvT0_PT3_T1_NS0_13GridEvenShareISN_EET2_T4_E12temp_storage+28];
	add.s32 	%r282, %r280, %r281;
	ld.shared.u32 	%r283, [_ZZN3cub18CUB_300001_SM_10006detail6reduce18DeviceReduceKernelINS2_10policy_hubIiyN4cuda3std3__44plusIiEEE10Policy1000EN6thrust24THRUST_300001_SM_1000_NS6detail15normal_iteratorINSD_10device_ptrIiEEEEyS9_iNS7_10__identityEEEvT0_PT3_T1_NS0_13GridEvenShareISN_EET2_T4_E12temp_storage+32];
	add.s32 	%r284, %r282, %r283;
	ld.shared.u32 	%r285, [_ZZN3cub18CUB_300001_SM_10006detail6reduce18DeviceReduceKernelINS2_10policy_hubIiyN4cuda3std3__44plusIiEEE10Policy1000EN6thrust24THRUST_300001_SM_1000_NS6detail15normal_iteratorINSD_10device_ptrIiEEEEyS9_iNS7_10__identityEEEvT0_PT3_T1_NS0_13GridEvenShareISN_EET2_T4_E12temp_storage+36];
	add.s32 	%r501, %r284, %r285;
$L__BB7_46:
	mov.u32 	%r464, %tid.x;
	setp.ne.s32 	%p56, %r464, 0;
	@%p56 bra 	$L__BB7_48;
	ld.param.u64 	%rd71, [_ZN3cub18CUB_300001_SM_10006detail6reduce18DeviceReduceKernelINS2_10policy_hubIiyN4cuda3std3__44plusIiEEE10Policy1000EN6thrust24THRUST_300001_SM_1000_NS6detail15normal_iteratorINSD_10device_ptrIiEEEEyS9_iNS7_10__identityEEEvT0_PT3_T1_NS0_13GridEvenShareISN_EET2_T4__param_1];
	cvta.to.global.u64 	%rd68, %rd71;
	mul.wide.u32 	%rd69, %r2, 4;
	add.s64 	%rd70, %rd68, %rd69;
	st.global.u32 	[%rd70], %r501;
$L__BB7_48:
	ret;

}
	// .globl	_ZN3cub18CUB_300001_SM_10006detail6reduce28DeviceReduceSingleTileKernelINS2_10policy_hubIiyN4cuda3std3__44plusIiEEE10Policy1000EPiSC_iS9_iiNS7_10__identityEEEvT0_T1_T2_T3_T4_T6_
.visible .entry _ZN3cub18CUB_300001_SM_10006detail6reduce28DeviceReduceSingleTileKernelINS2_10policy_hubIiyN4cuda3std3__44plusIiEEE10Policy1000EPiSC_iS9_iiNS7_10__identityEEEvT0_T1_T2_T3_T4_T6_(
	.param .u64 .ptr .align 1 _ZN3cub18CUB_300001_SM_10006detail6reduce28DeviceReduceSingleTileKernelINS2_10policy_hubIiyN4cuda3std3__44plusIiEEE10Policy1000EPiSC_iS9_iiNS7_10__identityEEEvT0_T1_T2_T3_T4_T6__param_0,
	.param .u64 .ptr .align 1 _ZN3cub18CUB_300001_SM_10006detail6reduce28DeviceReduceSingleTileKernelINS2_10policy_hubIiyN4cuda3std3__44plusIiEEE10Policy1000EPiSC_iS9_iiNS7_10__identityEEEvT0_T1_T2_T3_T4_T6__param_1,
	.param .u32 _ZN3cub18CUB_300001_SM_10006detail6reduce28DeviceReduceSingleTileKernelINS2_10policy_hubIiyN4cuda3std3__44plusIiEEE10Policy1000EPiSC_iS9_iiNS7_10__identityEEEvT0_T1_T2_T3_T4_T6__param_2,
	.param .align 1 .b8 _ZN3cub18CUB_300001_SM_10006detail6reduce28DeviceReduceSingleTileKernelINS2_10policy_hubIiyN4cuda3std3__44plusIiEEE10Policy1000EPiSC_iS9_iiNS7_10__identityEEEvT0_T1_T2_T3_T4_T6__param_3[1],
	.param .u32 _ZN3cub18CUB_300001_SM_10006detail6reduce28DeviceReduceSingleTileKernelINS2_10policy_hubIiyN4cuda3std3__44plusIiEEE10Policy1000EPiSC_iS9_iiNS7_10__identityEEEvT0_T1_T2_T3_T4_T6__param_4,
	.param .align 1 .b8 _ZN3cub18CUB_300001_SM_10006detail6reduce28DeviceReduceSingleTileKernelINS2_10policy_hubIiyN4cuda3std3__44plusIiEEE10Policy1000EPiSC_iS9_iiNS7_10__identityEEEvT0_T1_T2_T3_T4_T6__param_5[1]
)
.maxntid 256
.minnctapersm 1
{
	.reg .pred 	%p<97>;
	.reg .b32 	%r<687>;
	.reg .b64 	%rd<125>;
	// demoted variable
	.shared .align 4 .b8 _ZZN3cub18CUB_300001_SM_10006detail6reduce28DeviceReduceSingleTileKernelINS2_10policy_hubIiyN4cuda3std3__44plusIiEEE10Policy1000EPiSC_iS9_iiNS7_10__identityEEEvT0_T1_T2_T3_T4_T6_E12temp_storage[44];
	ld.param.u64 	%rd16, [_ZN3cub18CUB_300001_SM_10006detail6reduce28DeviceReduceSingleTileKernelINS2_10policy_hubIiyN4cuda3std3__44plusIiEEE10Policy1000EPiSC_iS9_iiNS7_10__identityEEEvT0_T1_T2_T3_T4_T6__param_0];
	ld.param.u64 	%rd17, [_ZN3cub18CUB_300001_SM_10006detail6reduce28DeviceReduceSingleTileKernelINS2_10policy_hubIiyN4cuda3std3__44plusIiEEE10Policy1000EPiSC_iS9_iiNS7_10__identityEEEvT0_T1_T2_T3_T4_T6__param_1];
	ld.param.u32 	%r120, [_ZN3cub18CUB_300001_SM_10006detail6reduce28DeviceReduceSingleTileKernelINS2_10policy_hubIiyN4cuda3std3__44plusIiEEE10Policy1000EPiSC_iS9_iiNS7_10__identityEEEvT0_T1_T2_T3_T4_T6__param_2];
	ld.param.u32 	%r121, [_ZN3cub18CUB_300001_SM_10006detail6reduce28DeviceReduceSingleTileKernelINS2_10policy_hubIiyN4cuda3std3__44plusIiEEE10Policy1000EPiSC_iS9_iiNS7_10__identityEEEvT0_T1_T2_T3_T4_T6__param_4];
	cvta.to.global.u64 	%rd1, %rd17;
	setp.ne.s32 	%p1, %r120, 0;
	@%p1 bra 	$L__BB8_3;
	mov.u32 	%r633, %tid.x;
	setp.ne.s32 	%p96, %r633, 0;
	@%p96 bra 	$L__BB8_74;
	st.global.u32 	[%rd1], %r121;
	bra.uni 	$L__BB8_74;
$L__BB8_3:
	and.b64  	%rd18, %rd16, 15;
	setp.ne.s64 	%p2, %rd18, 0;
	@%p2 bra 	$L__BB8_38;
	setp.gt.s32 	%p49, %r120, 4095;
	@%p49 bra 	$L__BB8_22;
	mov.u32 	%r1, %tid.x;
	setp.ge.s32 	%p66, %r1, %r120;
	mov.b32 	%r644, 0;
	mov.u32 	%r639, %r1;
	@%p66 bra 	$L__BB8_7;
	mul.wide.u32 	%rd113, %r1, 4;
	add.s64 	%rd112, %rd16, %rd113;
	// begin inline asm
	ld.global.nc.u32 %r644, [%rd112];
	// end inline asm
	add.s32 	%r639, %r1, 256;
$L__BB8_7:
	setp.ge.s32 	%p67, %r639, %r120;
	@%p67 bra 	$L__BB8_13;
	not.b32 	%r507, %r639;
	add.s32 	%r6, %r120, %r507;
	and.b32  	%r508, %r6, 768;
	setp.eq.s32 	%p68, %r508, 768;
	@%p68 bra 	$L__BB8_11;
	mul.wide.u32 	%rd114, %r639, 4;
	add.s64 	%rd121, %rd16, %rd114;
	shr.u32 	%r509, %r6, 8;
	add.s32 	%r510, %r509, 1;
	and.b32  	%r511, %r510, 3;
	neg.s32 	%r636, %r511;
$L__BB8_10:
	.pragma "nounroll";
	// begin inline asm
	ld.global.nc.u32 %r512, [%rd121];
	// end inline asm
	add.s32 	%r644, %r512, %r644;
	add.s32 	%r639, %r639, 256;
	add.s64 	%rd121, %rd121, 1024;
	add.s32 	%r636, %r636, 1;
	setp.ne.s32 	%p69, %r636, 0;
	@%p69 bra 	$L__BB8_10;
$L__BB8_11:
	setp.lt.u32 	%p70, %r6, 768;
	@%p70 bra 	$L__BB8_13;
$L__BB8_12:
	mul.wide.s32 	%rd120, %r639, 4;
	add.s64 	%rd116, %rd16, %rd120;
	// begin inline asm
	ld.global.nc.u32 %r513, [%rd116];
	// end inline asm
	add.s32 	%r517, %r513, %r644;
	add.s64 	%rd117, %rd116, 1024;
	// begin inline asm
	ld.global.nc.u32 %r514, [%rd117];
	// end inline asm
	add.s32 	%r518, %r514, %r517;
	add.s64 	%rd118, %rd116, 2048;
	// begin inline asm
	ld.global.nc.u32 %r515, [%rd118];
	// end inline asm
	add.s32 	%r519, %r515, %r518;
	add.s64 	%rd119, %rd116, 3072;
	// begin inline asm
	ld.global.nc.u32 %r516, [%rd119];
	// end inline asm
	add.s32 	%r644, %r516, %r519;
	add.s32 	%r639, %r639, 1024;
	setp.lt.s32 	%p71, %r639, %r120;
	@%p71 bra 	$L__BB8_12;
$L__BB8_13:
	setp.lt.s32 	%p72, %r120, 256;
	@%p72 bra 	$L__BB8_18;
	// begin inline asm
	mov.u32 %r583, %laneid;
	// end inline asm
	mov.b32 	%r586, 1;
	mov.b32 	%r607, 31;
	mov.b32 	%r608, -1;
	// begin inline asm
	shfl.sync.down.b32 %r584, %r644, %r586, %r607, %r608;
	// end inline asm
	setp.gt.s32 	%p88, %r583, 30;
	selp.b32 	%r609, 0, %r584, %p88;
	add.s32 	%r590, %r609, %r644;
	mov.b32 	%r591, 2;
	// begin inline asm
	shfl.sync.down.b32 %r589, %r590, %r591, %r607, %r608;
	// end inline asm
	setp.gt.s32 	%p89, %r583, 29;
	selp.b32 	%r610, 0, %r589, %p89;
	add.s32 	%r595, %r590, %r610;
	mov.b32 	%r596, 4;
	// begin inline asm
	shfl.sync.down.b32 %r594, %r595, %r596, %r607, %r608;
	// end inline asm
	setp.gt.s32 	%p90, %r583, 27;
	selp.b32 	%r611, 0, %r594, %p90;
	add.s32 	%r600, %r595, %r611;
	mov.b32 	%r601, 8;
	// begin inline asm
	shfl.sync.down.b32 %r599, %r600, %r601, %r607, %r608;
	// end inline asm
	setp.gt.s32 	%p91, %r583, 23;
	selp.b32 	%r612, 0, %r599, %p91;
	add.s32 	%r605, %r600, %r612;
	mov.b32 	%r606, 16;
	// begin inline asm
	shfl.sync.down.b32 %r604, %r605, %r606, %r607, %r608;
	// end inline asm
	setp.gt.s32 	%p92, %r583, 15;
	selp.b32 	%r613, 0, %r604, %p92;
	add.s32 	%r686, %r605, %r613;
	setp.ne.s32 	%p93, %r583, 0;
	@%p93 bra 	$L__BB8_16;
	shr.u32 	%r614, %r1, 3;
	and.b32  	%r615, %r614, 124;
	mov.u32 	%r616, _ZZN3cub18CUB_300001_SM_10006detail6reduce28DeviceReduceSingleTileKernelINS2_10policy_hubIiyN4cuda3std3__44plusIiEEE10Policy1000EPiSC_iS9_iiNS7_10__identityEEEvT0_T1_T2_T3_T4_T6_E12temp_storage;
	add.s32 	%r617, %r616, %r615;
	st.shared.u32 	[%r617+8], %r686;
$L__BB8_16:
	bar.sync 	0;
	setp.ne.s32 	%p94, %r1, 0;
	@%p94 bra 	$L__BB8_72;
	ld.shared.u32 	%r618, [_ZZN3cub18CUB_300001_SM_10006detail6reduce28DeviceReduceSingleTileKernelINS2_10policy_hubIiyN4cuda3std3__44plusIiEEE10Policy1000EPiSC_iS9_iiNS7_10__identityEEEvT0_T1_T2_T3_T4_T6_E12temp_storage+12];
	add.s32 	%r619, %r618, %r686;
	ld.shared.u32 	%r620, [_ZZN3cub18CUB_300001_SM_10006detail6reduce28DeviceReduceSingleTileKernelINS2_10policy_hubIiyN4cuda3std3__44plusIiEEE10Policy1000EPiSC_iS9_iiNS7_10__identityEEEvT0_T1_T2_T3_T4_T6_E12temp_storage+16];
	add.s32 	%r621, %r619, %r620;
	ld.shared.u32 	%r622, [_ZZN3cub18CUB_300001_SM_10006detail6reduce28DeviceReduceSingleTileKernelINS2_10policy_hubIiyN4cuda3std3__44plusIiEEE10Policy1000EPiSC_iS9_iiNS7_10__identityEEEvT0_T1_T2_T3_T4_T6_E12temp_storage+20];
	add.s32 	%r623, %r621, %r622;
	ld.shared.u32 	%r624, [_ZZN3cub18CUB_300001_SM_10006detail6reduce28DeviceReduceSingleTileKernelINS2_10policy_hubIiyN4cuda3std3__44plusIiEEE10Policy1000EPiSC_iS9_iiNS7_10__identityEEEvT0_T1_T2_T3_T4_T6_E12temp_storage+24];
	add.s32 	%r625, %r623, %r624;
	ld.shared.u32 	%r626, [_ZZN3cub18CUB_300001_SM_10006detail6reduce28DeviceReduceSingleTileKernelINS2_10policy_hubIiyN4cuda3std3__44plusIiEEE10Policy1000EPiSC_iS9_iiNS7_10__identityEEEvT0_T1_T2_T3_T4_T6_E12temp_storage+28];
	add.s32 	%r627, %r625, %r626;
	ld.shared.u32 	%r628, [_ZZN3cub18CUB_300001_SM_10006detail6reduce28DeviceReduceSingleTileKernelINS2_10policy_hubIiyN4cuda3std3__44plusIiEEE10Policy1000EPiSC_iS9_iiNS7_10__identityEEEvT0_T1_T2_T3_T4_T6_E12temp_storage+32];
	add.s32 	%r629, %r627, %r628;
	ld.shared.u32 	%r630, [_ZZN3cub18CUB_300001_SM_10006detail6reduce28DeviceReduceSingleTileKernelINS2_10policy_hubIiyN4cuda3std3__44plusIiEEE10Policy1000EPiSC_iS9_iiNS7_10__identityEEEvT0_T1_T2_T3_T4_T6_E12temp_storage+36];
	add.s32 	%r686, %r629, %r630;
	bra.uni 	$L__BB8_72;
$L__BB8_18:
	// begin inline asm
	mov.u32 %r520, %laneid;
	// end inline asm
	and.b32  	%r546, %r1, 992;
	add.s32 	%r547, %r546, 32;
	setp.gt.s32 	%p73, %r547, %r120;
	not.b32 	%r548, %r546;
	add.s32 	%r549, %r120, %r548;
	selp.b32 	%r544, %r549, 31, %p73;
	mov.b32 	%r523, 1;
	mov.b32 	%r545, -1;
	// begin inline asm
	shfl.sync.down.b32 %r521, %r644, %r523, %r544, %r545;
	// end inline asm
	setp.lt.s32 	%p74, %r520, %r544;
	selp.b32 	%r550, %r521, 0, %p74;
	add.s32 	%r527, %r550, %r644;
	mov.b32 	%r528, 2;
	// begin inline asm
	shfl.sync.down.b32 %r526, %r527, %r528, %r544, %r545;
	// end inline asm
	add.s32 	%r551, %r520, 2;
	setp.gt.s32 	%p75, %r551, %r544;
	selp.b32 	%r552, 0, %r526, %p75;
	add.s32 	%r532, %r527, %r552;
	mov.b32 	%r533, 4;
	// begin inline asm
	shfl.sync.down.b32 %r531, %r532, %r533, %r544, %r545;
	// end inline asm
	add.s32 	%r553, %r520, 4;
	setp.gt.s32 	%p76, %r553, %r544;
	selp.b32 	%r554, 0, %r531, %p76;
	add.s32 	%r537, %r532, %r554;
	mov.b32 	%r538, 8;
	// begin inline asm
	shfl.sync.down.b32 %r536, %r537, %r538, %r544, %r545;
	// end inline asm
	add.s32 	%r555, %r520, 8;
	setp.gt.s32 	%p77, %r555, %r544;
	selp.b32 	%r556, 0, %r536, %p77;
	add.s32 	%r542, %r537, %r556;
	mov.b32 	%r543, 16;
	// begin inline asm
	shfl.sync.down.b32 %r541, %r542, %r543, %r544, %r545;
	// end inline asm
	add.s32 	%r557, %r520, 16;
	setp.gt.s32 	%p78, %r557, %r544;
	selp.b32 	%r558, 0, %r541, %p78;
	add.s32 	%r686, %r542, %r558;
	setp.ne.s32 	%p79, %r520, 0;
	@%p79 bra 	$L__BB8_20;
	shr.u32 	%r559, %r1, 3;
	and.b32  	%r560, %r559, 124;
	mov.u32 	%r561, _ZZN3cub18CUB_300001_SM_10006detail6reduce28DeviceReduceSingleTileKernelINS2_10policy_hubIiyN4cuda3std3__44plusIiEEE10Policy1000EPiSC_iS9_iiNS7_10__identityEEEvT0_T1_T2_T3_T4_T6_E12temp_storage;
	add.s32 	%r562, %r561, %r560;
	st.shared.u32 	[%r562+8], %r686;
$L__BB8_20:
	bar.sync 	0;
	setp.ne.s32 	%p80, %r1, 0;
	@%p80 bra 	$L__BB8_72;
	setp.gt.s32 	%p81, %r120, 32;
	ld.shared.u32 	%r563, [_ZZN3cub18CUB_300001_SM_10006detail6reduce28DeviceReduceSingleTileKernelINS2_10policy_hubIiyN4cuda3std3__44plusIiEEE10Policy1000EPiSC_iS9_iiNS7_10__identityEEEvT0_T1_T2_T3_T4_T6_E12temp_storage+12];
	selp.b32 	%r564, %r563, 0, %p81;
	add.s32 	%r565, %r564, %r686;
	setp.gt.s32 	%p82, %r120, 64;
	ld.shared.u32 	%r566, [_ZZN3cub18CUB_300001_SM_10006detail6reduce28DeviceReduceSingleTileKernelINS2_10policy_hubIiyN4cuda3std3__44plusIiEEE10Policy1000EPiSC_iS9_iiNS7_10__identityEEEvT0_T1_T2_T3_T4_T6_E12temp_storage+16];
	selp.b32 	%r567, %r566, 0, %p82;
	add.s32 	%r568, %r565, %r567;
	setp.gt.s32 	%p83, %r120, 96;
	ld.shared.u32 	%r569, [_ZZN3cub18CUB_300001_SM_10006detail6reduce28DeviceReduceSingleTileKernelINS2_10policy_hubIiyN4cuda3std3__44plusIiEEE10Policy1000EPiSC_iS9_iiNS7_10__identityEEEvT0_T1_T2_T3_T4_T6_E12temp_storage+20];
	selp.b32 	%r570, %r569, 0, %p83;
	add.s32 	%r571, %r568, %r570;
	setp.gt.s32 	%p84, %r120, 128;
	ld.shared.u32 	%r572, [_ZZN3cub18CUB_300001_SM_10006detail6reduce28DeviceReduceSingleTileKernelINS2_10policy_hubIiyN4cuda3std3__44plusIiEEE10Policy1000EPiSC_iS9_iiNS7_10__identityEEEvT0_T1_T2_T3_T4_T6_E12temp_storage+24];
	selp.b32 	%r573, %r572, 0, %p84;
	add.s32 	%r574, %r571, %r573;
	setp.gt.s32 	%p85, %r120, 160;
	ld.shared.u32 	%r575, [_ZZN3cub18CUB_300001_SM_10006detail6reduce28DeviceReduceSingleTileKernelINS2_10policy_hubIiyN4cuda3std3__44plusIiEEE10Policy1000EPiSC_iS9_iiNS7_10__identityEEEvT0_T1_T2_T3_T4_T6_E12temp_storage+28];
	selp.b32 	%r576, %r575, 0, %p85;
	add.s32 	%r577, %r574, %r576;
	setp.gt.s32 	%p86, %r120, 192;
	ld.shared.u32 	%r578, [_ZZN3cub18CUB_300001_SM_10006detail6reduce28DeviceReduceSingleTileKernelINS2_10policy_hubIiyN4cuda3std3__44plusIiEEE10Policy1000EPiSC_iS9_iiNS7_10__identityEEEvT0_T1_T2_T3_T4_T6_E12temp_storage+32];
	selp.b32 	%r579, %r578, 0, %p86;
	add.s32 	%r580, %r577, %r579;
	setp.gt.s32 	%p87, %r120, 224;
	ld.shared.u32 	%r581, [_ZZN3cub18CUB_300001_SM_10006detail6reduce28DeviceReduceSingleTileKernelINS2_10policy_hubIiyN4cuda3std3__44plusIiEEE10Policy1000EPiSC_iS9_iiNS7_10__identityEEEvT0_T1_T2_T3_T4_T6_E12temp_storage+36];
	selp.b32 	%r582, %r581, 0, %p87;
	add.s32 	%r686, %r580, %r582;
	bra.uni 	$L__BB8_72;
$L__BB8_22:
	mov.u32 	%r26, %tid.x;
	shl.b32 	%r377, %r26, 2;
	mul.wide.u32 	%rd86, %r377, 4;
	add.s64 	%rd76, %rd16, %rd86;
	// begin inline asm
	ld.global.nc.v2.u64 {%rd74, %rd75}, [%rd76];
	// end inline asm
	mov.b64 	{%r378, %r379}, %rd75;
	mov.b64 	{%r380, %r381}, %rd74;
	add.s64 	%rd79, %rd76, 4096;
	// begin inline asm
	ld.global.nc.v2.u64 {%rd77, %rd78}, [%rd79];
	// end inline asm
	mov.b64 	{%r382, %r383}, %rd78;
	mov.b64 	{%r384, %r385}, %rd77;
	add.s64 	%rd82, %rd76, 8192;
	// begin inline asm
	ld.global.nc.v2.u64 {%rd80, %rd81}, [%rd82];
	// end inline asm
	mov.b64 	{%r386, %r387}, %rd81;
	mov.b64 	{%r388, %r389}, %rd80;
	add.s64 	%rd85, %rd76, 12288;
	// begin inline asm
	ld.global.nc.v2.u64 {%rd83, %rd84}, [%rd85];
	// end inline asm
	mov.b64 	{%r390, %r391}, %rd84;
	mov.b64 	{%r392, %r393}, %rd83;
	add.s32 	%r394, %r381, %r380;
	add.s32 	%r395, %r378, %r394;
	add.s32 	%r396, %r379, %r395;
	add.s32 	%r397, %r384, %r396;
	add.s32 	%r398, %r385, %r397;
	add.s32 	%r399, %r382, %r398;
	add.s32 	%r400, %r383, %r399;
	add.s32 	%r401, %r388, %r400;
	add.s32 	%r402, %r389, %r401;
	add.s32 	%r403, %r386, %r402;
	add.s32 	%r404, %r387, %r403;
	add.s32 	%r405, %r392, %r404;
	add.s32 	%r406, %r393, %r405;
	add.s32 	%r407, %r390, %r406;
	add.s32 	%r659, %r391, %r407;
	setp.lt.u32 	%p50, %r120, 8192;
	mov.b32 	%r648, 4096;
	@%p50 bra 	$L__BB8_26;
	add.s32 	%r28, %r120, -4096;
	mov.b32 	%r648, 4096;
$L__BB8_24:
	mul.wide.s32 	%rd99, %r648, 4;
	add.s64 	%rd89, %rd76, %rd99;
	// begin inline asm
	ld.global.nc.v2.u64 {%rd87, %rd88}, [%rd89];
	// end inline asm
	mov.b64 	{%r409, %r410}, %rd88;
	mov.b64 	{%r411, %r412}, %rd87;
	add.s64 	%rd92, %rd89, 4096;
	// begin inline asm
	ld.global.nc.v2.u64 {%rd90, %rd91}, [%rd92];
	// end inline asm
	mov.b64 	{%r413, %r414}, %rd91;
	mov.b64 	{%r415, %r416}, %rd90;
	add.s64 	%rd95, %rd89, 8192;
	// begin inline asm
	ld.global.nc.v2.u64 {%rd93, %rd94}, [%rd95];
	// end inline asm
	mov.b64 	{%r417, %r418}, %rd94;
	mov.b64 	{%r419, %r420}, %rd93;
	add.s64 	%rd98, %rd89, 12288;
	// begin inline asm
	ld.global.nc.v2.u64 {%rd96, %rd97}, [%rd98];
	// end inline asm
	mov.b64 	{%r421, %r422}, %rd97;
	mov.b64 	{%r423, %r424}, %rd96;
	add.s32 	%r425, %r411, %r659;
	add.s32 	%r426, %r412, %r425;
	add.s32 	%r427, %r409, %r426;
	add.s32 	%r428, %r410, %r427;
	add.s32 	%r429, %r415, %r428;
	add.s32 	%r430, %r416, %r429;
	add.s32 	%r431, %r413, %r430;
	add.s32 	%r432, %r414, %r431;
	add.s32 	%r433, %r419, %r432;
	add.s32 	%r434, %r420, %r433;
	add.s32 	%r435, %r417, %r434;
	add.s32 	%r436, %r418, %r435;
	add.s32 	%r437, %r423, %r436;
	add.s32 	%r438, %r424, %r437;
	add.s32 	%r439, %r421, %r438;
	add.s32 	%r659, %r422, %r439;
	sub.s32 	%r440, %r120, %r648;
	setp.lt.s32 	%p51, %r440, 4096;
	@%p51 bra 	$L__BB8_34;
	add.s32 	%r648, %r648, 4096;
	setp.le.s32 	%p52, %r648, %r28;
	@%p52 bra 	$L__BB8_24;
$L__BB8_26:
	setp.le.s32 	%p53, %r120, %r648;
	@%p53 bra 	$L__BB8_34;
	sub.s32 	%r35, %r120, %r648;
	setp.ge.s32 	%p54, %r26, %r35;
	@%p54 bra 	$L__BB8_34;
	not.b32 	%r442, %r26;
	add.s32 	%r443, %r120, %r442;
	sub.s32 	%r36, %r443, %r648;
	and.b32  	%r444, %r36, 768;
	setp.eq.s32 	%p55, %r444, 768;
	mov.u32 	%r653, %r26;
	@%p55 bra 	$L__BB8_31;
	add.s32 	%r650, %r26, %r648;
	shr.u32 	%r445, %r36, 8;
	add.s32 	%r446, %r445, 1;
	and.b32  	%r447, %r446, 3;
	neg.s32 	%r649, %r447;
	mov.u32 	%r653, %r26;
$L__BB8_30:
	.pragma "nounroll";
	mul.wide.u32 	%rd101, %r650, 4;
	add.s64 	%rd100, %rd16, %rd101;
	// begin inline asm
	ld.global.nc.u32 %r448, [%rd100];
	// end inline asm
	add.s32 	%r659, %r448, %r659;
	add.s32 	%r653, %r653, 256;
	add.s32 	%r650, %r650, 256;
	add.s32 	%r649, %r649, 1;
	setp.ne.s32 	%p56, %r649, 0;
	@%p56 bra 	$L__BB8_30;
$L__BB8_31:
	setp.lt.u32 	%p57, %r36, 768;
	@%p57 bra 	$L__BB8_34;
	cvt.u64.u32 	%rd102, %r653;
	cvt.u64.u32 	%rd103, %r648;
	add.s64 	%rd104, %rd102, %rd103;
	shl.b64 	%rd105, %rd104, 2;
	add.s64 	%rd106, %rd105, %rd16;
	add.s64 	%rd122, %rd106, 2048;
	add.s32 	%r656, %r653, %r648;
$L__BB8_33:
	mul.wide.u32 	%rd111, %r656, 4;
	add.s64 	%rd107, %rd16, %rd111;
	// begin inline asm
	ld.global.nc.u32 %r449, [%rd107];
	// end inline asm
	add.s32 	%r453, %r449, %r659;
	add.s64 	%rd108, %rd122, -1024;
	// begin inline asm
	ld.global.nc.u32 %r450, [%rd108];
	// end inline asm
	add.s32 	%r454, %r450, %r453;
	// begin inline asm
	ld.global.nc.u32 %r451, [%rd122];
	// end inline asm
	add.s32 	%r455, %r451, %r454;
	add.s64 	%rd110, %rd122, 1024;
	// begin inline asm
	ld.global.nc.u32 %r452, [%rd110];
	// end inline asm
	add.s32 	%r659, %r452, %r455;
	add.s32 	%r653, %r653, 1024;
	add.s64 	%rd122, %rd122, 4096;
	add.s32 	%r656, %r656, 1024;
	setp.lt.s32 	%p58, %r653, %r35;
	@%p58 bra 	$L__BB8_33;
$L__BB8_34:
	// begin inline asm
	mov.u32 %r456, %laneid;
	// end inline asm
	mov.b32 	%r459, 1;
	mov.b32 	%r480, 31;
	mov.b32 	%r481, -1;
	// begin inline asm
	shfl.sync.down.b32 %r457, %r659, %r459, %r480, %r481;
	// end inline asm
	setp.gt.s32 	%p59, %r456, 30;
	selp.b32 	%r482, 0, %r457, %p59;
	add.s32 	%r463, %r482, %r659;
	mov.b32 	%r464, 2;
	// begin inline asm
	shfl.sync.down.b32 %r462, %r463, %r464, %r480, %r481;
	// end inline asm
	setp.gt.s32 	%p60, %r456, 29;
	selp.b32 	%r483, 0, %r462, %p60;
	add.s32 	%r468, %r463, %r483;
	mov.b32 	%r469, 4;
	// begin inline asm
	shfl.sync.down.b32 %r467, %r468, %r469, %r480, %r481;
	// end inline asm
	setp.gt.s32 	%p61, %r456, 27;
	selp.b32 	%r484, 0, %r467, %p61;
	add.s32 	%r473, %r468, %r484;
	mov.b32 	%r474, 8;
	// begin inline asm
	shfl.sync.down.b32 %r472, %r473, %r474, %r480, %r481;
	// end inline asm
	setp.gt.s32 	%p62, %r456, 23;
	selp.b32 	%r485, 0, %r472, %p62;
	add.s32 	%r478, %r473, %r485;
	mov.b32 	%r479, 16;
	// begin inline asm
	shfl.sync.down.b32 %r477, %r478, %r479, %r480, %r481;
	// end inline asm
	setp.gt.s32 	%p63, %r456, 15;
	selp.b32 	%r486, 0, %r477, %p63;
	add.s32 	%r686, %r478, %r486;
	setp.ne.s32 	%p64, %r456, 0;
	@%p64 bra 	$L__BB8_36;
	shr.u32 	%r487, %r26, 3;
	and.b32  	%r488, %r487, 124;
	mov.u32 	%r489, _ZZN3cub18CUB_300001_SM_10006detail6reduce28DeviceReduceSingleTileKernelINS2_10policy_hubIiyN4cuda3std3__44plusIiEEE10Policy1000EPiSC_iS9_iiNS7_10__identityEEEvT0_T1_T2_T3_T4_T6_E12temp_storage;
	add.s32 	%r490, %r489, %r488;
	st.shared.u32 	[%r490+8], %r686;
$L__BB8_36:
	bar.sync 	0;
	setp.ne.s32 	%p65, %r26, 0;
	@%p65 bra 	$L__BB8_72;
	ld.shared.u32 	%r491, [_ZZN3cub18CUB_300001_SM_10006detail6reduce28DeviceReduceSingleTileKernelINS2_10policy_hubIiyN4cuda3std3__44plusIiEEE10Policy1000EPiSC_iS9_iiNS7_10__identityEEEvT0_T1_T2_T3_T4_T6_E12temp_storage+12];
	add.s32 	%r492, %r491, %r686;
	ld.shared.u32 	%r493, [_ZZN3cub18CUB_300001_SM_10006detail6reduce28DeviceReduceSingleTileKernelINS2_10policy_hubIiyN4cuda3std3__44plusIiEEE10Policy1000EPiSC_iS9_iiNS7_10__identityEEEvT0_T1_T2_T3_T4_T6_E12temp_storage+16];
	add.s32 	%r494, %r492, %r493;
	ld.shared.u32 	%r495, [_ZZN3cub18CUB_300001_SM_10006detail6reduce28DeviceReduceSingleTileKernelINS2_10policy_hubIiyN4cuda3std3__44plusIiEEE10Policy1000EPiSC_iS9_iiNS7_10__identityEEEvT0_T1_T2_T3_T4_T6_E12temp_storage+20];
	add.s32 	%r496, %r494, %r495;
	ld.shared.u32 	%r497, [_ZZN3cub18CUB_300001_SM_10006detail6reduce28DeviceReduceSingleTileKernelINS2_10policy_hubIiyN4cuda3std3__44plusIiEEE10Policy1000EPiSC_iS9_iiNS7_10__identityEEEvT0_T1_T2_T3_T4_T6_E12temp_storage+24];
	add.s32 	%r498, %r496, %r497;
	ld.shared.u32 	%r499, [_ZZN3cub18CUB_300001_SM_10006detail6reduce28DeviceReduceSingleTileKernelINS2_10policy_hubIiyN4cuda3std3__44plusIiEEE10Policy1000EPiSC_iS9_iiNS7_10__identityEEEvT0_T1_T2_T3_T4_T6_E12temp_storage+28];
	add.s32 	%r500, %r498, %r499;
	ld.shared.u32 	%r501, [_ZZN3cub18CUB_300001_SM_10006detail6reduce28DeviceReduceSingleTileKernelINS2_10policy_hubIiyN4cuda3std3__44plusIiEEE10Policy1000EPiSC_iS9_iiNS7_10__identityEEEvT0_T1_T2_T3_T4_T6_E12temp_storage+32];
	add.s32 	%r502, %r500, %r501;
	ld.shared.u32 	%r503, [_ZZN3cub18CUB_300001_SM_10006detail6reduce28DeviceReduceSingleTileKernelINS2_10policy_hubIiyN4cuda3std3__44plusIiEEE10Policy1000EPiSC_iS9_iiNS7_10__identityEEEvT0_T1_T2_T3_T4_T6_E12temp_storage+36];
	add.s32 	%r686, %r502, %r503;
	bra.uni 	$L__BB8_72;
$L__BB8_38:
	setp.gt.s32 	%p3, %r120, 4095;
	@%p3 bra 	$L__BB8_56;
	mov.u32 	%r60, %tid.x;
	setp.ge.s32 	%p20, %r60, %r120;
	mov.b32 	%r670, 0;
	mov.u32 	%r665, %r60;
	@%p20 bra 	$L__BB8_41;
	mul.wide.u32 	%rd66, %r60, 4;
	add.s64 	%rd65, %rd16, %rd66;
	// begin inline asm
	ld.global.nc.u32 %r670, [%rd65];
	// end inline asm
	add.s32 	%r665, %r60, 256;
$L__BB8_41:
	setp.ge.s32 	%p21, %r665, %r120;
	@%p21 bra 	$L__BB8_47;
	not.b32 	%r252, %r665;
	add.s32 	%r65, %r120, %r252;
	and.b32  	%r253, %r65, 768;
	setp.eq.s32 	%p22, %r253, 768;
	@%p22 bra 	$L__BB8_45;
	mul.wide.u32 	%rd67, %r665, 4;
	add.s64 	%rd123, %rd16, %rd67;
	shr.u32 	%r254, %r65, 8;
	add.s32 	%r255, %r254, 1;
	and.b32  	%r256, %r255, 3;
	neg.s32 	%r662, %r256;
$L__BB8_44:
	.pragma "nounroll";
	// begin inline asm
	ld.global.nc.u32 %r257, [%rd123];
	// end inline asm
	add.s32 	%r670, %r257, %r670;
	add.s32 	%r665, %r665, 256;
	add.s64 	%rd123, %rd123, 1024;
	add.s32 	%r662, %r662, 1;
	setp.ne.s32 	%p23, %r662, 0;
	@%p23 bra 	$L__BB8_44;
$L__BB8_45:
	setp.lt.u32 	%p24, %r65, 768;
	@%p24 bra 	$L__BB8_47;
$L__BB8_46:
	mul.wide.s32 	%rd73, %r665, 4;
	add.s64 	%rd69, %rd16, %rd73;
	// begin inline asm
	ld.global.nc.u32 %r258, [%rd69];
	// end inline asm
	add.s32 	%r262, %r258, %r670;
	add.s64 	%rd70, %rd69, 1024;
	// begin inline asm
	ld.global.nc.u32 %r259, [%rd70];
	// end inline asm
	add.s32 	%r263, %r259, %r262;
	add.s64 	%rd71, %rd69, 2048;
	// begin inline asm
	ld.global.nc.u32 %r260, [%rd71];
	// end inline asm
	add.s32 	%r264, %r260, %r263;
	add.s64 	%rd72, %rd69, 3072;
	// begin inline asm
	ld.global.nc.u32 %r261, [%rd72];
	// end inline asm
	add.s32 	%r670, %r261, %r264;
	add.s32 	%r665, %r665, 1024;
	setp.lt.s32 	%p25, %r665, %r120;
	@%p25 bra 	$L__BB8_46;
$L__BB8_47:
	setp.lt.s32 	%p26, %r120, 256;
	@%p26 bra 	$L__BB8_52;
	// begin inline asm
	mov.u32 %r328, %laneid;
	// end inline asm
	mov.b32 	%r331, 1;
	mov.b32 	%r352, 31;
	mov.b32 	%r353, -1;
	// begin inline asm
	shfl.sync.down.b32 %r329, %r670, %r331, %r352, %r353;
	// end inline asm
	setp.gt.s32 	%p42, %r328, 30;
	selp.b32 	%r354, 0, %r329, %p42;
	add.s32 	%r335, %r354, %r670;
	mov.b32 	%r336, 2;
	// begin inline asm
	shfl.sync.down.b32 %r334, %r335, %r336, %r352, %r353;
	// end inline asm
	setp.gt.s32 	%p43, %r328, 29;
	selp.b32 	%r355, 0, %r334, %p43;
	add.s32 	%r340, %r335, %r355;
	mov.b32 	%r341, 4;
	// begin inline asm
	shfl.sync.down.b32 %r339, %r340, %r341, %r352, %r353;
	// end inline asm
	setp.gt.s32 	%p44, %r328, 27;
	selp.b32 	%r356, 0, %r339, %p44;
	add.s32 	%r345, %r340, %r356;
	mov.b32 	%r346, 8;
	// begin inline asm
	shfl.sync.down.b32 %r344, %r345, %r346, %r352, %r353;
	// end inline asm
	setp.gt.s32 	%p45, %r328, 23;
	selp.b32 	%r357, 0, %r344, %p45;
	add.s32 	%r350, %r345, %r357;
	mov.b32 	%r351, 16;
	// begin inline asm
	shfl.sync.down.b32 %r349, %r350, %r351, %r352, %r353;
	// end inline asm
	setp.gt.s32 	%p46, %r328, 15;
	selp.b32 	%r358, 0, %r349, %p46;
	add.s32 	%r686, %r350, %r358;
	setp.ne.s32 	%p47, %r328, 0;
	@%p47 bra 	$L__BB8_50;
	shr.u32 	%r359, %r60, 3;
	and.b32  	%r360, %r359, 124;
	mov.u32 	%r361, _ZZN3cub18CUB_300001_SM_10006detail6reduce28DeviceReduceSingleTileKernelINS2_10policy_hubIiyN4cuda3std3__44plusIiEEE10Policy1000EPiSC_iS9_iiNS7_10__identityEEEvT0_T1_T2_T3_T4_T6_E12temp_storage;
	add.s32 	%r362, %r361, %r360;
	st.shared.u32 	[%r362+8], %r686;
$L__BB8_50:
	bar.sync 	0;
	setp.ne.s32 	%p48, %r60, 0;
	@%p48 bra 	$L__BB8_72;
	ld.shared.u32 	%r363, [_ZZN3cub18CUB_300001_SM_10006detail6reduce28DeviceReduceSingleTileKernelINS2_10policy_hubIiyN4cuda3std3__44plusIiEEE10Policy1000EPiSC_iS9_iiNS7_10__identityEEEvT0_T1_T2_T3_T4_T6_E12temp_storage+12];
	add.s32 	%r364, %r363, %r686;
	ld.shared.u32 	%r365, [_ZZN3cub18CUB_300001_SM_10006detail6reduce28DeviceReduceSingleTileKernelINS2_10policy_hubIiyN4cuda3std3__44plusIiEEE10Policy1000EPiSC_iS9_iiNS7_10__identityEEEvT0_T1_T2_T3_T4_T6_E12temp_storage+16];
	add.s32 	%r366, %r364, %r365;
	ld.shared.u32 	%r367, [_ZZN3cub18CUB_300001_SM_10006detail6reduce28DeviceReduceSingleTileKernelINS2_10policy_hubIiyN4cuda3std3__44plusIiEEE10Policy1000EPiSC_iS9_iiNS7_10__identityEEEvT0_T1_T2_T3_T4_T6_E12temp_storage+20];
	add.s32 	%r368, %r366, %r367;
	ld.shared.u32 	%r369, [_ZZN3cub18CUB_300001_SM_10006detail6reduce28DeviceReduceSingleTileKernelINS2_10policy_hubIiyN4cuda3std3__44plusIiEEE10Policy1000EPiSC_iS9_iiNS7_10__identityEEEvT0_T1_T2_T3_T4_T6_E12temp_storage+24];
	add.s32 	%r370, %r368, %r369;
	ld.shared.u32 	%r371, [_ZZN3cub18CUB_300001_SM_10006detail6reduce28DeviceReduceSingleTileKernelINS2_10policy_hubIiyN4cuda3std3__44plusIiEEE10Policy1000EPiSC_iS9_iiNS7_10__identityEEEvT0_T1_T2_T3_T4_T6_E12temp_storage+28];
	add.s32 	%r372, %r370, %r371;
	ld.shared.u32 	%r373, [_ZZN3cub18CUB_300001_SM_10006detail6reduce28DeviceReduceSingleTileKernelINS2_10policy_hubIiyN4cuda3std3__44plusIiEEE10Policy1000EPiSC_iS9_iiNS7_10__identityEEEvT0_T1_T2_T3_T4_T6_E12temp_storage+32];
	add.s32 	%r374, %r372, %r373;
	ld.shared.u32 	%r375, [_ZZN3cub18CUB_300001_SM_10006detail6reduce28DeviceReduceSingleTileKernelINS2_10policy_hubIiyN4cuda3std3__44plusIiEEE10Policy1000EPiSC_iS9_iiNS7_10__identityEEEvT0_T1_T2_T3_T4_T6_E12temp_storage+36];
	add.s32 	%r686, %r374, %r375;
	bra.uni 	$L__BB8_72;
$L__BB8_52:
	// begin inline asm
	mov.u32 %r265, %laneid;
	// end inline asm
	and.b32  	%r291, %r60, 992;
	add.s32 	%r292, %r291, 32;
	setp.gt.s32 	%p27, %r292, %r120;
	not.b32 	%r293, %r291;
	add.s32 	%r294, %r120, %r293;
	selp.b32 	%r289, %r294, 31, %p27;
	mov.b32 	%r268, 1;
	mov.b32 	%r290, -1;
	// begin inline asm
	shfl.sync.down.b32 %r266, %r670, %r268, %r289, %r290;
	// end inline asm
	setp.lt.s32 	%p28, %r265, %r289;
	selp.b32 	%r295, %r266, 0, %p28;
	add.s32 	%r272, %r295, %r670;
	mov.b32 	%r273, 2;
	// begin inline asm
	shfl.sync.down.b32 %r271, %r272, %r273, %r289, %r290;
	// end inline asm
	add.s32 	%r296, %r265, 2;
	setp.gt.s32 	%p29, %r296, %r289;
	selp.b32 	%r297, 0, %r271, %p29;
	add.s32 	%r277, %r272, %r297;
	mov.b32 	%r278, 4;
	// begin inline asm
	shfl.sync.down.b32 %r276, %r277, %r278, %r289, %r290;
	// end inline asm
	add.s32 	%r298, %r265, 4;
	setp.gt.s32 	%p30, %r298, %r289;
	selp.b32 	%r299, 0, %r276, %p30;
	add.s32 	%r282, %r277, %r299;
	mov.b32 	%r283, 8;
	// begin inline asm
	shfl.sync.down.b32 %r281, %r282, %r283, %r289, %r290;
	// end inline asm
	add.s32 	%r300, %r265, 8;
	setp.gt.s32 	%p31, %r300, %r289;
	selp.b32 	%r301, 0, %r281, %p31;
	add.s32 	%r287, %r282, %r301;
	mov.b32 	%r288, 16;
	// begin inline asm
	shfl.sync.down.b32 %r286, %r287, %r288, %r289, %r290;
	// end inline asm
	add.s32 	%r302, %r265, 16;
	setp.gt.s32 	%p32, %r302, %r289;
	selp.b32 	%r303, 0, %r286, %p32;
	add.s32 	%r686, %r287, %r303;
	setp.ne.s32 	%p33, %r265, 0;
	@%p33 bra 	$L__BB8_54;
	shr.u32 	%r304, %r60, 3;
	and.b32  	%r305, %r304, 124;
	mov.u32 	%r306, _ZZN3cub18CUB_300001_SM_10006detail6reduce28DeviceReduceSingleTileKernelINS2_10policy_hubIiyN4cuda3std3__44plusIiEEE10Policy1000EPiSC_iS9_iiNS7_10__identityEEEvT0_T1_T2_T3_T4_T6_E12temp_storage;
	add.s32 	%r307, %r306, %r305;
	st.shared.u32 	[%r307+8], %r686;
$L__BB8_54:
	bar.sync 	0;
	setp.ne.s32 	%p34, %r60, 0;
	@%p34 bra 	$L__BB8_72;
	setp.gt.s32 	%p35, %r120, 32;
	ld.shared.u32 	%r308, [_ZZN3cub18CUB_300001_SM_10006detail6reduce28DeviceReduceSingleTileKernelINS2_10policy_hubIiyN4cuda3std3__44plusIiEEE10Policy1000EPiSC_iS9_iiNS7_10__identityEEEvT0_T1_T2_T3_T4_T6_E12temp_storage+12];
	selp.b32 	%r309, %r308, 0, %p35;
	add.s32 	%r310, %r309, %r686;
	setp.gt.s32 	%p36, %r120, 64;
	ld.shared.u32 	%r311, [_ZZN3cub18CUB_300001_SM_10006detail6reduce28DeviceReduceSingleTileKernelINS2_10policy_hubIiyN4cuda3std3__44plusIiEEE10Policy1000EPiSC_iS9_iiNS7_10__identityEEEvT0_T1_T2_T3_T4_T6_E12temp_storage+16];
	selp.b32 	%r312, %r311, 0, %p36;
	add.s32 	%r313, %r310, %r312;
	setp.gt.s32 	%p37, %r120, 96;
	ld.shared.u32 	%r314, [_ZZN3cub18CUB_300001_SM_10006detail6reduce28DeviceReduceSingleTileKernelINS2_10policy_hubIiyN4cuda3std3__44plusIiEEE10Policy1000EPiSC_iS9_iiNS7_10__identityEEEvT0_T1_T2_T3_T4_T6_E12temp_storage+20];
	selp.b32 	%r315, %r314, 0, %p37;
	add.s32 	%r316, %r313, %r315;
	setp.gt.s32 	%p38, %r120, 128;
	ld.shared.u32 	%r317, [_ZZN3cub18CUB_300001_SM_10006detail6reduce28DeviceReduceSingleTileKernelINS2_10policy_hubIiyN4cuda3std3__44plusIiEEE10Policy1000EPiSC_iS9_iiNS7_10__identityEEEvT0_T1_T2_T3_T4_T6_E12temp_storage+24];
	selp.b32 	%r318, %r317, 0, %p38;
	add.s32 	%r319, %r316, %r318;
	setp.gt.s32 	%p39, %r120, 160;
	ld.shared.u32 	%r320, [_ZZN3cub18CUB_300001_SM_10006detail6reduce28DeviceReduceSingleTileKernelINS2_10policy_hubIiyN4cuda3std3__44plusIiEEE10Policy1000EPiSC_iS9_iiNS7_10__identityEEEvT0_T1_T2_T3_T4_T6_E12temp_storage+28];
	selp.b32 	%r321, %r320, 0, %p39;
	add.s32 	%r322, %r319, %r321;
	setp.gt.s32 	%p40, %r120, 192;
	ld.shared.u32 	%r323, [_ZZN3cub18CUB_300001_SM_10006detail6reduce28DeviceReduceSingleTileKernelINS2_10policy_hubIiyN4cuda3std3__44plusIiEEE10Policy1000EPiSC_iS9_iiNS7_10__identityEEEvT0_T1_T2_T3_T4_T6_E12temp_storage+32];
	selp.b32 	%r324, %r323, 0, %p40;
	add.s32 	%r325, %r322, %r324;
	setp.gt.s32 	%p41, %r120, 224;
	ld.shared.u32 	%r326, [_ZZN3cub18CUB_300001_SM_10006detail6reduce28DeviceReduceSingleTileKernelINS2_10policy_hubIiyN4cuda3std3__44plusIiEEE10Policy1000EPiSC_iS9_iiNS7_10__identityEEEvT0_T1_T2_T3_T4_T6_E12temp_storage+36];
	selp.b32 	%r327, %r326, 0, %p41;
	add.s32 	%r686, %r325, %r327;
	bra.uni 	$L__BB8_72;
$L__BB8_56:
	mov.u32 	%r85, %tid.x;
	mul.wide.u32 	%rd35, %r85, 4;
	add.s64 	%rd19, %rd16, %rd35;
	// begin inline asm
	ld.global.nc.u32 %r122, [%rd19];
	// end inline asm
	add.s64 	%rd20, %rd19, 1024;
	// begin inline asm
	ld.global.nc.u32 %r123, [%rd20];
	// end inline asm
	add.s64 	%rd21, %rd19, 2048;
	// begin inline asm
	ld.global.nc.u32 %r124, [%rd21];
	// end inline asm
	add.s64 	%rd22, %rd19, 3072;
	// begin inline asm
	ld.global.nc.u32 %r125, [%rd22];
	// end inline asm
	add.s64 	%rd23, %rd19, 4096;
	// begin inline asm
	ld.global.nc.u32 %r126, [%rd23];
	// end inline asm
	add.s64 	%rd24, %rd19, 5120;
	// begin inline asm
	ld.global.nc.u32 %r127, [%rd24];
	// end inline asm
	add.s64 	%rd25, %rd19, 6144;
	// begin inline asm
	ld.global.nc.u32 %r128, [%rd25];
	// end inline asm
	add.s64 	%rd26, %rd19, 7168;
	// begin inline asm
	ld.global.nc.u32 %r129, [%rd26];
	// end inline asm
	add.s64 	%rd27, %rd19, 8192;
	// begin inline asm
	ld.global.nc.u32 %r130, [%rd27];
	// end inline asm
	add.s64 	%rd28, %rd19, 9216;
	// begin inline asm
	ld.global.nc.u32 %r131, [%rd28];
	// end inline asm
	add.s64 	%rd29, %rd19, 10240;
	// begin inline asm
	ld.global.nc.u32 %r132, [%rd29];
	// end inline asm
	add.s64 	%rd30, %rd19, 11264;
	// begin inline asm
	ld.global.nc.u32 %r133, [%rd30];
	// end inline asm
	add.s64 	%rd31, %rd19, 12288;
	// begin inline asm
	ld.global.nc.u32 %r134, [%rd31];
	// end inline asm
	add.s64 	%rd32, %rd19, 13312;
	// begin inline asm
	ld.global.nc.u32 %r135, [%rd32];
	// end inline asm
	add.s64 	%rd33, %rd19, 14336;
	// begin inline asm
	ld.global.nc.u32 %r136, [%rd33];
	// end inline asm
	add.s64 	%rd34, %rd19, 15360;
	// begin inline asm
	ld.global.nc.u32 %r137, [%rd34];
	// end inline asm
	add.s32 	%r139, %r123, %r122;
	add.s32 	%r140, %r124, %r139;
	add.s32 	%r141, %r125, %r140;
	add.s32 	%r142, %r126, %r141;
	add.s32 	%r143, %r127, %r142;
	add.s32 	%r144, %r128, %r143;
	add.s32 	%r145, %r129, %r144;
	add.s32 	%r146, %r130, %r145;
	add.s32 	%r147, %r131, %r146;
	add.s32 	%r148, %r132, %r147;
	add.s32 	%r149, %r133, %r148;
	add.s32 	%r150, %r134, %r149;
	add.s32 	%r151, %r135, %r150;
	add.s32 	%r152, %r136, %r151;
	add.s32 	%r685, %r137, %r152;
	setp.lt.u32 	%p4, %r120, 8192;
	mov.b32 	%r674, 4096;
	@%p4 bra 	$L__BB8_60;
	add.s32 	%r87, %r120, -4096;
	mov.b32 	%r674, 4096;
$L__BB8_58:
	mul.wide.s32 	%rd52, %r674, 4;
	add.s64 	%rd36, %rd19, %rd52;
	// begin inline asm
	ld.global.nc.u32 %r154, [%rd36];
	// end inline asm
	add.s64 	%rd37, %rd36, 1024;
	// begin inline asm
	ld.global.nc.u32 %r155, [%rd37];
	// end inline asm
	add.s64 	%rd38, %rd36, 2048;
	// begin inline asm
	ld.global.nc.u32 %r156, [%rd38];
	// end inline asm
	add.s64 	%rd39, %rd36, 3072;
	// begin inline asm
	ld.global.nc.u32 %r157, [%rd39];
	// end inline asm
	add.s64 	%rd40, %rd36, 4096;
	// begin inline asm
	ld.global.nc.u32 %r158, [%rd40];
	// end inline asm
	add.s64 	%rd41, %rd36, 5120;
	// begin inline asm
	ld.global.nc.u32 %r159, [%rd41];
	// end inline asm
	add.s64 	%rd42, %rd36, 6144;
	// begin inline asm
	ld.global.nc.u32 %r160, [%rd42];
	// end inline asm
	add.s64 	%rd43, %rd36, 7168;
	// begin inline asm
	ld.global.nc.u32 %r161, [%rd43];
	// end inline asm
	add.s64 	%rd44, %rd36, 8192;
	// begin inline asm
	ld.global.nc.u32 %r162, [%rd44];
	// end inline asm
	add.s64 	%rd45, %rd36, 9216;
	// begin inline asm
	ld.global.nc.u32 %r163, [%rd45];
	// end inline asm
	add.s64 	%rd46, %rd36, 10240;
	// begin inline asm
	ld.global.nc.u32 %r164, [%rd46];
	// end inline asm
	add.s64 	%rd47, %rd36, 11264;
	// begin inline asm
	ld.global.nc.u32 %r165, [%rd47];
	// end inline asm
	add.s64 	%rd48, %rd36, 12288;
	// begin inline asm
	ld.global.nc.u32 %r166, [%rd48];
	// end inline asm
	add.s64 	%rd49, %rd36, 13312;
	// begin inline asm
	ld.global.nc.u32 %r167, [%rd49];
	// end inline asm
	add.s64 	%rd50, %rd36, 14336;
	// begin inline asm
	ld.global.nc.u32 %r168, [%rd50];
	// end inline asm
	add.s64 	%rd51, %rd36, 15360;
	// begin inline asm
	ld.global.nc.u32 %r169, [%rd51];
	// end inline asm
	add.s32 	%r170, %r154, %r685;
	add.s32 	%r171, %r155, %r170;
	add.s32 	%r172, %r156, %r171;
	add.s32 	%r173, %r157, %r172;
	add.s32 	%r174, %r158, %r173;
	add.s32 	%r175, %r159, %r174;
	add.s32 	%r176, %r160, %r175;
	add.s32 	%r177, %r161, %r176;
	add.s32 	%r178, %r162, %r177;
	add.s32 	%r179, %r163, %r178;
	add.s32 	%r180, %r164, %r179;
	add.s32 	%r181, %r165, %r180;
	add.s32 	%r182, %r166, %r181;
	add.s32 	%r183, %r167, %r182;
	add.s32 	%r184, %r168, %r183;
	add.s32 	%r685, %r169, %r184;
	sub.s32 	%r185, %r120, %r674;
	setp.lt.s32 	%p5, %r185, 4096;
	@%p5 bra 	$L__BB8_68;
	add.s32 	%r674, %r674, 4096;
	setp.le.s32 	%p6, %r674, %r87;
	@%p6 bra 	$L__BB8_58;
$L__BB8_60:
	setp.le.s32 	%p7, %r120, %r674;
	@%p7 bra 	$L__BB8_68;
	sub.s32 	%r94, %r120, %r674;
	setp.ge.s32 	%p8, %r85, %r94;
	@%p8 bra 	$L__BB8_68;
	not.b32 	%r187, %r85;
	add.s32 	%r188, %r120, %r187;
	sub.s32 	%r95, %r188, %r674;
	and.b32  	%r189, %r95, 768;
	setp.eq.s32 	%p9, %r189, 768;
	mov.u32 	%r679, %r85;
	@%p9 bra 	$L__BB8_65;
	add.s32 	%r676, %r85, %r674;
	shr.u32 	%r190, %r95, 8;
	add.s32 	%r191, %r190, 1;
	and.b32  	%r192, %r191, 3;
	neg.s32 	%r675, %r192;
	mov.u32 	%r679, %r85;
$L__BB8_64:
	.pragma "nounroll";
	mul.wide.u32 	%rd54, %r676, 4;
	add.s64 	%rd53, %rd16, %rd54;
	// begin inline asm
	ld.global.nc.u32 %r193, [%rd53];
	// end inline asm
	add.s32 	%r685, %r193, %r685;
	add.s32 	%r679, %r679, 256;
	add.s32 	%r676, %r676, 256;
	add.s32 	%r675, %r675, 1;
	setp.ne.s32 	%p10, %r675, 0;
	@%p10 bra 	$L__BB8_64;
$L__BB8_65:
	setp.lt.u32 	%p11, %r95, 768;
	@%p11 bra 	$L__BB8_68;
	cvt.u64.u32 	%rd55, %r679;
	cvt.u64.u32 	%rd56, %r674;
	add.s64 	%rd57, %rd55, %rd56;
	shl.b64 	%rd58, %rd57, 2;
	add.s64 	%rd59, %rd58, %rd16;
	add.s64 	%rd124, %rd59, 2048;
	add.s32 	%r682, %r679, %r674;
$L__BB8_67:
	mul.wide.u32 	%rd64, %r682, 4;
	add.s64 	%rd60, %rd16, %rd64;
	// begin inline asm
	ld.global.nc.u32 %r194, [%rd60];
	// end inline asm
	add.s32 	%r198, %r194, %r685;
	add.s64 	%rd61, %rd124, -1024;
	// begin inline asm
	ld.global.nc.u32 %r195, [%rd61];
	// end inline asm
	add.s32 	%r199, %r195, %r198;
	// begin inline asm
	ld.global.nc.u32 %r196, [%rd124];
	// end inline asm
	add.s32 	%r200, %r196, %r199;
	add.s64 	%rd63, %rd124, 1024;
	// begin inline asm
	ld.global.nc.u32 %r197, [%rd63];
	// end inline asm
	add.s32 	%r685, %r197, %r200;
	add.s32 	%r679, %r679, 1024;
	add.s64 	%rd124, %rd124, 4096;
	add.s32 	%r682, %r682, 1024;
	setp.lt.s32 	%p12, %r679, %r94;
	@%p12 bra 	$L__BB8_67;
$L__BB8_68:
	// begin inline asm
	mov.u32 %r201, %laneid;
	// end inline asm
	mov.b32 	%r204, 1;
	mov.b32 	%r225, 31;
	mov.b32 	%r226, -1;
	// begin inline asm
	shfl.sync.down.b32 %r202, %r685, %r204, %r225, %r226;
	// end inline asm
	setp.gt.s32 	%p13, %r201, 30;
	selp.b32 	%r227, 0, %r202, %p13;
	add.s32 	%r208, %r227, %r685;
	mov.b32 	%r209, 2;
	// begin inline asm
	shfl.sync.down.b32 %r207, %r208, %r209, %r225, %r226;
	// end inline asm
	setp.gt.s32 	%p14, %r201, 29;
	selp.b32 	%r228, 0, %r207, %p14;
	add.s32 	%r213, %r208, %r228;
	mov.b32 	%r214, 4;
	// begin inline asm
	shfl.sync.down.b32 %r212, %r213, %r214, %r225, %r226;
	// end inline asm
	setp.gt.s32 	%p15, %r201, 27;
	selp.b32 	%r229, 0, %r212, %p15;
	add.s32 	%r218, %r213, %r229;
	mov.b32 	%r219, 8;
	// begin inline asm
	shfl.sync.down.b32 %r217, %r218, %r219, %r225, %r226;
	// end inline asm
	setp.gt.s32 	%p16, %r201, 23;
	selp.b32 	%r230, 0, %r217, %p16;
	add.s32 	%r223, %r218, %r230;
	mov.b32 	%r224, 16;
	// begin inline asm
	shfl.sync.down.b32 %r222, %r223, %r224, %r225, %r226;
	// end inline asm
	setp.gt.s32 	%p17, %r201, 15;
	selp.b32 	%r231, 0, %r222, %p17;
	add.s32 	%r686, %r223, %r231;
	setp.ne.s32 	%p18, %r201, 0;
	@%p18 bra 	$L__BB8_70;
	shr.u32 	%r232, %r85, 3;
	and.b32  	%r233, %r232, 124;
	mov.u32 	%r234, _ZZN3cub18CUB_300001_SM_10006detail6reduce28DeviceReduceSingleTileKernelINS2_10policy_hubIiyN4cuda3std3__44plusIiEEE10Policy1000EPiSC_iS9_iiNS7_10__identityEEEvT0_T1_T2_T3_T4_T6_E12temp_storage;
	add.s32 	%r235, %r234, %r233;
	st.shared.u32 	[%r235+8], %r686;
$L__BB8_70:
	bar.sync 	0;
	setp.ne.s32 	%p19, %r85, 0;
	@%p19 bra 	$L__BB8_72;
	ld.shared.u32 	%r236, [_ZZN3cub18CUB_300001_SM_10006detail6reduce28DeviceReduceSingleTileKernelINS2_10policy_hubIiyN4cuda3std3__44plusIiEEE10Policy1000EPiSC_iS9_iiNS7_10__identityEEEvT0_T1_T2_T3_T4_T6_E12temp_storage+12];
	add.s32 	%r237, %r236, %r686;
	ld.shared.u32 	%r238, [_ZZN3cub18CUB_300001_SM_10006detail6reduce28DeviceReduceSingleTileKernelINS2_10policy_hubIiyN4cuda3std3__44plusIiEEE10Policy1000EPiSC_iS9_iiNS7_10__identityEEEvT0_T1_T2_T3_T4_T6_E12temp_storage+16];
	add.s32 	%r239, %r237, %r238;
	ld.shared.u32 	%r240, [_ZZN3cub18CUB_300001_SM_10006detail6reduce28DeviceReduceSingleTileKernelINS2_10policy_hubIiyN4cuda3std3__44plusIiEEE10Policy1000EPiSC_iS9_iiNS7_10__identityEEEvT0_T1_T2_T3_T4_T6_E12temp_storage+20];
	add.s32 	%r241, %r239, %r240;
	ld.shared.u32 	%r242, [_ZZN3cub18CUB_300001_SM_10006detail6reduce28DeviceReduceSingleTileKernelINS2_10policy_hubIiyN4cuda3std3__44plusIiEEE10Policy1000EPiSC_iS9_iiNS7_10__identityEEEvT0_T1_T2_T3_T4_T6_E12temp_storage+24];
	add.s32 	%r243, %r241, %r242;
	ld.shared.u32 	%r244, [_ZZN3cub18CUB_300001_SM_10006detail6reduce28DeviceReduceSingleTileKernelINS2_10policy_hubIiyN4cuda3std3__44plusIiEEE10Policy1000EPiSC_iS9_iiNS7_10__identityEEEvT0_T1_T2_T3_T4_T6_E12temp_storage+28];
	add.s32 	%r245, %r243, %r244;
	ld.shared.u32 	%r246, [_ZZN3cub18CUB_300001_SM_10006detail6reduce28DeviceReduceSingleTileKernelINS2_10policy_hubIiyN4cuda3std3__44plusIiEEE10Policy1000EPiSC_iS9_iiNS7_10__identityEEEvT0_T1_T2_T3_T4_T6_E12temp_storage+32];
	add.s32 	%r247, %r245, %r246;
	ld.shared.u32 	%r248, [_ZZN3cub18CUB_300001_SM_10006detail6reduce28DeviceReduceSingleTileKernelINS2_10policy_hubIiyN4cuda3std3__44plusIiEEE10Policy1000EPiSC_iS9_iiNS7_10__identityEEEvT0_T1_T2_T3_T4_T6_E12temp_storage+36];
	add.s32 	%r686, %r247, %r248;
$L__BB8_72:
	mov.u32 	%r631, %tid.x;
	setp.ne.s32 	%p95, %r631, 0;
	@%p95 bra 	$L__BB8_74;
	add.s32 	%r632, %r686, %r121;
	st.global.u32 	[%rd1], %r632;
$L__BB8_74:
	ret;

}


// ===== COMPILED SASS (sm_100) =====

	.target	sm_100

	.elftype	@"ET_EXEC"


//--------------------- .note.nv.tkinfo           --------------------------
	.section	.note.nv.tkinfo,"",@"SHT_NOTE"
	.sectionflags	@"SHF_NOTE_NV_TKINFO"
	.tkinfo
        /*0018*/ 	.word	0x00000002
        /*0030*/ 	.string	""
        /*0030*/ 	.string	"ptxas"
        /*0030*/ 	.string	"Cuda compilation tools, release 13.0, V13.0.88"
        /*0030*/ 	.string	"Build cuda_13.0.r13.0/compiler.36424714_0"
        /*0030*/ 	.string	"-arch sm_100 -m 64 "



//--------------------- .note.nv.cuinfo           --------------------------
	.section	.note.nv.cuinfo,"",@"SHT_NOTE"
	.sectionflags	@"SHF_NOTE_NV_CUINFO"
        /*0018*/ 	.short	0x0002
        /*001a*/ 	.short	0x0064
        /*001c*/ 	.short	0x0082
	.zero		2


//--------------------- .nv.info                  --------------------------
	.section	.nv.info,"",@"SHT_CUDA_INFO"
	.align	4


	//----- nvinfo : EIATTR_REGCOUNT
	.align		4
        /*0000*/ 	.byte	0x04, 0x2f
        /*0002*/ 	.short	(.L_44 - .L_43)
	.align		4
.L_43:
        /*0004*/ 	.word	index@(_Z11fill_kernalPii)
        /*0008*/ 	.word	0x00000008


	//----- nvinfo : EIATTR_FRAME_SIZE
	.align		4
.L_44:
        /*000c*/ 	.byte	0x04, 0x11
        /*000e*/ 	.short	(.L_46 - .L_45)
	.align		4
.L_45:
        /*0010*/ 	.word	index@(_Z11fill_kernalPii)
        /*0014*/ 	.word	0x00000000


	//----- nvinfo : EIATTR_REGCOUNT
	.align		4
.L_46:
        /*0018*/ 	.byte	0x04, 0x2f
        /*001a*/ 	.short	(.L_48 - .L_47)
	.align		4
.L_47:
        /*001c*/ 	.word	index@(_ZN3cub18CUB_300001_SM_10006detail11EmptyKernelIvEEvv)
        /*0020*/ 	.word	0x00000004


	//----- nvinfo : EIATTR_FRAME_SIZE
	.align		4
.L_48:
        /*0024*/ 	.byte	0x04, 0x11
        /*0026*/ 	.short	(.L_50 - .L_49)
	.align		4
.L_49:
        /*0028*/ 	.word	index@(_ZN3cub18CUB_300001_SM_10006detail11EmptyKernelIvEEvv)
        /*002c*/ 	.word	0x00000000


	//----- nvinfo : EIATTR_REGCOUNT
	.align		4
.L_50:
        /*0030*/ 	.byte	0x04, 0x2f
        /*0032*/ 	.short	(.L_52 - .L_51)
	.align		4
.L_51:
        /*0034*/ 	.word	index@(_ZN3cub18CUB_300001_SM_10006detail8for_each13static_kernelINS2_12policy_hub_t12policy_500_tEmN6thrust24THRUST_300001_SM_1000_NS8cuda_cub20__uninitialized_fill7functorINS7_10device_ptrIiEEiEEEEvT0_T1_)
        /*0038*/ 	.word	0x00000008


	//----- nvinfo : EIATTR_FRAME_SIZE
	.align		4
.L_52:
        /*003c*/ 	.byte	0x04, 0x11
        /*003e*/ 	.short	(.L_54 - .L_53)
	.align		4
.L_53:
        /*0040*/ 	.word	index@(_ZN3cub18CUB_300001_SM_10006detail8for_each13static_kernelINS2_12policy_hub_t12policy_500_tEmN6thrust24THRUST_300001_SM_1000_NS8cuda_cub20__uninitialized_fill7functorINS7_10device_ptrIiEEiEEEEvT0_T1_)
        /*0044*/ 	.word	0x00000000


	//----- nvinfo : EIATTR_REGCOUNT
	.align		4
.L_54:
        /*0048*/ 	.byte	0x04, 0x2f
        /*004a*/ 	.short	(.L_56 - .L_55)
	.align		4
.L_55:
        /*004c*/ 	.word	index@(_ZN3cub18CUB_300001_SM_10006detail6reduce28DeviceReduceSingleTileKernelINS2_10policy_hubIijN4cuda3std3__44plusIiEEE10Policy1000EN6thrust24THRUST_300001_SM_1000_NS6detail15normal_iteratorINSD_10device_ptrIiEEEEPijS9_iiNS7_10__identityEEEvT0_T1_T2_T3_T4_T6_)
        /*0050*/ 	.word	0x00000020


	//----- nvinfo : EIATTR_FRAME_SIZE
	.align		4
.L_56:
        /*0054*/ 	.byte	0x04, 0x11
        /*0056*/ 	.short	(.L_58 - .L_57)
	.align		4
.L_57:
        /*0058*/ 	.word	index@(_ZN3cub18CUB_300001_SM_10006detail6reduce28DeviceReduceSingleTileKernelINS2_10policy_hubIijN4cuda3std3__44plusIiEEE10Policy1000EN6thrust24THRUST_300001_SM_1000_NS6detail15normal_iteratorINSD_10device_ptrIiEEEEPijS9_iiNS7_10__identityEEEvT0_T1_T2_T3_T4_T6_)
        /*005c*/ 	.word	0x00000000


	//----- nvinfo : EIATTR_REGCOUNT
	.align		4
.L_58:
        /*0060*/ 	.byte	0x04, 0x2f
        /*0062*/ 	.short	(.L_60 - .L_59)
	.align		4
.L_59:
        /*0064*/ 	.word	index@(_ZN3cub18CUB_300001_SM_10006detail6reduce18DeviceReduceKernelINS2_10policy_hubIijN4cuda3std3__44plusIiEEE10Policy1000EN6thrust24THRUST_300001_SM_1000_NS6detail15normal_iteratorINSD_10device_ptrIiEEEEjS9_iNS7_10__identityEEEvT0_PT3_T1_NS0_13GridEvenShareISN_EET2_T4_)
        /*0068*/ 	.word	0x00000020


	//----- nvinfo : EIATTR_FRAME_SIZE
	.align		4
.L_60:
        /*006c*/ 	.byte	0x04, 0x11
        /*006e*/ 	.short	(.L_62 - .L_61)
	.align		4
.L_61:
        /*0070*/ 	.word	index@(_ZN3cub18CUB_300001_SM_10006detail6reduce18DeviceReduceKernelINS2_10policy_hubIijN4cuda3std3__44plusIiEEE10Policy1000EN6thrust24THRUST_300001_SM_1000_NS6detail15normal_iteratorINSD_10device_ptrIiEEEEjS9_iNS7_10__identityEEEvT0_PT3_T1_NS0_13GridEvenShareISN_EET2_T4_)
        /*0074*/ 	.word	0x00000000


	//----- nvinfo : EIATTR_REGCOUNT
	.align		4
.L_62:
        /*0078*/ 	.byte	0x04, 0x2f
        /*007a*/ 	.short	(.L_64 - .L_63)
	.align		4
.L_63:
        /*007c*/ 	.word	index@(_ZN3cub18CUB_300001_SM_10006detail6reduce28DeviceReduceSingleTileKernelINS2_10policy_hubIijN4cuda3std3__44plusIiEEE10Policy1000EPiSC_iS9_iiNS7_10__identityEEEvT0_T1_T2_T3_T4_T6_)
        /*0080*/ 	.word	0x00000020


	//----- nvinfo : EIATTR_FRAME_SIZE
	.align		4
.L_64:
        /*0084*/ 	.byte	0x04, 0x11
        /*0086*/ 	.short	(.L_66 - .L_65)
	.align		4
.L_65:
        /*0088*/ 	.word	index@(_ZN3cub18CUB_300001_SM_10006detail6reduce28DeviceReduceSingleTileKernelINS2_10policy_hubIijN4cuda3std3__44plusIiEEE10Policy1000EPiSC_iS9_iiNS7_10__identityEEEvT0_T1_T2_T3_T4_T6_)
        /*008c*/ 	.word	0x00000000


	//----- nvinfo : EIATTR_REGCOUNT
	.align		4
.L_66:
        /*0090*/ 	.byte	0x04, 0x2f
        /*0092*/ 	.short	(.L_68 - .L_67)
	.align		4
.L_67:
        /*0094*/ 	.word	index@(_ZN3cub18CUB_300001_SM_10006detail6reduce28DeviceReduceSingleTileKernelINS2_10policy_hubIiyN4cuda3std3__44plusIiEEE10Policy1000EN6thrust24THRUST_300001_SM_1000_NS6detail15normal_iteratorINSD_10device_ptrIiEEEEPiyS9_iiNS7_10__identityEEEvT0_T1_T2_T3_T4_T6_)
        /*0098*/ 	.word	0x0000001f


	//----- nvinfo : EIATTR_FRAME_SIZE
	.align		4
.L_68:
        /*009c*/ 	.byte	0x04, 0x11
        /*009e*/ 	.short	(.L_70 - .L_69)
	.align		4
.L_69:
        /*00a0*/ 	.word	index@(_ZN3cub18CUB_300001_SM_10006detail6reduce28DeviceReduceSingleTileKernelINS2_10policy_hubIiyN4cuda3std3__44plusIiEEE10Policy1000EN6thrust24THRUST_300001_SM_1000_NS6detail15normal_iteratorINSD_10device_ptrIiEEEEPiyS9_iiNS7_10__identityEEEvT0_T1_T2_T3_T4_T6_)
        /*00a4*/ 	.word	0x00000000


	//----- nvinfo : EIATTR_REGCOUNT
	.align		4
.L_70:
        /*00a8*/ 	.byte	0x04, 0x2f
        /*00aa*/ 	.short	(.L_72 - .L_71)
	.align		4
.L_71:
        /*00ac*/ 	.word	index@(_ZN3cub18CUB_300001_SM_10006detail6reduce18DeviceReduceKernelINS2_10policy_hubIiyN4cuda3std3__44plusIiEEE10Policy1000EN6thrust24THRUST_300001_SM_1000_NS6detail15normal_iteratorINSD_10device_ptrIiEEEEyS9_iNS7_10__identityEEEvT0_PT3_T1_NS0_13GridEvenShareISN_EET2_T4_)
        /*00b0*/ 	.word	0x0000001e


	//----- nvinfo : EIATTR_FRAME_SIZE
	.align		4
.L_72:
        /*00b4*/ 	.byte	0x04, 0x11
        /*00b6*/ 	.short	(.L_74 - .L_73)
	.align		4
.L_73:
        /*00b8*/ 	.word	index@(_ZN3cub18CUB_300001_SM_10006detail6reduce18DeviceReduceKernelINS2_10policy_hubIiyN4cuda3std3__44plusIiEEE10Policy1000EN6thrust24THRUST_300001_SM_1000_NS6detail15normal_iteratorINSD_10device_ptrIiEEEEyS9_iNS7_10__identityEEEvT0_PT3_T1_NS0_13GridEvenShareISN_EET2_T4_)
        /*00bc*/ 	.word	0x00000000


	//----- nvinfo : EIATTR_REGCOUNT
	.align		4
.L_74:
        /*00c0*/ 	.byte	0x04, 0x2f
        /*00c2*/ 	.short	(.L_76 - .L_75)
	.align		4
.L_75:
        /*00c4*/ 	.word	index@(_ZN3cub18CUB_300001_SM_10006detail6reduce28DeviceReduceSingleTileKernelINS2_10policy_hubIiyN4cuda3std3__44plusIiEEE10Policy1000EPiSC_iS9_iiNS7_10__identityEEEvT0_T1_T2_T3_T4_T6_)
        /*00c8*/ 	.word	0x00000020


	//----- nvinfo : EIATTR_FRAME_SIZE
	.align		4
.L_76:
        /*00cc*/ 	.byte	0x04, 0x11
        /*00ce*/ 	.short	(.L_78 - .L_77)
	.align		4
.L_77:
        /*00d0*/ 	.word	index@(_ZN3cub18CUB_300001_SM_10006detail6reduce28DeviceReduceSingleTileKernelINS2_10policy_hubIiyN4cuda3std3__44plusIiEEE10Policy1000EPiSC_iS9_iiNS7_10__identityEEEvT0_T1_T2_T3_T4_T6_)
        /*00d4*/ 	.word	0x00000000


	//----- nvinfo : EIATTR_MIN_STACK_SIZE
	.align		4
.L_78:
        /*00d8*/ 	.byte	0x04, 0x12
        /*00da*/ 	.short	(.L_80 - .L_79)
	.align		4
.L_79:
        /*00dc*/ 	.word	index@(_ZN3cub18CUB_300001_SM_10006detail6reduce28DeviceReduceSingleTileKernelINS2_10policy_hubIiyN4cuda3std3__44plusIiEEE10Policy1000EPiSC_iS9_iiNS7_10__identityEEEvT0_T1_T2_T3_T4_T6_)
        /*00e0*/ 	.word	0x00000000


	//----- nvinfo : EIATTR_MIN_STACK_SIZE
	.align		4
.L_80:
        /*00e4*/ 	.byte	0x04, 0x12
        /*00e6*/ 	.short	(.L_82 - .L_81)
	.align		4
.L_81:
        /*00e8*/ 	.word	index@(_ZN3cub18CUB_300001_SM_10006detail6reduce18DeviceReduceKernelINS2_10policy_hubIiyN4cuda3std3__44plusIiEEE10Policy1000EN6thrust24THRUST_300001_SM_1000_NS6detail15normal_iteratorINSD_10device_ptrIiEEEEyS9_iNS7_10__identityEEEvT0_PT3_T1_NS0_13GridEvenShareISN_EET2_T4_)
        /*00ec*/ 	.word	0x00000000


	//----- nvinfo : EIATTR_MIN_STACK_SIZE
	.align		4
.L_82:
        /*00f0*/ 	.byte	0x04, 0x12
        /*00f2*/ 	.short	(.L_84 - .L_83)
	.align		4
.L_83:
        /*00f4*/ 	.word	index@(_ZN3cub18CUB_300001_SM_10006detail6reduce28DeviceReduceSingleTileKernelINS2_10policy_hubIiyN4cuda3std3__44plusIiEEE10Policy1000EN6thrust24THRUST_300001_SM_1000_NS6detail15normal_iteratorINSD_10device_ptrIiEEEEPiyS9_iiNS7_10__identityEEEvT0_T1_T2_T3_T4_T6_)
        /*00f8*/ 	.word	0x00000000


	//----- nvinfo : EIATTR_MIN_STACK_SIZE
	.align		4
.L_84:
        /*00fc*/ 	.byte	0x04, 0x12
        /*00fe*/ 	.short	(.L_86 - .L_85)
	.align		4
.L_85:
        /*0100*/ 	.word	index@(_ZN3cub18CUB_300001_SM_10006detail6reduce28DeviceReduceSingleTileKernelINS2_10policy_hubIijN4cuda3std3__44plusIiEEE10Policy1000EPiSC_iS9_iiNS7_10__identityEEEvT0_T1_T2_T3_T4_T6_)
        /*0104*/ 	.word	0x00000000


	//----- nvinfo : EIATTR_MIN_STACK_SIZE
	.align		4
.L_86:
        /*0108*/ 	.byte	0x04, 0x12
        /*010a*/ 	.short	(.L_88 - .L_87)
	.align		4
.L_87:
        /*010c*/ 	.word	index@(_ZN3cub18CUB_300001_SM_10006detail6reduce18DeviceReduceKernelINS2_10policy_hubIijN4cuda3std3__44plusIiEEE10Policy1000EN6thrust24THRUST_300001_SM_1000_NS6detail15normal_iteratorINSD_10device_ptrIiEEEEjS9_iNS7_10__identityEEEvT0_PT3_T1_NS0_13GridEvenShareISN_EET2_T4_)
        /*0110*/ 	.word	0x00000000


	//----- nvinfo : EIATTR_MIN_STACK_SIZE
	.align		4
.L_88:
        /*0114*/ 	.byte	0x04, 0x12
        /*0116*/ 	.short	(.L_90 - .L_89)
	.align		4
.L_89:
        /*0118*/ 	.word	index@(_ZN3cub18CUB_300001_SM_10006detail6reduce28DeviceReduceSingleTileKernelINS2_10policy_hubIijN4cuda3std3__44plusIiEEE10Policy1000EN6thrust24THRUST_300001_SM_1000_NS6detail15normal_iteratorINSD_10device_ptrIiEEEEPijS9_iiNS7_10__identityEEEvT0_T1_T2_T3_T4_T6_)
        /*011c*/ 	.word	0x00000000


	//----- nvinfo : EIATTR_MIN_STACK_SIZE
	.align		4
.L_90:
        /*0120*/ 	.byte	0x04, 0x12
        /*0122*/ 	.short	(.L_92 - .L_91)
	.align		4
.L_91:
        /*0124*/ 	.word	index@(_ZN3cub18CUB_300001_SM_10006detail8for_each13static_kernelINS2_12policy_hub_t12policy_500_tEmN6thrust24THRUST_300001_SM_1000_NS8cuda_cub20__uninitialized_fill7functorINS7_10device_ptrIiEEiEEEEvT0_T1_)
        /*0128*/ 	.word	0x00000000


	//----- nvinfo : EIATTR_MIN_STACK_SIZE
	.align		4
.L_92:
        /*012c*/ 	.byte	0x04, 0x12
        /*012e*/ 	.short	(.L_94 - .L_93)
	.align		4
.L_93:
        /*0130*/ 	.word	index@(_ZN3cub18CUB_300001_SM_10006detail11EmptyKernelIvEEvv)
        /*0134*/ 	.word	0x00000000


	//----- nvinfo : EIATTR_MIN_STACK_SIZE
	.align		4
.L_94:
        /*0138*/ 	.byte	0x04, 0x12
        /*013a*/ 	.short	(.L_96 - .L_95)
	.align		4
.L_95:
        /*013c*/ 	.word	index@(_Z11fill_kernalPii)
        /*0140*/ 	.word	0x00000000
.L_96:


//--------------------- .nv.compat                --------------------------
	.section	.nv.compat,"",@"SHT_CUDA_COMPAT_INFO"
	.align	4
        /*0000*/ 	.byte	0x02, 0x09, 0x00, 0x00, 0x02, 0x02, 0x01, 0x00, 0x02, 0x05, 0x05, 0x00, 0x03, 0x07, 0x01, 0x01
        /*0010*/ 	.byte	0x02, 0x03, 0x00, 0x00, 0x02, 0x06, 0x01, 0x00, 0x04, 0x0b, 0x08, 0x00, 0x09, 0x00, 0x00, 0x00
        /*0020*/ 	.byte	0x00, 0x00, 0x00, 0x00


//--------------------- .nv.info._ZN3cub18CUB_300001_SM_10006detail6reduce28DeviceReduceSingleTileKernelINS2_10policy_hubIiyN4cuda3std3__44plusIiEEE10Policy1000EPiSC_iS9_iiNS7_10__identityEEEvT0_T1_T2_T3_T4_T6_ --------------------------
	.section	.nv.info._ZN3cub18CUB_300001_SM_10006detail6reduce28DeviceReduceSingleTileKernelINS2_10policy_hubIiyN4cuda3std3__44plusIiEEE10Policy1000EPiSC_iS9_iiNS7_10__identityEEEvT0_T1_T2_T3_T4_T6_,"",@"SHT_CUDA_INFO"
	.sectionflags	@""
	.align	4


	//----- nvinfo : EIATTR_CUDA_API_VERSION
	.align		4
        /*0000*/ 	.byte	0x04, 0x37
        /*0002*/ 	.short	(.L_98 - .L_97)
.L_97:
        /*0004*/ 	.word	0x00000082


	//----- nvinfo : EIATTR_KPARAM_INFO
	.align		4
.L_98:
        /*0008*/ 	.byte	0x04, 0x17
        /*000a*/ 	.short	(.L_100 - .L_99)
.L_99:
        /*000c*/ 	.word	0x00000000
        /*0010*/ 	.short	0x0005
        /*0012*/ 	.short	0x001c
        /*0014*/ 	.byte	0x00, 0xf0, 0x05, 0x00


	//----- nvinfo : EIATTR_KPARAM_INFO
	.align		4
.L_100:
        /*0018*/ 	.byte	0x04, 0x17
        /*001a*/ 	.short	(.L_102 - .L_101)
.L_101:
        /*001c*/ 	.word	0x00000000
        /*0020*/ 	.short	0x0004
        /*0022*/ 	.short	0x0018
        /*0024*/ 	.byte	0x00, 0xf0, 0x11, 0x00


	//----- nvinfo : EIATTR_KPARAM_INFO
	.align		4
.L_102:
        /*0028*/ 	.byte	0x04, 0x17
        /*002a*/ 	.short	(.L_104 - .L_103)
.L_103:
        /*002c*/ 	.word	0x00000000
        /*0030*/ 	.short	0x0003
        /*0032*/ 	.short	0x0014
        /*0034*/ 	.byte	0x00, 0xf0, 0x05, 0x00


	//----- nvinfo : EIATTR_KPARAM_INFO
	.align		4
.L_104:
        /*0038*/ 	.byte	0x04, 0x17
        /*003a*/ 	.short	(.L_106 - .L_105)
.L_105:
        /*003c*/ 	.word	0x00000000
        /*0040*/ 	.short	0x0002
        /*0042*/ 	.short	0x0010
        /*0044*/ 	.byte	0x00, 0xf0, 0x11, 0x00


	//----- nvinfo : EIATTR_KPARAM_INFO
	.align		4
.L_106:
        /*0048*/ 	.byte	0x04, 0x17
        /*004a*/ 	.short	(.L_108 - .L_107)
.L_107:
        /*004c*/ 	.word	0x00000000
        /*0050*/ 	.short	0x0001
        /*0052*/ 	.short	0x0008
        /*0054*/ 	.byte	0x00, 0xf5, 0x21, 0x00


	//----- nvinfo : EIATTR_KPARAM_INFO
	.align		4
.L_108:
        /*0058*/ 	.byte	0x04, 0x17
        /*005a*/ 	.short	(.L_110 - .L_109)
.L_109:
        /*005c*/ 	.word	0x00000000
        /*0060*/ 	.short	0x0000
        /*0062*/ 	.short	0x0000
        /*0064*/ 	.byte	0x00, 0xf5, 0x21, 0x00


	//----- nvinfo : EIATTR_SPARSE_MMA_MASK
	.align		4
.L_110:
        /*0068*/ 	.byte	0x03, 0x50
        /*006a*/ 	.short	0x0000


	//----- nvinfo : EIATTR_MAXREG_COUNT
	.align		4
        /*006c*/ 	.byte	0x03, 0x1b
        /*006e*/ 	.short	0x00ff


	//----- nvinfo : EIATTR_NUM_BARRIERS
	.align		4
        /*0070*/ 	.byte	0x02, 0x4c
        /*0072*/ 	.byte	0x01
	.zero		1


	//----- nvinfo : EIATTR_MERCURY_ISA_VERSION
	.align		4
        /*0074*/ 	.byte	0x03, 0x5f
        /*0076*/ 	.short	0x0101


	//----- nvinfo : EIATTR_COOP_GROUP_MASK_REGIDS
	.align		4
        /*0078*/ 	.byte	0x04, 0x29
        /*007a*/ 	.short	(.L_112 - .L_111)


	//   ....[0]....
.L_111:
        /*007c*/ 	.word	0xffffffff


	//   ....[1]....
        /*0080*/ 	.word	0xffffffff


	//   ....[2]....
        /*0084*/ 	.word	0xffffffff


	//   ....[3]....
        /*0088*/ 	.word	0xffffffff


	//   ....[4]....
        /*008c*/ 	.word	0xffffffff


	//   ....[5]....
        /*0090*/ 	.word	0xffffffff


	//   ....[6]....
        /*0094*/ 	.word	0xffffffff


	//   ....[7]....
        /*0098*/ 	.word	0xffffffff


	//   ....[8]....
        /*009c*/ 	.word	0xffffffff


	//   ....[9]....
        /*00a0*/ 	.word	0xffffffff


	//   ....[10]....
        /*00a4*/ 	.word	0xffffffff


	//   ....[11]....
        /*00a8*/ 	.word	0xffffffff


	//   ....[12]....
        /*00ac*/ 	.word	0xffffffff


	//   ....[13]....
        /*00b0*/ 	.word	0xffffffff


	//   ....[14]....
        /*00b4*/ 	.word	0xffffffff


	//   ....[15]....
        /*00b8*/ 	.word	0xffffffff


	//   ....[16]....
        /*00bc*/ 	.word	0xffffffff


	//   ....[17]....
        /*00c0*/ 	.word	0xffffffff


	//   ....[18]....
        /*00c4*/ 	.word	0xffffffff


	//   ....[19]....
        /*00c8*/ 	.word	0xffffffff


	//   ....[20]....
        /*00cc*/ 	.word	0xffffffff


	//   ....[21]....
        /*00d0*/ 	.word	0xffffffff


	//   ....[22]....
        /*00d4*/ 	.word	0xffffffff


	//   ....[23]....
        /*00d8*/ 	.word	0xffffffff


	//   ....[24]....
        /*00dc*/ 	.word	0xffffffff


	//   ....[25]....
        /*00e0*/ 	.word	0xffffffff


	//   ....[26]....
        /*00e4*/ 	.word	0xffffffff


	//   ....[27]....
        /*00e8*/ 	.word	0xffffffff


	//   ....[28]....
        /*00ec*/ 	.word	0xffffffff


	//   ....[29]....
        /*00f0*/ 	.word	0xffffffff


	//----- nvinfo : EIATTR_COOP_GROUP_INSTR_OFFSETS
	.align		4
.L_112:
        /*00f4*/ 	.byte	0x04, 0x28
        /*00f6*/ 	.short	(.L_114 - .L_113)


	//   ....[0]....
.L_113:
        /*00f8*/ 	.word	0x00000890


	//   ....[1]....
        /*00fc*/ 	.word	0x000008f0


	//   ....[2]....
        /*0100*/ 	.word	0x00000940


	//   ....[3]....
        /*0104*/ 	.word	0x000009b0


	//   ....[4]....
        /*0108*/ 	.word	0x00000a10


	//   ....[5]....
        /*010c*/ 	.word	0x00000ba0


	//   ....[6]....
        /*0110*/ 	.word	0x00000c40


	//   ....[7]....
        /*0114*/ 	.word	0x00000cc0


	//   ....[8]....
        /*0118*/ 	.word	0x00000d20


	//   ....[9]....
        /*011c*/ 	.word	0x00000d60


	//   ....[10]....
        /*0120*/ 	.word	0x000019d0


	//   ....[11]....
        /*0124*/ 	.word	0x00001a30


	//   ....[12]....
        /*0128*/ 	.word	0x00001a90


	//   ....[13]....
        /*012c*/ 	.word	0x00001af0


	//   ....[14]....
        /*0130*/ 	.word	0x00001b50


	//   ....[15]....
        /*0134*/ 	.word	0x000023f0


	//   ....[16]....
        /*0138*/ 	.word	0x00002450


	//   ....[17]....
        /*013c*/ 	.word	0x000024a0


	//   ....[18]....
        /*0140*/ 	.word	0x00002510


	//   ....[19]....
        /*0144*/ 	.word	0x00002570


	//   ....[20]....
        /*0148*/ 	.word	0x00002700


	//   ....[21]....
        /*014c*/ 	.word	0x00002790


	//   ....[22]....
        /*0150*/ 	.word	0x000027e0


	//   ....[23]....
        /*0154*/ 	.word	0x00002850


	//   ....[24]....
        /*0158*/ 	.word	0x000028c0


	//   ....[25]....
        /*015c*/ 	.word	0x000036a0


	//   ....[26]....
        /*0160*/ 	.word	0x00003700


	//   ....[27]....
        /*0164*/ 	.word	0x00003760


	//   ....[28]....
        /*0168*/ 	.word	0x000037c0


	//   ....[29]....
        /*016c*/ 	.word	0x00003820


	//----- nvinfo : EIATTR_VRC_CTA_INIT_COUNT
	.align		4
.L_114:
        /*0170*/ 	.byte	0x02, 0x4a
	.zero		1
	.zero		1


	//----- nvinfo : EIATTR_EXIT_INSTR_OFFSETS
	.align		4
        /*0174*/ 	.byte	0x04, 0x1c
        /*0176*/ 	.short	(.L_116 - .L_115)


	//   ....[0]....
.L_115:
        /*0178*/ 	.word	0x00000080


	//   ....[1]....
        /*017c*/ 	.word	0x000000c0


	//   ....[2]....
        /*0180*/ 	.word	0x00003940


	//   ....[3]....
        /*0184*/ 	.word	0x00003990


	//----- nvinfo : EIATTR_MAX_THREADS
	.align		4
.L_116:
        /*0188*/ 	.byte	0x04, 0x05
        /*018a*/ 	.short	(.L_118 - .L_117)
.L_117:
        /*018c*/ 	.word	0x00000100
        /*0190*/ 	.word	0x00000001
        /*0194*/ 	.word	0x00000001


	//----- nvinfo : EIATTR_CRS_STACK_SIZE
	.align		4
.L_118:
        /*0198*/ 	.byte	0x04, 0x1e
        /*019a*/ 	.short	(.L_120 - .L_119)
.L_119:
        /*019c*/ 	.word	0x00000000


	//----- nvinfo : EIATTR_CBANK_PARAM_SIZE
	.align		4
.L_120:
        /*01a0*/ 	.byte	0x03, 0x19
        /*01a2*/ 	.short	0x001d


	//----- nvinfo : EIATTR_PARAM_CBANK
	.align		4
        /*01a4*/ 	.byte	0x04, 0x0a
        /*01a6*/ 	.short	(.L_122 - .L_121)
	.align		4
.L_121:
        /*01a8*/ 	.word	index@(.nv.constant0._ZN3cub18CUB_300001_SM_10006detail6reduce28DeviceReduceSingleTileKernelINS2_10policy_hubIiyN4cuda3std3__44plusIiEEE10Policy1000EPiSC_iS9_iiNS7_10__identityEEEvT0_T1_T2_T3_T4_T6_)
        /*01ac*/ 	.short	0x0380
        /*01ae*/ 	.short	0x001d


	//----- nvinfo : EIATTR_SW_WAR
	.align		4
.L_122:
        /*01b0*/ 	.byte	0x04, 0x36
        /*01b2*/ 	.short	(.L_124 - .L_123)
.L_123:
        /*01b4*/ 	.word	0x00000008
.L_124:


//--------------------- .nv.info._ZN3cub18CUB_300001_SM_10006detail6reduce18DeviceReduceKernelINS2_10policy_hubIiyN4cuda3std3__44plusIiEEE10Policy1000EN6thrust24THRUST_300001_SM_1000_NS6detail15normal_iteratorINSD_10device_ptrIiEEEEyS9_iNS7_10__identityEEEvT0_PT3_T1_NS0_13GridEvenShareISN_EET2_T4_ --------------------------
	.section	.nv.info._ZN3cub18CUB_300001_SM_10006detail6reduce18DeviceReduceKernelINS2_10policy_hubIiyN4cuda3std3__44plusIiEEE10Policy1000EN6thrust24THRUST_300001_SM_1000_NS6detail15normal_iteratorINSD_10device_ptrIiEEEEyS9_iNS7_10__identityEEEvT0_PT3_T1_NS0_13GridEvenShareISN_EET2_T4_,"",@"SHT_CUDA_INFO"
	.sectionflags	@""
	.align	4


	//----- nvinfo : EIATTR_CUDA_API_VERSION
	.align		4
        /*0000*/ 	.byte	0x04, 0x37
        /*0002*/ 	.short	(.L_126 - .L_125)
.L_125:
        /*0004*/ 	.word	0x00000082


	//----- nvinfo : EIATTR_KPARAM_INFO
	.align		4
.L_126:
        /*0008*/ 	.byte	0x04, 0x17
        /*000a*/ 	.short	(.L_128 - .L_127)
.L_127:
        /*000c*/ 	.word	0x00000000
        /*0010*/ 	.short	0x0005
        /*0012*/ 	.short	0x0061
        /*0014*/ 	.byte	0x00, 0xf0, 0x05, 0x00


	//----- nvinfo : EIATTR_KPARAM_INFO
	.align		4
.L_128:
        /*0018*/ 	.byte	0x04, 0x17
        /*001a*/ 	.short	(.L_130 - .L_129)
.L_129:
        /*001c*/ 	.word	0x00000000
        /*0020*/ 	.short	0x0004
        /*0022*/ 	.short	0x0060
        /*0024*/ 	.byte	0x00, 0xf0, 0x05, 0x00


	//----- nvinfo : EIATTR_KPARAM_INFO
	.align		4
.L_130:
        /*0028*/ 	.byte	0x04, 0x17
        /*002a*/ 	.short	(.L_132 - .L_131)
.L_131:
        /*002c*/ 	.word	0x00000000
        /*0030*/ 	.short	0x0003
        /*0032*/ 	.short	0x0018
        /*0034*/ 	.byte	0x00, 0xf0, 0x21, 0x01


	//----- nvinfo : EIATTR_KPARAM_INFO
	.align		4
.L_132:
        /*0038*/ 	.byte	0x04, 0x17
        /*003a*/ 	.short	(.L_134 - .L_133)
.L_133:
        /*003c*/ 	.word	0x00000000
        /*0040*/ 	.short	0x0002
        /*0042*/ 	.short	0x0010
        /*0044*/ 	.byte	0x00, 0xf0, 0x21, 0x00


	//----- nvinfo : EIATTR_KPARAM_INFO
	.align		4
.L_134:
        /*0048*/ 	.byte	0x04, 0x17
        /*004a*/ 	.short	(.L_136 - .L_135)
.L_135:
        /*004c*/ 	.word	0x00000000
        /*0050*/ 	.short	0x0001
        /*0052*/ 	.short	0x0008
        /*0054*/ 	.byte	0x00, 0xf5, 0x21, 0x00


	//----- nvinfo : EIATTR_KPARAM_INFO
	.align		4
.L_136:
        /*0058*/ 	.byte	0x04, 0x17
        /*005a*/ 	.short	(.L_138 - .L_137)
.L_137:
        /*005c*/ 	.word	0x00000000
        /*0060*/ 	.short	0x0000
        /*0062*/ 	.short	0x0000
        /*0064*/ 	.byte	0x00, 0xf0, 0x21, 0x00


	//----- nvinfo : EIATTR_SPARSE_MMA_MASK
	.align		4
.L_138:
        /*0068*/ 	.byte	0x03, 0x50
        /*006a*/ 	.short	0x0000


	//----- nvinfo : EIATTR_MAXREG_COUNT
	.align		4
        /*006c*/ 	.byte	0x03, 0x1b
        /*006e*/ 	.short	0x00ff


	//----- nvinfo : EIATTR_NUM_BARRIERS
	.align		4
        /*0070*/ 	.byte	0x02, 0x4c
        /*0072*/ 	.byte	0x01
	.zero		1


	//----- nvinfo : EIATTR_MERCURY_ISA_VERSION
	.align		4
        /*0074*/ 	.byte	0x03, 0x5f
        /*0076*/ 	.short	0x0101


	//----- nvinfo : EIATTR_COOP_GROUP_MASK_REGIDS
	.align		4
        /*0078*/ 	.byte	0x04, 0x29
        /*007a*/ 	.short	(.L_140 - .L_139)


	//   ....[0]....
.L_139:
        /*007c*/ 	.word	0xffffffff


	//   ....[1]....
        /*0080*/ 	.word	0xffffffff


	//   ....[2]....
        /*0084*/ 	.word	0xffffffff


	//   ....[3]....
        /*0088*/ 	.word	0xffffffff


	//   ....[4]....
        /*008c*/ 	.word	0xffffffff


	//   ....[5]....
        /*0090*/ 	.word	0xffffffff


	//   ....[6]....
        /*0094*/ 	.word	0xffffffff


	//   ....[7]....
        /*0098*/ 	.word	0xffffffff


	//   ....[8]....
        /*009c*/ 	.word	0xffffffff


	//   ....[9]....
        /*00a0*/ 	.word	0xffffffff


	//   ....[10]....
        /*00a4*/ 	.word	0xffffffff


	//   ....[11]....
        /*00a8*/ 	.word	0xffffffff


	//   ....[12]....
        /*00ac*/ 	.word	0xffffffff


	//   ....[13]....
        /*00b0*/ 	.word	0xffffffff


	//   ....[14]....
        /*00b4*/ 	.word	0xffffffff


	//----- nvinfo : EIATTR_COOP_GROUP_INSTR_OFFSETS
	.align		4
.L_140:
        /*00b8*/ 	.byte	0x04, 0x28
        /*00ba*/ 	.short	(.L_142 - .L_141)


	//   ....[0]....
.L_141:
        /*00bc*/ 	.word	0x000008e0


	//   ....[1]....
        /*00c0*/ 	.word	0x00000940


	//   ....[2]....
        /*00c4*/ 	.word	0x000009a0


	//   ....[3]....
        /*00c8*/ 	.word	0x00000a00


	//   ....[4]....
        /*00cc*/ 	.word	0x00000a60


	//   ....[5]....
        /*00d0*/ 	.word	0x00000bf0


	//   ....[6]....
        /*00d4*/ 	.word	0x00000c90


	//   ....[7]....
        /*00d8*/ 	.word	0x00000d10


	//   ....[8]....
        /*00dc*/ 	.word	0x00000d70


	//   ....[9]....
        /*00e0*/ 	.word	0x00000db0


	//   ....[10]....
        /*00e4*/ 	.word	0x00001db0


	//   ....[11]....
        /*00e8*/ 	.word	0x00001e10


	//   ....[12]....
        /*00ec*/ 	.word	0x00001e70


	//   ....[13]....
        /*00f0*/ 	.word	0x00001ed0


	//   ....[14]....
        /*00f4*/ 	.word	0x00001f30


	//----- nvinfo : EIATTR_VRC_CTA_INIT_COUNT
	.align		4
.L_142:
        /*00f8*/ 	.byte	0x02, 0x4a
	.zero		1
	.zero		1


	//----- nvinfo : EIATTR_EXIT_INSTR_OFFSETS
	.align		4
        /*00fc*/ 	.byte	0x04, 0x1c
        /*00fe*/ 	.short	(.L_144 - .L_143)


	//   ....[0]....
.L_143:
        /*0100*/ 	.word	0x00002050


	//   ....[1]....
        /*0104*/ 	.word	0x000020b0


	//----- nvinfo : EIATTR_MAX_THREADS
	.align		4
.L_144:
        /*0108*/ 	.byte	0x04, 0x05
        /*010a*/ 	.short	(.L_146 - .L_145)
.L_145:
        /*010c*/ 	.word	0x00000100
        /*0110*/ 	.word	0x00000001
        /*0114*/ 	.word	0x00000001


	//----- nvinfo : EIATTR_CRS_STACK_SIZE
	.align		4
.L_146:
        /*0118*/ 	.byte	0x04, 0x1e
        /*011a*/ 	.short	(.L_148 - .L_147)
.L_147:
        /*011c*/ 	.word	0x00000000


	//----- nvinfo : EIATTR_CBANK_PARAM_SIZE
	.align		4
.L_148:
        /*0120*/ 	.byte	0x03, 0x19
        /*0122*/ 	.short	0x0062


	//----- nvinfo : EIATTR_PARAM_CBANK
	.align		4
        /*0124*/ 	.byte	0x04, 0x0a
        /*0126*/ 	.short	(.L_150 - .L_149)
	.align		4
.L_149:
        /*0128*/ 	.word	index@(.nv.constant0._ZN3cub18CUB_300001_SM_10006detail6reduce18DeviceReduceKernelINS2_10policy_hubIiyN4cuda3std3__44plusIiEEE10Policy1000EN6thrust24THRUST_300001_SM_1000_NS6detail15normal_iteratorINSD_10device_ptrIiEEEEyS9_iNS7_10__identityEEEvT0_PT3_T1_NS0_13GridEvenShareISN_EET2_T4_)
        /*012c*/ 	.short	0x0380
        /*012e*/ 	.short	0x0062


	//----- nvinfo : EIATTR_SW_WAR
	.align		4
.L_150:
        /*0130*/ 	.byte	0x04, 0x36
        /*0132*/ 	.short	(.L_152 - .L_151)
.L_151:
        /*0134*/ 	.word	0x00000008
.L_152:


//--------------------- .nv.info._ZN3cub18CUB_300001_SM_10006detail6reduce28DeviceReduceSingleTileKernelINS2_10policy_hubIiyN4cuda3std3__44plusIiEEE10Policy1000EN6thrust24THRUST_300001_SM_1000_NS6detail15normal_iteratorINSD_10device_ptrIiEEEEPiyS9_iiNS7_10__identityEEEvT0_T1_T2_T3_T4_T6_ --------------------------
	.section	.nv.info._ZN3cub18CUB_300001_SM_10006detail6reduce28DeviceReduceSingleTileKernelINS2_10policy_hubIiyN4cuda3std3__44plusIiEEE10Policy1000EN6thrust24THRUST_300001_SM_1000_NS6detail15normal_iteratorINSD_10device_ptrIiEEEEPiyS9_iiNS7_10__identityEEEvT0_T1_T2_T3_T4_T6_,"",@"SHT_CUDA_INFO"
	.sectionflags	@""
	.align	4


	//----- nvinfo : EIATTR_CUDA_API_VERSION
	.align		4
        /*0000*/ 	.byte	0x04, 0x37
        /*0002*/ 	.short	(.L_154 - .L_153)
.L_153:
        /*0004*/ 	.word	0x00000082


	//----- nvinfo : EIATTR_KPARAM_INFO
	.align		4
.L_154:
        /*0008*/ 	.byte	0x04, 0x17
        /*000a*/ 	.short	(.L_156 - .L_155)
.L_155:
        /*000c*/ 	.word	0x00000000
        /*0010*/ 	.short	0x0005
        /*0012*/ 	.short	0x0020
        /*0014*/ 	.byte	0x00, 0xf0, 0x05, 0x00


	//----- nvinfo : EIATTR_KPARAM_INFO
	.align		4
.L_156:
        /*0018*/ 	.byte	0x04, 0x17
        /*001a*/ 	.short	(.L_158 - .L_157)
.L_157:
        /*001c*/ 	.word	0x00000000
        /*0020*/ 	.short	0x0004
        /*0022*/ 	.short	0x001c
        /*0024*/ 	.byte	0x00, 0xf0, 0x11, 0x00


	//----- nvinfo : EIATTR_KPARAM_INFO
	.align		4
.L_158:
        /*0028*/ 	.byte	0x04, 0x17
        /*002a*/ 	.short	(.L_160 - .L_159)
.L_159:
        /*002c*/ 	.word	0x00000000
        /*0030*/ 	.short	0x0003
        /*0032*/ 	.short	0x0018
        /*0034*/ 	.byte	0x00, 0xf0, 0x05, 0x00


	//----- nvinfo : EIATTR_KPARAM_INFO
	.align		4
.L_160:
        /*0038*/ 	.byte	0x04, 0x17
        /*003a*/ 	.short	(.L_162 - .L_161)
.L_161:
        /*003c*/ 	.word	0x00000000
        /*0040*/ 	.short	0x0002
        /*0042*/ 	.short	0x0010
        /*0044*/ 	.byte	0x00, 0xf0, 0x21, 0x00


	//----- nvinfo : EIATTR_KPARAM_INFO
	.align		4
.L_162:
        /*0048*/ 	.byte	0x04, 0x17
        /*004a*/ 	.short	(.L_164 - .L_163)
.L_163:
        /*004c*/ 	.word	0x00000000
        /*0050*/ 	.short	0x0001
        /*0052*/ 	.short	0x0008
        /*0054*/ 	.byte	0x00, 0xf5, 0x21, 0x00


	//----- nvinfo : EIATTR_KPARAM_INFO
	.align		4
.L_164:
        /*0058*/ 	.byte	0x04, 0x17
        /*005a*/ 	.short	(.L_166 - .L_165)
.L_165:
        /*005c*/ 	.word	0x00000000
        /*0060*/ 	.short	0x0000
        /*0062*/ 	.short	0x0000
        /*0064*/ 	.byte	0x00, 0xf0, 0x21, 0x00


	//----- nvinfo : EIATTR_SPARSE_MMA_MASK
	.align		4
.L_166:
        /*0068*/ 	.byte	0x03, 0x50
        /*006a*/ 	.short	0x0000


	//----- nvinfo : EIATTR_MAXREG_COUNT
	.align		4
        /*006c*/ 	.byte	0x03, 0x1b
        /*006e*/ 	.short	0x00ff


	//----- nvinfo : EIATTR_NUM_BARRIERS
	.align		4
        /*0070*/ 	.byte	0x02, 0x4c
        /*0072*/ 	.byte	0x01
	.zero		1


	//----- nvinfo : EIATTR_MERCURY_ISA_VERSION
	.align		4
        /*0074*/ 	.byte	0x03, 0x5f
        /*0076*/ 	.short	0x0101


	//----- nvinfo : EIATTR_COOP_GROUP_MASK_REGIDS
	.align		4
        /*0078*/ 	.byte	0x04, 0x29
        /*007a*/ 	.short	(.L_168 - .L_167)


	//   ....[0]....
.L_167:
        /*007c*/ 	.word	0xffffffff


	//   ....[1]....
        /*0080*/ 	.word	0xffffffff


	//   ....[2]....
        /*0084*/ 	.word	0xffffffff


	//   ....[3]....
        /*0088*/ 	.word	0xffffffff


	//   ....[4]....
        /*008c*/ 	.word	0xffffffff


	//   ....[5]....
        /*0090*/ 	.word	0xffffffff


	//   ....[6]....
        /*0094*/ 	.word	0xffffffff


	//   ....[7]....
        /*0098*/ 	.word	0xffffffff


	//   ....[8]....
        /*009c*/ 	.word	0xffffffff


	//   ....[9]....
        /*00a0*/ 	.word	0xffffffff


	//   ....[10]....
        /*00a4*/ 	.word	0xffffffff


	//   ....[11]....
        /*00a8*/ 	.word	0xffffffff


	//   ....[12]....
        /*00ac*/ 	.word	0xffffffff


	//   ....[13]....
        /*00b0*/ 	.word	0xffffffff


	//   ....[14]....
        /*00b4*/ 	.word	0xffffffff


	//----- nvinfo : EIATTR_COOP_GROUP_INSTR_OFFSETS
	.align		4
.L_168:
        /*00b8*/ 	.byte	0x04, 0x28
        /*00ba*/ 	.short	(.L_170 - .L_169)


	//   ....[0]....
.L_169:
        /*00bc*/ 	.word	0x00000850


	//   ....[1]....
        /*00c0*/ 	.word	0x000008b0


	//   ....[2]....
        /*00c4*/ 	.word	0x00000910


	//   ....[3]....
        /*00c8*/ 	.word	0x00000970


	//   ....[4]....
        /*00cc*/ 	.word	0x000009d0


	//   ....[5]....
        /*00d0*/ 	.word	0x00000b60


	//   ....[6]....
        /*00d4*/ 	.word	0x00000c00


	//   ....[7]....
        /*00d8*/ 	.word	0x00000c80


	//   ....[8]....
        /*00dc*/ 	.word	0x00000ce0


	//   ....[9]....
        /*00e0*/ 	.word	0x00000d20


	//   ....[10]....
        /*00e4*/ 	.word	0x00001b90


	//   ....[11]....
        /*00e8*/ 	.word	0x00001bf0


	//   ....[12]....
        /*00ec*/ 	.word	0x00001c50


	//   ....[13]....
        /*00f0*/ 	.word	0x00001cb0


	//   ....[14]....
        /*00f4*/ 	.word	0x00001d10


	//----- nvinfo : EIATTR_VRC_CTA_INIT_COUNT
	.align		4
.L_170:
        /*00f8*/ 	.byte	0x02, 0x4a
	.zero		1
	.zero		1


	//----- nvinfo : EIATTR_EXIT_INSTR_OFFSETS
	.align		4
        /*00fc*/ 	.byte	0x04, 0x1c
        /*00fe*/ 	.short	(.L_172 - .L_171)


	//   ....[0]....
.L_171:
        /*0100*/ 	.word	0x000000a0


	//   ....[1]....
        /*0104*/ 	.word	0x000000e0


	//   ....[2]....
        /*0108*/ 	.word	0x00001e20


	//   ....[3]....
        /*010c*/ 	.word	0x00001e70


	//----- nvinfo : EIATTR_MAX_THREADS
	.align		4
.L_172:
        /*0110*/ 	.byte	0x04, 0x05
        /*0112*/ 	.short	(.L_174 - .L_173)
.L_173:
        /*0114*/ 	.word	0x00000100
        /*0118*/ 	.word	0x00000001
        /*011c*/ 	.word	0x00000001


	//----- nvinfo : EIATTR_CRS_STACK_SIZE
	.align		4
.L_174:
        /*0120*/ 	.byte	0x04, 0x1e
        /*0122*/ 	.short	(.L_176 - .L_175)
.L_175:
        /*0124*/ 	.word	0x00000000


	//----- nvinfo : EIATTR_CBANK_PARAM_SIZE
	.align		4
.L_176:
        /*0128*/ 	.byte	0x03, 0x19
        /*012a*/ 	.short	0x0021


	//----- nvinfo : EIATTR_PARAM_CBANK
	.align		4
        /*012c*/ 	.byte	0x04, 0x0a
        /*012e*/ 	.short	(.L_178 - .L_177)
	.align		4
.L_177:
        /*0130*/ 	.word	index@(.nv.constant0._ZN3cub18CUB_300001_SM_10006detail6reduce28DeviceReduceSingleTileKernelINS2_10policy_hubIiyN4cuda3std3__44plusIiEEE10Policy1000EN6thrust24THRUST_300001_SM_1000_NS6detail15normal_iteratorINSD_10device_ptrIiEEEEPiyS9_iiNS7_10__identityEEEvT0_T1_T2_T3_T4_T6_)
        /*0134*/ 	.short	0x0380
        /*0136*/ 	.short	0x0021


	//----- nvinfo : EIATTR_SW_WAR
	.align		4
.L_178:
        /*0138*/ 	.byte	0x04, 0x36
        /*013a*/ 	.short	(.L_180 - .L_179)
.L_179:
        /*013c*/ 	.word	0x00000008
.L_180:


//--------------------- .nv.info._ZN3cub18CUB_300001_SM_10006detail6reduce28DeviceReduceSingleTileKernelINS2_10policy_hubIijN4cuda3std3__44plusIiEEE10Policy1000EPiSC_iS9_iiNS7_10__identityEEEvT0_T1_T2_T3_T4_T6_ --------------------------
	.section	.nv.info._ZN3cub18CUB_300001_SM_10006detail6reduce28DeviceReduceSingleTileKernelINS2_10policy_hubIijN4cuda3std3__44plusIiEEE10Policy1000EPiSC_iS9_iiNS7_10__identityEEEvT0_T1_T2_T3_T4_T6_,"",@"SHT_CUDA_INFO"
	.sectionflags	@""
	.align	4


	//----- nvinfo : EIATTR_CUDA_API_VERSION
	.align		4
        /*0000*/ 	.byte	0x04, 0x37
        /*0002*/ 	.short	(.L_182 - .L_181)
.L_181:
        /*0004*/ 	.word	0x00000082


	//----- nvinfo : EIATTR_KPARAM_INFO
	.align		4
.L_182:
        /*0008*/ 	.byte	0x04, 0x17
        /*000a*/ 	.short	(.L_184 - .L_183)
.L_183:
        /*000c*/ 	.word	0x00000000
        /*0010*/ 	.short	0x0005
        /*0012*/ 	.short	0x001c
        /*0014*/ 	.byte	0x00, 0xf0, 0x05, 0x00


	//----- nvinfo : EIATTR_KPARAM_INFO
	.align		4
.L_184:
        /*0018*/ 	.byte	0x04, 0x17
        /*001a*/ 	.short	(.L_186 - .L_185)
.L_185:
        /*001c*/ 	.word	0x00000000
        /*0020*/ 	.short	0x0004
        /*0022*/ 	.short	0x0018
        /*0024*/ 	.byte	0x00, 0xf0, 0x11, 0x00


	//----- nvinfo : EIATTR_KPARAM_INFO
	.align		4
.L_186:
        /*0028*/ 	.byte	0x04, 0x17
        /*002a*/ 	.short	(.L_188 - .L_187)
.L_187:
        /*002c*/ 	.word	0x00000000
        /*0030*/ 	.short	0x0003
        /*0032*/ 	.short	0x0014
        /*0034*/ 	.byte	0x00, 0xf0, 0x05, 0x00


	//----- nvinfo : EIATTR_KPARAM_INFO
	.align		4
.L_188:
        /*0038*/ 	.byte	0x04, 0x17
        /*003a*/ 	.short	(.L_190 - .L_189)
.L_189:
        /*003c*/ 	.word	0x00000000
        /*0040*/ 	.short	0x0002
        /*0042*/ 	.short	0x0010
        /*0044*/ 	.byte	0x00, 0xf0, 0x11, 0x00


	//----- nvinfo : EIATTR_KPARAM_INFO
	.align		4
.L_190:
        /*0048*/ 	.byte	0x04, 0x17
        /*004a*/ 	.short	(.L_192 - .L_191)
.L_191:
        /*004c*/ 	.word	0x00000000
        /*0050*/ 	.short	0x0001
        /*0052*/ 	.short	0x0008
        /*0054*/ 	.byte	0x00, 0xf5, 0x21, 0x00


	//----- nvinfo : EIATTR_KPARAM_INFO
	.align		4
.L_192:
        /*0058*/ 	.byte	0x04, 0x17
        /*005a*/ 	.short	(.L_194 - .L_193)
.L_193:
        /*005c*/ 	.word	0x00000000
        /*0060*/ 	.short	0x0000
        /*0062*/ 	.short	0x0000
        /*0064*/ 	.byte	0x00, 0xf5, 0x21, 0x00


	//----- nvinfo : EIATTR_SPARSE_MMA_MASK
	.align		4
.L_194:
        /*0068*/ 	.byte	0x03, 0x50
        /*006a*/ 	.short	0x0000


	//----- nvinfo : EIATTR_MAXREG_COUNT
	.align		4
        /*006c*/ 	.byte	0x03, 0x1b
        /*006e*/ 	.short	0x00ff


	//----- nvinfo : EIATTR_NUM_BARRIERS
	.align		4
        /*0070*/ 	.byte	0x02, 0x4c
        /*0072*/ 	.byte	0x01
	.zero		1


	//----- nvinfo : EIATTR_MERCURY_ISA_VERSION
	.align		4
        /*0074*/ 	.byte	0x03, 0x5f
        /*0076*/ 	.short	0x0101


	//----- nvinfo : EIATTR_COOP_GROUP_MASK_REGIDS
	.align		4
        /*0078*/ 	.byte	0x04, 0x29
        /*007a*/ 	.short	(.L_196 - .L_195)


	//   ....[0]....
.L_195:
        /*007c*/ 	.word	0xffffffff


	//   ....[1]....
        /*0080*/ 	.word	0xffffffff


	//   ....[2]....
        /*0084*/ 	.word	0xffffffff


	//   ....[3]....
        /*0088*/ 	.word	0xffffffff


	//   ....[4]....
        /*008c*/ 	.word	0xffffffff


	//   ....[5]....
        /*0090*/ 	.word	0xffffffff


	//   ....[6]....
        /*0094*/ 	.word	0xffffffff


	//   ....[7]....
        /*0098*/ 	.word	0xffffffff


	//   ....[8]....
        /*009c*/ 	.word	0xffffffff


	//   ....[9]....
        /*00a0*/ 	.word	0xffffffff


	//   ....[10]....
        /*00a4*/ 	.word	0xffffffff


	//   ....[11]....
        /*00a8*/ 	.word	0xffffffff


	//   ....[12]....
        /*00ac*/ 	.word	0xffffffff


	//   ....[13]....
        /*00b0*/ 	.word	0xffffffff


	//   ....[14]....
        /*00b4*/ 	.word	0xffffffff


	//   ....[15]....
        /*00b8*/ 	.word	0xffffffff


	//   ....[16]....
        /*00bc*/ 	.word	0xffffffff


	//   ....[17]....
        /*00c0*/ 	.word	0xffffffff


	//   ....[18]....
        /*00c4*/ 	.word	0xffffffff


	//   ....[19]....
        /*00c8*/ 	.word	0xffffffff


	//   ....[20]....
        /*00cc*/ 	.word	0xffffffff


	//   ....[21]....
        /*00d0*/ 	.word	0xffffffff


	//   ....[22]....
        /*00d4*/ 	.word	0xffffffff


	//   ....[23]....
        /*00d8*/ 	.word	0xffffffff


	//   ....[24]....
        /*00dc*/ 	.word	0xffffffff


	//   ....[25]....
        /*00e0*/ 	.word	0xffffffff


	//   ....[26]....
        /*00e4*/ 	.word	0xffffffff


	//   ....[27]....
        /*00e8*/ 	.word	0xffffffff


	//   ....[28]....
        /*00ec*/ 	.word	0xffffffff


	//   ....[29]....
        /*00f0*/ 	.word	0xffffffff


	//----- nvinfo : EIATTR_COOP_GROUP_INSTR_OFFSETS
	.align		4
.L_196:
        /*00f4*/ 	.byte	0x04, 0x28
        /*00f6*/ 	.short	(.L_198 - .L_197)


	//   ....[0]....
.L_197:
        /*00f8*/ 	.word	0x00000890


	//   ....[1]....
        /*00fc*/ 	.word	0x000008f0


	//   ....[2]....
        /*0100*/ 	.word	0x00000940


	//   ....[3]....
        /*0104*/ 	.word	0x000009b0


	//   ....[4]....
        /*0108*/ 	.word	0x00000a10


	//   ....[5]....
        /*010c*/ 	.word	0x00000ba0


	//   ....[6]....
        /*0110*/ 	.word	0x00000c40


	//   ....[7]....
        /*0114*/ 	.word	0x00000cc0


	//   ....[8]....
        /*0118*/ 	.word	0x00000d20


	//   ....[9]....
        /*011c*/ 	.word	0x00000d60


	//   ....[10]....
        /*0120*/ 	.word	0x000019d0


	//   ....[11]....
        /*0124*/ 	.word	0x00001a30


	//   ....[12]....
        /*0128*/ 	.word	0x00001a90


	//   ....[13]....
        /*012c*/ 	.word	0x00001af0


	//   ....[14]....
        /*0130*/ 	.word	0x00001b50


	//   ....[15]....
        /*0134*/ 	.word	0x000023f0


	//   ....[16]....
        /*0138*/ 	.word	0x00002450


	//   ....[17]....
        /*013c*/ 	.word	0x000024a0


	//   ....[18]....
        /*0140*/ 	.word	0x00002510


	//   ....[19]....
        /*0144*/ 	.word	0x00002570


	//   ....[20]....
        /*0148*/ 	.word	0x00002700


	//   ....[21]....
        /*014c*/ 	.word	0x00002790


	//   ....[22]....
        /*0150*/ 	.word	0x000027e0


	//   ....[23]....
        /*0154*/ 	.word	0x00002850


	//   ....[24]....
        /*0158*/ 	.word	0x000028c0


	//   ....[25]....
        /*015c*/ 	.word	0x000036a0


	//   ....[26]....
        /*0160*/ 	.word	0x00003700


	//   ....[27]....
        /*0164*/ 	.word	0x00003760


	//   ....[28]....
        /*0168*/ 	.word	0x000037c0


	//   ....[29]....
        /*016c*/ 	.word	0x00003820


	//----- nvinfo : EIATTR_VRC_CTA_INIT_COUNT
	.align		4
.L_198:
        /*0170*/ 	.byte	0x02, 0x4a
	.zero		1
	.zero		1


	//----- nvinfo : EIATTR_EXIT_INSTR_OFFSETS
	.align		4
        /*0174*/ 	.byte	0x04, 0x1c
        /*0176*/ 	.short	(.L_200 - .L_199)


	//   ....[0]....
.L_199:
        /*0178*/ 	.word	0x00000080


	//   ....[1]....
        /*017c*/ 	.word	0x000000c0


	//   ....[2]....
        /*0180*/ 	.word	0x00003940


	//   ....[3]....
        /*0184*/ 	.word	0x00003990


	//----- nvinfo : EIATTR_MAX_THREADS
	.align		4
.L_200:
        /*0188*/ 	.byte	0x04, 0x05
        /*018a*/ 	.short	(.L_202 - .L_201)
.L_201:
        /*018c*/ 	.word	0x00000100
        /*0190*/ 	.word	0x00000001
        /*0194*/ 	.word	0x00000001


	//----- nvinfo : EIATTR_CRS_STACK_SIZE
	.align		4
.L_202:
        /*0198*/ 	.byte	0x04, 0x1e
        /*019a*/ 	.short	(.L_204 - .L_203)
.L_203:
        /*019c*/ 	.word	0x00000000


	//----- nvinfo : EIATTR_CBANK_PARAM_SIZE
	.align		4
.L_204:
        /*01a0*/ 	.byte	0x03, 0x19
        /*01a2*/ 	.short	0x001d


	//----- nvinfo : EIATTR_PARAM_CBANK
	.align		4
        /*01a4*/ 	.byte	0x04, 0x0a
        /*01a6*/ 	.short	(.L_206 - .L_205)
	.align		4
.L_205:
        /*01a8*/ 	.word	index@(.nv.constant0._ZN3cub18CUB_300001_SM_10006detail6reduce28DeviceReduceSingleTileKernelINS2_10policy_hubIijN4cuda3std3__44plusIiEEE10Policy1000EPiSC_iS9_iiNS7_10__identityEEEvT0_T1_T2_T3_T4_T6_)
        /*01ac*/ 	.short	0x0380
        /*01ae*/ 	.short	0x001d


	//----- nvinfo : EIATTR_SW_WAR
	.align		4
.L_206:
        /*01b0*/ 	.byte	0x04, 0x36
        /*01b2*/ 	.short	(.L_208 - .L_207)
.L_207:
        /*01b4*/ 	.word	0x00000008
.L_208:


//--------------------- .nv.info._ZN3cub18CUB_300001_SM_10006detail6reduce18DeviceReduceKernelINS2_10policy_hubIijN4cuda3std3__44plusIiEEE10Policy1000EN6thrust24THRUST_300001_SM_1000_NS6detail15normal_iteratorINSD_10device_ptrIiEEEEjS9_iNS7_10__identityEEEvT0_PT3_T1_NS0_13GridEvenShareISN_EET2_T4_ --------------------------
	.section	.nv.info._ZN3cub18CUB_300001_SM_10006detail6reduce18DeviceReduceKernelINS2_10policy_hubIijN4cuda3std3__44plusIiEEE10Policy1000EN6thrust24THRUST_300001_SM_1000_NS6detail15normal_iteratorINSD_10device_ptrIiEEEEjS9_iNS7_10__identityEEEvT0_PT3_T1_NS0_13GridEvenShareISN_EET2_T4_,"",@"SHT_CUDA_INFO"
	.sectionflags	@""
	.align	4


	//----- nvinfo : EIATTR_CUDA_API_VERSION
	.align		4
        /*0000*/ 	.byte	0x04, 0x37
        /*0002*/ 	.short	(.L_210 - .L_209)
.L_209:
        /*0004*/ 	.word	0x00000082


	//----- nvinfo : EIATTR_KPARAM_INFO
	.align		4
.L_210:
        /*0008*/ 	.byte	0x04, 0x17
        /*000a*/ 	.short	(.L_212 - .L_211)
.L_211:
        /*000c*/ 	.word	0x00000000
        /*0010*/ 	.short	0x0005
        /*0012*/ 	.short	0x003d
        /*0014*/ 	.byte	0x00, 0xf0, 0x05, 0x00


	//----- nvinfo : EIATTR_KPARAM_INFO
	.align		4
.L_212:
        /*0018*/ 	.byte	0x04, 0x17
        /*001a*/ 	.short	(.L_214 - .L_213)
.L_213:
        /*001c*/ 	.word	0x00000000
        /*0020*/ 	.short	0x0004
        /*0022*/ 	.short	0x003c
        /*0024*/ 	.byte	0x00, 0xf0, 0x05, 0x00


	//----- nvinfo : EIATTR_KPARAM_INFO
	.align		4
.L_214:
        /*0028*/ 	.byte	0x04, 0x17
        /*002a*/ 	.short	(.L_216 - .L_215)
.L_215:
        /*002c*/ 	.word	0x00000000
        /*0030*/ 	.short	0x0003
        /*0032*/ 	.short	0x0014
        /*0034*/ 	.byte	0x00, 0xf0, 0xa1, 0x00


	//----- nvinfo : EIATTR_KPARAM_INFO
	.align		4
.L_216:
        /*0038*/ 	.byte	0x04, 0x17
        /*003a*/ 	.short	(.L_218 - .L_217)
.L_217:
        /*003c*/ 	.word	0x00000000
        /*0040*/ 	.short	0x0002
        /*0042*/ 	.short	0x0010
        /*0044*/ 	.byte	0x00, 0xf0, 0x11, 0x00


	//----- nvinfo : EIATTR_KPARAM_INFO
	.align		4
.L_218:
        /*0048*/ 	.byte	0x04, 0x17
        /*004a*/ 	.short	(.L_220 - .L_219)
.L_219:
        /*004c*/ 	.word	0x00000000
        /*0050*/ 	.short	0x0001
        /*0052*/ 	.short	0x0008
        /*0054*/ 	.byte	0x00, 0xf5, 0x21, 0x00


	//----- nvinfo : EIATTR_KPARAM_INFO
	.align		4
.L_220:
        /*0058*/ 	.byte	0x04, 0x17
        /*005a*/ 	.short	(.L_222 - .L_221)
.L_221:
        /*005c*/ 	.word	0x00000000
        /*0060*/ 	.short	0x0000
        /*0062*/ 	.short	0x0000
        /*0064*/ 	.byte	0x00, 0xf0, 0x21, 0x00


	//----- nvinfo : EIATTR_SPARSE_MMA_MASK
	.align		4
.L_222:
        /*0068*/ 	.byte	0x03, 0x50
        /*006a*/ 	.short	0x0000


	//----- nvinfo : EIATTR_MAXREG_COUNT
	.align		4
        /*006c*/ 	.byte	0x03, 0x1b
        /*006e*/ 	.short	0x00ff


	//----- nvinfo : EIATTR_NUM_BARRIERS
	.align		4
        /*0070*/ 	.byte	0x02, 0x4c
        /*0072*/ 	.byte	0x01
	.zero		1


	//----- nvinfo : EIATTR_MERCURY_ISA_VERSION
	.align		4
        /*0074*/ 	.byte	0x03, 0x5f
        /*0076*/ 	.short	0x0101


	//----- nvinfo : EIATTR_COOP_GROUP_MASK_REGIDS
	.align		4
        /*0078*/ 	.byte	0x04, 0x29
        /*007a*/ 	.short	(.L_224 - .L_223)


	//   ....[0]....
.L_223:
        /*007c*/ 	.word	0xffffffff


	//   ....[1]....
        /*0080*/ 	.word	0xffffffff


	//   ....[2]....
        /*0084*/ 	.word	0xffffffff


	//   ....[3]....
        /*0088*/ 	.word	0xffffffff


	//   ....[4]....
        /*008c*/ 	.word	0xffffffff


	//   ....[5]....
        /*0090*/ 	.word	0xffffffff


	//   ....[6]....
        /*0094*/ 	.word	0xffffffff


	//   ....[7]....
        /*0098*/ 	.word	0xffffffff


	//   ....[8]....
        /*009c*/ 	.word	0xffffffff


	//   ....[9]....
        /*00a0*/ 	.word	0xffffffff


	//   ....[10]....
        /*00a4*/ 	.word	0xffffffff


	//   ....[11]....
        /*00a8*/ 	.word	0xffffffff


	//   ....[12]....
        /*00ac*/ 	.word	0xffffffff


	//   ....[13]....
        /*00b0*/ 	.word	0xffffffff


	//   ....[14]....
        /*00b4*/ 	.word	0xffffffff


	//----- nvinfo : EIATTR_COOP_GROUP_INSTR_OFFSETS
	.align		4
.L_224:
        /*00b8*/ 	.byte	0x04, 0x28
        /*00ba*/ 	.short	(.L_226 - .L_225)


	//   ....[0]....
.L_225:
        /*00bc*/ 	.word	0x00000b10


	//   ....[1]....
        /*00c0*/ 	.word	0x00000b70


	//   ....[2]....
        /*00c4*/ 	.word	0x00000bd0


	//   ....[3]....
        /*00c8*/ 	.word	0x00000c30


	//   ....[4]....
        /*00cc*/ 	.word	0x00000c90


	//   ....[5]....
        /*00d0*/ 	.word	0x00000e20


	//   ....[6]....
        /*00d4*/ 	.word	0x00000ec0


	//   ....[7]....
        /*00d8*/ 	.word	0x00000f20


	//   ....[8]....
        /*00dc*/ 	.word	0x00000f80


	//   ....[9]....
        /*00e0*/ 	.word	0x00000fe0


	//   ....[10]....
        /*00e4*/ 	.word	0x00002100


	//   ....[11]....
        /*00e8*/ 	.word	0x00002170


	//   ....[12]....
        /*00ec*/ 	.word	0x000021c0


	//   ....[13]....
        /*00f0*/ 	.word	0x00002210


	//   ....[14]....
        /*00f4*/ 	.word	0x00002280


	//----- nvinfo : EIATTR_VRC_CTA_INIT_COUNT
	.align		4
.L_226:
        /*00f8*/ 	.byte	0x02, 0x4a
	.zero		1
	.zero		1


	//----- nvinfo : EIATTR_EXIT_INSTR_OFFSETS
	.align		4
        /*00fc*/ 	.byte	0x04, 0x1c
        /*00fe*/ 	.short	(.L_228 - .L_227)


	//   ....[0]....
.L_227:
        /*0100*/ 	.word	0x000023b0


	//   ....[1]....
        /*0104*/ 	.word	0x000023f0


	//----- nvinfo : EIATTR_MAX_THREADS
	.align		4
.L_228:
        /*0108*/ 	.byte	0x04, 0x05
        /*010a*/ 	.short	(.L_230 - .L_229)
.L_229:
        /*010c*/ 	.word	0x00000100
        /*0110*/ 	.word	0x00000001
        /*0114*/ 	.word	0x00000001


	//----- nvinfo : EIATTR_CRS_STACK_SIZE
	.align		4
.L_230:
        /*0118*/ 	.byte	0x04, 0x1e
        /*011a*/ 	.short	(.L_232 - .L_231)
.L_231:
        /*011c*/ 	.word	0x00000000


	//----- nvinfo : EIATTR_CBANK_PARAM_SIZE
	.align		4
.L_232:
        /*0120*/ 	.byte	0x03, 0x19
        /*0122*/ 	.short	0x003e


	//----- nvinfo : EIATTR_PARAM_CBANK
	.align		4
        /*0124*/ 	.byte	0x04, 0x0a
        /*0126*/ 	.short	(.L_234 - .L_233)
	.align		4
.L_233:
        /*0128*/ 	.word	index@(.nv.constant0._ZN3cub18CUB_300001_SM_10006detail6reduce18DeviceReduceKernelINS2_10policy_hubIijN4cuda3std3__44plusIiEEE10Policy1000EN6thrust24THRUST_300001_SM_1000_NS6detail15normal_iteratorINSD_10device_ptrIiEEEEjS9_iNS7_10__identityEEEvT0_PT3_T1_NS0_13GridEvenShareISN_EET2_T4_)
        /*012c*/ 	.short	0x0380
        /*012e*/ 	.short	0x003e


	//----- nvinfo : EIATTR_SW_WAR
	.align		4
.L_234:
        /*0130*/ 	.byte	0x04, 0x36
        /*0132*/ 	.short	(.L_236 - .L_235)
.L_235:
        /*0134*/ 	.word	0x00000008
.L_236:


//--------------------- .nv.info._ZN3cub18CUB_300001_SM_10006detail6reduce28DeviceReduceSingleTileKernelINS2_10policy_hubIijN4cuda3std3__44plusIiEEE10Policy1000EN6thrust24THRUST_300001_SM_1000_NS6detail15normal_iteratorINSD_10device_ptrIiEEEEPijS9_iiNS7_10__identityEEEvT0_T1_T2_T3_T4_T6_ --------------------------
	.section	.nv.info._ZN3cub18CUB_300001_SM_10006detail6reduce28DeviceReduceSingleTileKernelINS2_10policy_hubIijN4cuda3std3__44plusIiEEE10Policy1000EN6thrust24THRUST_300001_SM_1000_NS6detail15normal_iteratorINSD_10device_ptrIiEEEEPijS9_iiNS7_10__identityEEEvT0_T1_T2_T3_T4_T6_,"",@"SHT_CUDA_INFO"
	.sectionflags	@""
	.align	4


	//----- nvinfo : EIATTR_CUDA_API_VERSION
	.align		4
        /*0000*/ 	.byte	0x04, 0x37
        /*0002*/ 	.short	(.L_238 - .L_237)
.L_237:
        /*0004*/ 	.word	0x00000082


	//----- nvinfo : EIATTR_KPARAM_INFO
	.align		4
.L_238:
        /*0008*/ 	.byte	0x04, 0x17
        /*000a*/ 	.short	(.L_240 - .L_239)
.L_239:
        /*000c*/ 	.word	0x00000000
        /*0010*/ 	.short	0x0005
        /*0012*/ 	.short	0x001c
        /*0014*/ 	.byte	0x00, 0xf0, 0x05, 0x00


	//----- nvinfo : EIATTR_KPARAM_INFO
	.align		4
.L_240:
        /*0018*/ 	.byte	0x04, 0x17
        /*001a*/ 	.short	(.L_242 - .L_241)
.L_241:
        /*001c*/ 	.word	0x00000000
        /*0020*/ 	.short	0x0004
        /*0022*/ 	.short	0x0018
        /*0024*/ 	.byte	0x00, 0xf0, 0x11, 0x00


	//----- nvinfo : EIATTR_KPARAM_INFO
	.align		4
.L_242:
        /*0028*/ 	.byte	0x04, 0x17
        /*002a*/ 	.short	(.L_244 - .L_243)
.L_243:
        /*002c*/ 	.word	0x00000000
        /*0030*/ 	.short	0x0003
        /*0032*/ 	.short	0x0014
        /*0034*/ 	.byte	0x00, 0xf0, 0x05, 0x00


	//----- nvinfo : EIATTR_KPARAM_INFO
	.align		4
.L_244:
        /*0038*/ 	.byte	0x04, 0x17
        /*003a*/ 	.short	(.L_246 - .L_245)
.L_245:
        /*003c*/ 	.word	0x00000000
        /*0040*/ 	.short	0x0002
        /*0042*/ 	.short	0x0010
        /*0044*/ 	.byte	0x00, 0xf0, 0x11, 0x00


	//----- nvinfo : EIATTR_KPARAM_INFO
	.align		4
.L_246:
        /*0048*/ 	.byte	0x04, 0x17
        /*004a*/ 	.short	(.L_248 - .L_247)
.L_247:
        /*004c*/ 	.word	0x00000000
        /*0050*/ 	.short	0x0001
        /*0052*/ 	.short	0x0008
        /*0054*/ 	.byte	0x00, 0xf5, 0x21, 0x00


	//----- nvinfo : EIATTR_KPARAM_INFO
	.align		4
.L_248:
        /*0058*/ 	.byte	0x04, 0x17
        /*005a*/ 	.short	(.L_250 - .L_249)
.L_249:
        /*005c*/ 	.word	0x00000000
        /*0060*/ 	.short	0x0000
        /*0062*/ 	.short	0x0000
        /*0064*/ 	.byte	0x00, 0xf0, 0x21, 0x00


	//----- nvinfo : EIATTR_SPARSE_MMA_MASK
	.align		4
.L_250:
        /*0068*/ 	.byte	0x03, 0x50
        /*006a*/ 	.short	0x0000


	//----- nvinfo : EIATTR_MAXREG_COUNT
	.align		4
        /*006c*/ 	.byte	0x03, 0x1b
        /*006e*/ 	.short	0x00ff


	//----- nvinfo : EIATTR_NUM_BARRIERS
	.align		4
        /*0070*/ 	.byte	0x02, 0x4c
        /*0072*/ 	.byte	0x01
	.zero		1


	//----- nvinfo : EIATTR_MERCURY_ISA_VERSION
	.align		4
        /*0074*/ 	.byte	0x03, 0x5f
        /*0076*/ 	.short	0x0101


	//----- nvinfo : EIATTR_COOP_GROUP_MASK_REGIDS
	.align		4
        /*0078*/ 	.byte	0x04, 0x29
        /*007a*/ 	.short	(.L_252 - .L_251)


	//   ....[0]....
.L_251:
        /*007c*/ 	.word	0xffffffff


	//   ....[1]....
        /*0080*/ 	.word	0xffffffff


	//   ....[2]....
        /*0084*/ 	.word	0xffffffff


	//   ....[3]....
        /*0088*/ 	.word	0xffffffff


	//   ....[4]....
        /*008c*/ 	.word	0xffffffff


	//   ....[5]....
        /*0090*/ 	.word	0xffffffff


	//   ....[6]....
        /*0094*/ 	.word	0xffffffff


	//   ....[7]....
        /*0098*/ 	.word	0xffffffff


	//   ....[8]....
        /*009c*/ 	.word	0xffffffff


	//   ....[9]....
        /*00a0*/ 	.word	0xffffffff


	//   ....[10]....
        /*00a4*/ 	.word	0xffffffff


	//   ....[11]....
        /*00a8*/ 	.word	0xffffffff


	//   ....[12]....
        /*00ac*/ 	.word	0xffffffff


	//   ....[13]....
        /*00b0*/ 	.word	0xffffffff


	//   ....[14]....
        /*00b4*/ 	.word	0xffffffff


	//----- nvinfo : EIATTR_COOP_GROUP_INSTR_OFFSETS
	.align		4
.L_252:
        /*00b8*/ 	.byte	0x04, 0x28
        /*00ba*/ 	.short	(.L_254 - .L_253)


	//   ....[0]....
.L_253:
        /*00bc*/ 	.word	0x00000830


	//   ....[1]....
        /*00c0*/ 	.word	0x00000890


	//   ....[2]....
        /*00c4*/ 	.word	0x000008f0


	//   ....[3]....
        /*00c8*/ 	.word	0x00000950


	//   ....[4]....
        /*00cc*/ 	.word	0x000009b0


	//   ....[5]....
        /*00d0*/ 	.word	0x00000b40


	//   ....[6]....
        /*00d4*/ 	.word	0x00000be0


	//   ....[7]....
        /*00d8*/ 	.word	0x00000c60


	//   ....[8]....
        /*00dc*/ 	.word	0x00000cc0


	//   ....[9]....
        /*00e0*/ 	.word	0x00000d00


	//   ....[10]....
        /*00e4*/ 	.word	0x00001cc0


	//   ....[11]....
        /*00e8*/ 	.word	0x00001d20


	//   ....[12]....
        /*00ec*/ 	.word	0x00001d80


	//   ....[13]....
        /*00f0*/ 	.word	0x00001de0


	//   ....[14]....
        /*00f4*/ 	.word	0x00001e40


	//----- nvinfo : EIATTR_VRC_CTA_INIT_COUNT
	.align		4
.L_254:
        /*00f8*/ 	.byte	0x02, 0x4a
	.zero		1
	.zero		1


	//----- nvinfo : EIATTR_EXIT_INSTR_OFFSETS
	.align		4
        /*00fc*/ 	.byte	0x04, 0x1c
        /*00fe*/ 	.short	(.L_256 - .L_255)


	//   ....[0]....
.L_255:
        /*0100*/ 	.word	0x00000080


	//   ....[1]....
        /*0104*/ 	.word	0x000000c0


	//   ....[2]....
        /*0108*/ 	.word	0x00001f60


	//   ....[3]....
        /*010c*/ 	.word	0x00001fb0


	//----- nvinfo : EIATTR_MAX_THREADS
	.align		4
.L_256:
        /*0110*/ 	.byte	0x04, 0x05
        /*0112*/ 	.short	(.L_258 - .L_257)
.L_257:
        /*0114*/ 	.word	0x00000100
        /*0118*/ 	.word	0x00000001
        /*011c*/ 	.word	0x00000001


	//----- nvinfo : EIATTR_CRS_STACK_SIZE
	.align		4
.L_258:
        /*0120*/ 	.byte	0x04, 0x1e
        /*0122*/ 	.short	(.L_260 - .L_259)
.L_259:
        /*0124*/ 	.word	0x00000000


	//----- nvinfo : EIATTR_CBANK_PARAM_SIZE
	.align		4
.L_260:
        /*0128*/ 	.byte	0x03, 0x19
        /*012a*/ 	.short	0x001d


	//----- nvinfo : EIATTR_PARAM_CBANK
	.align		4
        /*012c*/ 	.byte	0x04, 0x0a
        /*012e*/ 	.short	(.L_262 - .L_261)
	.align		4
.L_261:
        /*0130*/ 	.word	index@(.nv.constant0._ZN3cub18CUB_300001_SM_10006detail6reduce28DeviceReduceSingleTileKernelINS2_10policy_hubIijN4cuda3std3__44plusIiEEE10Policy1000EN6thrust24THRUST_300001_SM_1000_NS6detail15normal_iteratorINSD_10device_ptrIiEEEEPijS9_iiNS7_10__identityEEEvT0_T1_T2_T3_T4_T6_)
        /*0134*/ 	.short	0x0380
        /*0136*/ 	.short	0x001d


	//----- nvinfo : EIATTR_SW_WAR
	.align		4
.L_262:
        /*0138*/ 	.byte	0x04, 0x36
        /*013a*/ 	.short	(.L_264 - .L_263)
.L_263:
        /*013c*/ 	.word	0x00000008
.L_264:


//--------------------- .nv.info._ZN3cub18CUB_300001_SM_10006detail8for_each13static_kernelINS2_12policy_hub_t12policy_500_tEmN6thrust24THRUST_300001_SM_1000_NS8cuda_cub20__uninitialized_fill7functorINS7_10device_ptrIiEEiEEEEvT0_T1_ --------------------------
	.section	.nv.info._ZN3cub18CUB_300001_SM_10006detail8for_each13static_kernelINS2_12policy_hub_t12policy_500_tEmN6thrust24THRUST_300001_SM_1000_NS8cuda_cub20__uninitialized_fill7functorINS7_10device_ptrIiEEiEEEEvT0_T1_,"",@"SHT_CUDA_INFO"
	.sectionflags	@""
	.align	4


	//----- nvinfo : EIATTR_CUDA_API_VERSION
	.align		4
        /*0000*/ 	.byte	0x04, 0x37
        /*0002*/ 	.short	(.L_266 - .L_265)
.L_265:
        /*0004*/ 	.word	0x00000082


	//----- nvinfo : EIATTR_KPARAM_INFO
	.align		4
.L_266:
        /*0008*/ 	.byte	0x04, 0x17
        /*000a*/ 	.short	(.L_268 - .L_267)
.L_267:
        /*000c*/ 	.word	0x00000000
        /*0010*/ 	.short	0x0001
        /*0012*/ 	.short	0x0008
        /*0014*/ 	.byte	0x00, 0xf0, 0x41, 0x00


	//----- nvinfo : EIATTR_KPARAM_INFO
	.align		4
.L_268:
        /*0018*/ 	.byte	0x04, 0x17
        /*001a*/ 	.short	(.L_270 - .L_269)
.L_269:
        /*001c*/ 	.word	0x00000000
        /*0020*/ 	.short	0x0000
        /*0022*/ 	.short	0x0000
        /*0024*/ 	.byte	0x00, 0xf0, 0x21, 0x00


	//----- nvinfo : EIATTR_SPARSE_MMA_MASK
	.align		4
.L_270:
        /*0028*/ 	.byte	0x03, 0x50
        /*002a*/ 	.short	0x0000


	//----- nvinfo : EIATTR_MAXREG_COUNT
	.align		4
        /*002c*/ 	.byte	0x03, 0x1b
        /*002e*/ 	.short	0x00ff


	//----- nvinfo : EIATTR_MERCURY_ISA_VERSION
	.align		4
        /*0030*/ 	.byte	0x03, 0x5f
        /*0032*/ 	.short	0x0101


	//----- nvinfo : EIATTR_VRC_CTA_INIT_COUNT
	.align		4
        /*0034*/ 	.byte	0x02, 0x4a
	.zero		1
	.zero		1


	//----- nvinfo : EIATTR_EXIT_INSTR_OFFSETS
	.align		4
        /*0038*/ 	.byte	0x04, 0x1c
        /*003a*/ 	.short	(.L_272 - .L_271)


	//   ....[0]....
.L_271:
        /*003c*/ 	.word	0x00000130


	//   ....[1]....
        /*0040*/ 	.word	0x00000230


	//   ....[2]....
        /*0044*/ 	.word	0x00000260


	//----- nvinfo : EIATTR_MAX_THREADS
	.align		4
.L_272:
        /*0048*/ 	.byte	0x04, 0x05
        /*004a*/ 	.short	(.L_274 - .L_273)
.L_273:
        /*004c*/ 	.word	0x00000100
        /*0050*/ 	.word	0x00000001
        /*0054*/ 	.word	0x00000001


	//----- nvinfo : EIATTR_CBANK_PARAM_SIZE
	.align		4
.L_274:
        /*0058*/ 	.byte	0x03, 0x19
        /*005a*/ 	.short	0x0018


	//----- nvinfo : EIATTR_PARAM_CBANK
	.align		4
        /*005c*/ 	.byte	0x04, 0x0a
        /*005e*/ 	.short	(.L_276 - .L_275)
	.align		4
.L_275:
        /*0060*/ 	.word	index@(.nv.constant0._ZN3cub18CUB_300001_SM_10006detail8for_each13static_kernelINS2_12policy_hub_t12policy_500_tEmN6thrust24THRUST_300001_SM_1000_NS8cuda_cub20__uninitialized_fill7functorINS7_10device_ptrIiEEiEEEEvT0_T1_)
        /*0064*/ 	.short	0x0380
        /*0066*/ 	.short	0x0018


	//----- nvinfo : EIATTR_SW_WAR
	.align		4
.L_276:
        /*0068*/ 	.byte	0x04, 0x36
        /*006a*/ 	.short	(.L_278 - .L_277)
.L_277:
        /*006c*/ 	.word	0x00000008
.L_278:


//--------------------- .nv.info._ZN3cub18CUB_300001_SM_10006detail11EmptyKernelIvEEvv --------------------------
	.section	.nv.info._ZN3cub18CUB_300001_SM_10006detail11EmptyKernelIvEEvv,"",@"SHT_CUDA_INFO"
	.sectionflags	@""
	.align	4


	//----- nvinfo : EIATTR_CUDA_API_VERSION
	.align		4
        /*0000*/ 	.byte	0x04, 0x37
        /*0002*/ 	.short	(.L_280 - .L_279)
.L_279:
        /*0004*/ 	.word	0x00000082


	//----- nvinfo : EIATTR_SPARSE_MMA_MASK
	.align		4
.L_280:
        /*0008*/ 	.byte	0x03, 0x50
        /*000a*/ 	.short	0x0000


	//----- nvinfo : EIATTR_MAXREG_COUNT
	.align		4
        /*000c*/ 	.byte	0x03, 0x1b
        /*000e*/ 	.short	0x00ff


	//----- nvinfo : EIATTR_MERCURY_ISA_VERSION
	.align		4
        /*0010*/ 	.byte	0x03, 0x5f
        /*0012*/ 	.short	0x0101


	//----- nvinfo : EIATTR_VRC_CTA_INIT_COUNT
	.align		4
        /*0014*/ 	.byte	0x02, 0x4a
	.zero		1
	.zero		1


	//----- nvinfo : EIATTR_EXIT_INSTR_OFFSETS
	.align		4
        /*0018*/ 	.byte	0x04, 0x1c
        /*001a*/ 	.short	(.L_282 - .L_281)


	//   ....[0]....
.L_281:
        /*001c*/ 	.word	0x00000010


	//----- nvinfo : EIATTR_SW_WAR
	.align		4
.L_282:
        /*0020*/ 	.byte	0x04, 0x36
        /*0022*/ 	.short	(.L_284 - .L_283)
.L_283:
        /*0024*/ 	.word	0x00000008
.L_284:


//--------------------- .nv.info._Z11fill_kernalPii --------------------------
	.section	.nv.info._Z11fill_kernalPii,"",@"SHT_CUDA_INFO"
	.sectionflags	@""
	.align	4


	//----- nvinfo : EIATTR_CUDA_API_VERSION
	.align		4
        /*0000*/ 	.byte	0x04, 0x37
        /*0002*/ 	.short	(.L_286 - .L_285)
.L_285:
        /*0004*/ 	.word	0x00000082


	//----- nvinfo : EIATTR_KPARAM_INFO
	.align		4
.L_286:
        /*0008*/ 	.byte	0x04, 0x17
        /*000a*/ 	.short	(.L_288 - .L_287)
.L_287:
        /*000c*/ 	.word	0x00000000
        /*0010*/ 	.short	0x0001
        /*0012*/ 	.short	0x0008
        /*0014*/ 	.byte	0x00, 0xf0, 0x11, 0x00


	//----- nvinfo : EIATTR_KPARAM_INFO
	.align		4
.L_288:
        /*0018*/ 	.byte	0x04, 0x17
        /*001a*/ 	.short	(.L_290 - .L_289)
.L_289:
        /*001c*/ 	.word	0x00000000
        /*0020*/ 	.short	0x0000
        /*0022*/ 	.short	0x0000
        /*0024*/ 	.byte	0x00, 0xf5, 0x21, 0x00


	//----- nvinfo : EIATTR_SPARSE_MMA_MASK
	.align		4
.L_290:
        /*0028*/ 	.byte	0x03, 0x50
        /*002a*/ 	.short	0x0000


	//----- nvinfo : EIATTR_MAXREG_COUNT
	.align		4
        /*002c*/ 	.byte	0x03, 0x1b
        /*002e*/ 	.short	0x00ff


	//----- nvinfo : EIATTR_MERCURY_ISA_VERSION
	.align		4
        /*0030*/ 	.byte	0x03, 0x5f
        /*0032*/ 	.short	0x0101


	//----- nvinfo : EIATTR_VRC_CTA_INIT_COUNT
	.align		4
        /*0034*/ 	.byte	0x02, 0x4a
	.zero		1
	.zero		1


	//----- nvinfo : EIATTR_EXIT_INSTR_OFFSETS
	.align		4
        /*0038*/ 	.byte	0x04, 0x1c
        /*003a*/ 	.short	(.L_292 - .L_291)


	//   ....[0]....
.L_291:
        /*003c*/ 	.word	0x00000070


	//   ....[1]....
        /*0040*/ 	.word	0x000000c0


	//----- nvinfo : EIATTR_CBANK_PARAM_SIZE
	.align		4
.L_292:
        /*0044*/ 	.byte	0x03, 0x19
        /*0046*/ 	.short	0x000c


	//----- nvinfo : EIATTR_PARAM_CBANK
	.align		4
        /*0048*/ 	.byte	0x04, 0x0a
        /*004a*/ 	.short	(.L_294 - .L_293)
	.align		4
.L_293:
        /*004c*/ 	.word	index@(.nv.constant0._Z11fill_kernalPii)
        /*0050*/ 	.short	0x0380
        /*0052*/ 	.short	0x000c


	//----- nvinfo : EIATTR_SW_WAR
	.align		4
.L_294:
        /*0054*/ 	.byte	0x04, 0x36
        /*0056*/ 	.short	(.L_296 - .L_295)
.L_295:
        /*0058*/ 	.word	0x00000008
.L_296:


//--------------------- .nv.callgraph             --------------------------
	.section	.nv.callgraph,"",@"SHT_CUDA_CALLGRAPH"
	.align	4
	.sectionentsize	8
	.align		4
        /*0000*/ 	.word	0x00000000
	.align		4
        /*0004*/ 	.word	0xffffffff
	.align		4
        /*0008*/ 	.word	0x00000000
	.align		4
        /*000c*/ 	.word	0xfffffffe
	.align		4
        /*0010*/ 	.word	0x00000000
	.align		4
        /*0014*/ 	.word	0xfffffffd
	.align		4
        /*0018*/ 	.word	0x00000000
	.align		4
        /*001c*/ 	.word	0xfffffffc


//--------------------- .nv.constant4             --------------------------
	.section	.nv.constant4,"a",@progbits
	.align	8
	.align		8
.nv.constant4:
        /*0000*/ 	.dword	_ZN34_INTERNAL_72c4501d_4_k_cu_a3d609364cuda3std3__45__cpo5beginE
	.align		8
        /*0008*/ 	.dword	_ZN34_INTERNAL_72c4501d_4_k_cu_a3d609364cuda3std3__45__cpo3endE
	.align		8
        /*0010*/ 	.dword	_ZN34_INTERNAL_72c4501d_4_k_cu_a3d609364cuda3std3__45__cpo6cbeginE
	.align		8
        /*0018*/ 	.dword	_ZN34_INTERNAL_72c4501d_4_k_cu_a3d609364cuda3std3__45__cpo4cendE
	.align		8
        /*0020*/ 	.dword	_ZN34_INTERNAL_72c4501d_4_k_cu_a3d609364cuda3std3__45__cpo6rbeginE
	.align		8
        /*0028*/ 	.dword	_ZN34_INTERNAL_72c4501d_4_k_cu_a3d609364cuda3std3__45__cpo4rendE
	.align		8
        /*0030*/ 	.dword	_ZN34_INTERNAL_72c4501d_4_k_cu_a3d609364cuda3std3__45__cpo7crbeginE
	.align		8
        /*0038*/ 	.dword	_ZN34_INTERNAL_72c4501d_4_k_cu_a3d609364cuda3std3__45__cpo5crendE
	.align		8
        /*0040*/ 	.dword	_ZN34_INTERNAL_72c4501d_4_k_cu_a3d609364cuda3std3__436_GLOBAL__N__72c4501d_4_k_cu_a3d609366ignoreE
	.align		8
        /*0048*/ 	.dword	_ZN34_INTERNAL_72c4501d_4_k_cu_a3d609364cuda3std3__419piecewise_constructE
	.align		8
        /*0050*/ 	.dword	_ZN34_INTERNAL_72c4501d_4_k_cu_a3d609364cuda3std3__48in_placeE
	.align		8
        /*0058*/ 	.dword	_ZN34_INTERNAL_72c4501d_4_k_cu_a3d609364cuda3std3__420unreachable_sentinelE
	.align		8
        /*0060*/ 	.dword	_ZN34_INTERNAL_72c4501d_4_k_cu_a3d609364cuda3std3__47nulloptE
	.align		8
        /*0068*/ 	.dword	_ZN34_INTERNAL_72c4501d_4_k_cu_a3d609364cuda3std3__48unexpectE
	.align		8
        /*0070*/ 	.dword	_ZN34_INTERNAL_72c4501d_4_k_cu_a3d609364cuda3std6ranges3__45__cpo4swapE
	.align		8
        /*0078*/ 	.dword	_ZN34_INTERNAL_72c4501d_4_k_cu_a3d609364cuda3std6ranges3__45__cpo9iter_moveE
	.align		8
        /*0080*/ 	.dword	_ZN34_INTERNAL_72c4501d_4_k_cu_a3d609364cuda3std6ranges3__45__cpo5beginE
	.align		8
        /*0088*/ 	.dword	_ZN34_INTERNAL_72c4501d_4_k_cu_a3d609364cuda3std6ranges3__45__cpo3endE
	.align		8
        /*0090*/ 	.dword	_ZN34_INTERNAL_72c4501d_4_k_cu_a3d609364cuda3std6ranges3__45__cpo6cbeginE
	.align		8
        /*0098*/ 	.dword	_ZN34_INTERNAL_72c4501d_4_k_cu_a3d609364cuda3std6ranges3__45__cpo4cendE
	.align		8
        /*00a0*/ 	.dword	_ZN34_INTERNAL_72c4501d_4_k_cu_a3d609364cuda3std6ranges3__45__cpo7advanceE
	.align		8
        /*00a8*/ 	.dword	_ZN34_INTERNAL_72c4501d_4_k_cu_a3d609364cuda3std6ranges3__45__cpo9iter_swapE
	.align		8
        /*00b0*/ 	.dword	_ZN34_INTERNAL_72c4501d_4_k_cu_a3d609364cuda3std6ranges3__45__cpo4nextE
	.align		8
        /*00b8*/ 	.dword	_ZN34_INTERNAL_72c4501d_4_k_cu_a3d609364cuda3std6ranges3__45__cpo4prevE
	.align		8
        /*00c0*/ 	.dword	_ZN34_INTERNAL_72c4501d_4_k_cu_a3d609364cuda3std6ranges3__45__cpo4dataE
	.align		8
        /*00c8*/ 	.dword	_ZN34_INTERNAL_72c4501d_4_k_cu_a3d609364cuda3std6ranges3__45__cpo5cdataE
	.align		8
        /*00d0*/ 	.dword	_ZN34_INTERNAL_72c4501d_4_k_cu_a3d609364cuda3std6ranges3__45__cpo4sizeE
	.align		8
        /*00d8*/ 	.dword	_ZN34_INTERNAL_72c4501d_4_k_cu_a3d609364cuda3std6ranges3__45__cpo5ssizeE
	.align		8
        /*00e0*/ 	.dword	_ZN34_INTERNAL_72c4501d_4_k_cu_a3d609364cuda3std6ranges3__45__cpo8distanceE
	.align		8
        /*00e8*/ 	.dword	_ZN34_INTERNAL_72c4501d_4_k_cu_a3d609366thrust24THRUST_300001_SM_1000_NS8cuda_cub3parE
	.align		8
        /*00f0*/ 	.dword	_ZN34_INTERNAL_72c4501d_4_k_cu_a3d609366thrust24THRUST_300001_SM_1000_NS8cuda_cub10par_nosyncE
	.align		8
        /*00f8*/ 	.dword	_ZN34_INTERNAL_72c4501d_4_k_cu_a3d609366thrust24THRUST_300001_SM_1000_NS6system6detail10sequential3seqE
	.align		8
        /*0100*/ 	.dword	_ZN34_INTERNAL_72c4501d_4_k_cu_a3d609366thrust24THRUST_300001_SM_1000_NS12placeholders2_1E
	.align		8
        /*0108*/ 	.dword	_ZN34_INTERNAL_72c4501d_4_k_cu_a3d609366thrust24THRUST_300001_SM_1000_NS12placeholders2_2E
	.align		8
        /*0110*/ 	.dword	_ZN34_INTERNAL_72c4501d_4_k_cu_a3d609366thrust24THRUST_300001_SM_1000_NS12placeholders2_3E
	.align		8
        /*0118*/ 	.dword	_ZN34_INTERNAL_72c4501d_4_k_cu_a3d609366thrust24THRUST_300001_SM_1000_NS12placeholders2_4E
	.align		8
        /*0120*/ 	.dword	_ZN34_INTERNAL_72c4501d_4_k_cu_a3d609366thrust24THRUST_300001_SM_1000_NS12placeholders2_5E
	.align		8
        /*0128*/ 	.dword	_ZN34_INTERNAL_72c4501d_4_k_cu_a3d609366thrust24THRUST_300001_SM_1000_NS12placeholders2_6E
	.align		8
        /*0130*/ 	.dword	_ZN34_INTERNAL_72c4501d_4_k_cu_a3d609366thrust24THRUST_300001_SM_1000_NS12placeholders2_7E
	.align		8
        /*0138*/ 	.dword	_ZN34_INTERNAL_72c4501d_4_k_cu_a3d609366thrust24THRUST_300001_SM_1000_NS12placeholders2_8E
	.align		8
        /*0140*/ 	.dword	_ZN34_INTERNAL_72c4501d_4_k_cu_a3d609366thrust24THRUST_300001_SM_1000_NS12placeholders2_9E
	.align		8
        /*0148*/ 	.dword	_ZN34_INTERNAL_72c4501d_4_k_cu_a3d609366thrust24THRUST_300001_SM_1000_NS12placeholders3_10E
	.align		8
        /*0150*/ 	.dword	_ZN34_INTERNAL_72c4501d_4_k_cu_a3d609366thrust24THRUST_300001_SM_1000_NS3seqE


//--------------------- .text._ZN3cub18CUB_300001_SM_10006detail6reduce28DeviceReduceSingleTileKernelINS2_10policy_hubIiyN4cuda3std3__44plusIiEEE10Policy1000EPiSC_iS9_iiNS7_10__identityEEEvT0_T1_T2_T3_T4_T6_ --------------------------
	.section	.text._ZN3cub18CUB_300001_SM_10006detail6reduce28DeviceReduceSingleTileKernelINS2_10policy_hubIiyN4cuda3std3__44plusIiEEE10Policy1000EPiSC_iS9_iiNS7_10__identityEEEvT0_T1_T2_T3_T4_T6_,"ax",@progbits
	.align	128
        .global         _ZN3cub18CUB_300001_SM_10006detail6reduce28DeviceReduceSingleTileKernelINS2_10policy_hubIiyN4cuda3std3__44plusIiEEE10Policy1000EPiSC_iS9_iiNS7_10__identityEEEvT0_T1_T2_T3_T4_T6_
        .type           _ZN3cub18CUB_300001_SM_10006detail6reduce28DeviceReduceSingleTileKernelINS2_10policy_hubIiyN4cuda3std3__44plusIiEEE10Policy1000EPiSC_iS9_iiNS7_10__identityEEEvT0_T1_T2_T3_T4_T6_,@function
        .size           _ZN3cub18CUB_300001_SM_10006detail6reduce28DeviceReduceSingleTileKernelINS2_10policy_hubIiyN4cuda3std3__44plusIiEEE10Policy1000EPiSC_iS9_iiNS7_10__identityEEEvT0_T1_T2_T3_T4_T6_,(.L_x_239 - _ZN3cub18CUB_300001_SM_10006detail6reduce28DeviceReduceSingleTileKernelINS2_10policy_hubIiyN4cuda3std3__44plusIiEEE10Policy1000EPiSC_iS9_iiNS7_10__identityEEEvT0_T1_T2_T3_T4_T6_)
        .other          _ZN3cub18CUB_300001_SM_10006detail6reduce28DeviceReduceSingleTileKernelINS2_10policy_hubIiyN4cuda3std3__44plusIiEEE10Policy1000EPiSC_iS9_iiNS7_10__identityEEEvT0_T1_T2_T3_T4_T6_,@"STO_CUDA_ENTRY STV_DEFAULT"
_ZN3cub18CUB_300001_SM_10006detail6reduce28DeviceReduceSingleTileKernelINS2_10policy_hubIiyN4cuda3std3__44plusIiEEE10Policy1000EPiSC_iS9_iiNS7_10__identityEEEvT0_T1_T2_T3_T4_T6_:
.text._ZN3cub18CUB_300001_SM_10006detail6reduce28DeviceReduceSingleTileKernelINS2_10policy_hubIiyN4cuda3std3__44plusIiEEE10Policy1000EPiSC_iS9_iiNS7_10__identityEEEvT0_T1_T2_T3_T4_T6_:
[----:B------:R-:W-:Y:S01]  /*0000*/  LDC R1, c[0x0][0x37c] ;  /* 0x0000df00ff017b82 */ /* 0x000fe20000000800 */
[----:B------:R-:W0:Y:S01]  /*0010*/  LDCU UR4, c[0x0][0x390] ;  /* 0x00007200ff0477ac */ /* 0x000e220008000800 */
[----:B------:R-:W1:Y:S01]  /*0020*/  LDCU.64 UR6, c[0x0][0x358] ;  /* 0x00006b00ff0677ac */ /* 0x000e620008000a00 */
[----:B0-----:R-:W-:-:S05]  /*0030*/  IMAD.U32 R20, RZ, RZ, UR4 ;  /* 0x00000004ff147e24 */ /* 0x001fca000f8e00ff */
[----:B------:R-:W-:-:S13]  /*0040*/  ISETP.NE.AND P0, PT, R20, RZ, PT ;  /* 0x000000ff1400720c */ /* 0x000fda0003f05270 */
[----:B-1----:R-:W-:Y:S05]  /*0050*/  @P0 BRA `(.L_x_0) ;  /* 0x00000000001c0947 */ /* 0x002fea0003800000 */
[----:B------:R-:W0:Y:S02]  /*0060*/  S2R R0, SR_TID.X ;  /* 0x0000000000007919 */ /* 0x000e240000002100 */
[----:B0-----:R-:W-:-:S13]  /*0070*/  ISETP.NE.AND P0, PT, R0, RZ, PT ;  /* 0x000000ff0000720c */ /* 0x001fda0003f05270 */
[----:B------:R-:W-:Y:S05]  /*0080*/  @P0 EXIT ;  /* 0x000000000000094d */ /* 0x000fea0003800000 */
[----:B------:R-:W0:Y:S08]  /*0090*/  LDC R5, c[0x0][0x398] ;  /* 0x0000e600ff057b82 */ /* 0x000e300000000800 */
[----:B------:R-:W0:Y:S02]  /*00a0*/  LDC.64 R2, c[0x0][0x388] ;  /* 0x0000e200ff027b82 */ /* 0x000e240000000a00 */
[----:B0-----:R-:W-:Y:S01]  /*00b0*/  STG.E desc[UR6][R2.64], R5 ;  /* 0x0000000502007986 */ /* 0x001fe2000c101906 */
[----:B------:R-:W-:Y:S05]  /*00c0*/  EXIT ;  /* 0x000000000000794d */ /* 0x000fea0003800000 */
.L_x_0:
[----:B------:R-:W0:Y:S01]  /*00d0*/  LDCU UR4, c[0x0][0x380] ;  /* 0x00007000ff0477ac */ /* 0x000e220008000800 */
[----:B------:R-:W-:Y:S01]  /*00e0*/  BSSY.RECONVERGENT B0, `(.L_x_1) ;  /* 0x0000385000007945 */ /* 0x000fe20003800200 */
[----:B0-----:R-:W-:-:S09]  /*00f0*/  ULOP3.LUT UP0, URZ, UR4, 0xf, URZ, 0xc0, !UPT ;  /* 0x0000000f04ff7892 */ /* 0x001fd2000f80c0ff */
[----:B------:R-:W-:Y:S05]  /*0100*/  BRA.U UP0, `(.L_x_2) ;  /* 0x0000001900d87547 */ /* 0x000fea000b800000 */
[----:B------:R-:W-:-:S13]  /*0110*/  ISETP.GT.AND P0, PT, R20, 0xfff, PT ;  /* 0x00000fff1400780c */ /* 0x000fda0003f04270 */
[----:B------:R-:W-:Y:S05]  /*0120*/  @P0 BRA `(.L_x_3) ;  /* 0x0000000c008c0947 */ /* 0x000fea0003800000 */
[----:B------:R-:W0:Y:S01]  /*0130*/  S2R R9, SR_TID.X ;  /* 0x0000000000097919 */ /* 0x000e220000002100 */
[----:B------:R-:W-:Y:S01]  /*0140*/  BSSY.RECONVERGENT B1, `(.L_x_4) ;  /* 0x0000009000017945 */ /* 0x000fe20003800200 */
[----:B------:R-:W-:Y:S01]  /*0150*/  IMAD.MOV.U32 R0, RZ, RZ, RZ ;  /* 0x000000ffff007224 */ /* 0x000fe200078e00ff */
[----:B0-----:R-:W-:Y:S01]  /*0160*/  ISETP.GE.AND P0, PT, R9, R20, PT ;  /* 0x000000140900720c */ /* 0x001fe20003f06270 */
[----:B------:R-:W-:-:S12]  /*0170*/  IMAD.MOV.U32 R11, RZ, RZ, R9 ;  /* 0x000000ffff0b7224 */ /* 0x000fd800078e0009 */
[----:B------:R-:W-:Y:S05]  /*0180*/  @P0 BRA `(.L_x_5) ;  /* 0x0000000000100947 */ /* 0x000fea0003800000 */
[----:B------:R-:W0:Y:S02]  /*0190*/  LDC.64 R2, c[0x0][0x380] ;  /* 0x0000e000ff027b82 */ /* 0x000e240000000a00 */
[----:B0-----:R-:W-:-:S05]  /*01a0*/  IMAD.WIDE.U32 R2, R9, 0x4, R2 ;  /* 0x0000000409027825 */ /* 0x001fca00078e0002 */
[----:B------:R0:W5:Y:S01]  /*01b0*/  LDG.E.CONSTANT R0, desc[UR6][R2.64] ;  /* 0x0000000602007981 */ /* 0x000162000c1e9900 */
[----:B------:R-:W-:-:S07]  /*01c0*/  VIADD R11, R9, 0x100 ;  /* 0x00000100090b7836 */ /* 0x000fce0000000000 */
.L_x_5:
[----:B------:R-:W-:Y:S05]  /*01d0*/  BSYNC.RECONVERGENT B1 ;  /* 0x0000000000017941 */ /* 0x000fea0003800200 */
.L_x_4:
[----:B------:R-:W-:Y:S01]  /*01e0*/  ISETP.GE.AND P0, PT, R11, R20, PT ;  /* 0x000000140b00720c */ /* 0x000fe20003f06270 */
[----:B------:R-:W-:-:S12]  /*01f0*/  BSSY.RECONVERGENT B1, `(.L_x_6) ;  /* 0x0000066000017945 */ /* 0x000fd80003800200 */
[----:B------:R-:W-:Y:S05]  /*0200*/  @P0 BRA `(.L_x_7) ;  /* 0x0000000400900947 */ /* 0x000fea0003800000 */
[----:B0-----:R-:W-:Y:S01]  /*0210*/  LOP3.LUT R3, RZ, R11, RZ, 0x33, !PT ;  /* 0x0000000bff037212 */ /* 0x001fe200078e33ff */
[----:B------:R-:W-:Y:S04]  /*0220*/  BSSY.RECONVERGENT B2, `(.L_x_8) ;  /* 0x0000015000027945 */ /* 0x000fe80003800200 */
[----:B------:R-:W-:-:S05]  /*0230*/  IMAD.IADD R4, R3, 0x1, R20 ;  /* 0x0000000103047824 */ /* 0x000fca00078e0214 */
[C---:B------:R-:W-:Y:S02]  /*0240*/  LOP3.LUT R2, R4.reuse, 0x300, RZ, 0xc0, !PT ;  /* 0x0000030004027812 */ /* 0x040fe400078ec0ff */
[----:B------:R-:W-:Y:S02]  /*0250*/  ISETP.GE.U32.AND P1, PT, R4, 0x300, PT ;  /* 0x000003000400780c */ /* 0x000fe40003f26070 */
[----:B------:R-:W-:-:S13]  /*0260*/  ISETP.NE.AND P0, PT, R2, 0x300, PT ;  /* 0x000003000200780c */ /* 0x000fda0003f05270 */
[----:B------:R-:W-:Y:S05]  /*0270*/  @!P0 BRA `(.L_x_9) ;  /* 0x00000000003c8947 */ /* 0x000fea0003800000 */
[----:B------:R-:W0:Y:S01]  /*0280*/  LDC.64 R2, c[0x0][0x380] ;  /* 0x0000e000ff027b82 */ /* 0x000e220000000a00 */
[----:B------:R-:W-:-:S04]  /*0290*/  LEA.HI R4, R4, 0x1, RZ, 0x18 ;  /* 0x0000000104047811 */ /* 0x000fc800078fc0ff */
[----:B------:R-:W-:-:S05]  /*02a0*/  LOP3.LUT R4, R4, 0x3, RZ, 0xc0, !PT ;  /* 0x0000000304047812 */ /* 0x000fca00078ec0ff */
[----:B------:R-:W-:Y:S02]  /*02b0*/  IMAD.MOV R4, RZ, RZ, -R4 ;  /* 0x000000ffff047224 */ /* 0x000fe400078e0a04 */
[----:B0-----:R-:W-:-:S04]  /*02c0*/  IMAD.WIDE.U32 R2, R11, 0x4, R2 ;  /* 0x000000040b027825 */ /* 0x001fc800078e0002 */
[----:B------:R-:W-:-:S07]  /*02d0*/  IMAD.MOV.U32 R5, RZ, RZ, R3 ;  /* 0x000000ffff057224 */ /* 0x000fce00078e0003 */
.L_x_10:
[----:B------:R-:W-:-:S06]  /*02e0*/  IMAD.MOV.U32 R3, RZ, RZ, R5 ;  /* 0x000000ffff037224 */ /* 0x000fcc00078e0005 */
[----:B------:R0:W2:Y:S01]  /*02f0*/  LDG.E.CONSTANT R3, desc[UR6][R2.64] ;  /* 0x0000000602037981 */ /* 0x0000a2000c1e9900 */
[----:B------:R-:W-:Y:S02]  /*0300*/  VIADD R4, R4, 0x1 ;  /* 0x0000000104047836 */ /* 0x000fe40000000000 */
[----:B------:R-:W-:-:S03]  /*0310*/  VIADD R11, R11, 0x100 ;  /* 0x000001000b0b7836 */ /* 0x000fc60000000000 */
[----:B------:R-:W-:Y:S02]  /*0320*/  ISETP.NE.AND P0, PT, R4, RZ, PT ;  /* 0x000000ff0400720c */ /* 0x000fe40003f05270 */
[----:B0-----:R-:W-:-:S05]  /*0330*/  IADD3 R2, P2, PT, R2, 0x400, RZ ;  /* 0x0000040002027810 */ /* 0x001fca0007f5e0ff */
[----:B------:R-:W-:Y:S02]  /*0340*/  IMAD.X R5, RZ, RZ, R5, P2 ;  /* 0x000000ffff057224 */ /* 0x000fe400010e0605 */
[----:B--2--5:R-:W-:-:S04]  /*0350*/  IMAD.IADD R0, R3, 0x1, R0 ;  /* 0x0000000103007824 */ /* 0x024fc800078e0200 */
[----:B------:R-:W-:Y:S05]  /*0360*/  @P0 BRA `(.L_x_10) ;  /* 0xfffffffc00dc0947 */ /* 0x000fea000383ffff */
.L_x_9:
[----:B------:R-:W-:Y:S05]  /*0370*/  BSYNC.RECONVERGENT B2 ;  /* 0x0000000000027941 */ /* 0x000fea0003800200 */
.L_x_8:
[----:B------:R-:W-:Y:S05]  /*0380*/  @!P1 BRA `(.L_x_7) ;  /* 0x0000000400309947 */ /* 0x000fea0003800000 */
[----:B------:R-:W-:Y:S01]  /*0390*/  IMAD.IADD R2, R20, 0x1, -R11 ;  /* 0x0000000114027824 */ /* 0x000fe200078e0a0b */
[----:B------:R-:W-:Y:S01]  /*03a0*/  BSSY.RECONVERGENT B2, `(.L_x_11) ;  /* 0x0000029000027945 */ /* 0x000fe20003800200 */
[----:B------:R-:W-:-:S03]  /*03b0*/  PLOP3.LUT P0, PT, PT, PT, PT, 0x80, 0x8 ;  /* 0x000000000008781c */ /* 0x000fc60003f0f070 */
[----:B------:R-:W-:-:S13]  /*03c0*/  ISETP.GT.AND P1, PT, R2, 0xc00, PT ;  /* 0x00000c000200780c */ /* 0x000fda0003f24270 */
[----:B------:R-:W-:Y:S05]  /*03d0*/  @!P1 BRA `(.L_x_12) ;  /* 0x0000000000949947 */ /* 0x000fea0003800000 */
[----:B------:R-:W-:Y:S01]  /*03e0*/  PLOP3.LUT P0, PT, PT, PT, PT, 0x8, 0x80 ;  /* 0x000000000080781c */ /* 0x000fe20003f0e170 */
[----:B------:R-:W-:-:S12]  /*03f0*/  VIADD R8, R20, 0xfffff400 ;  /* 0xfffff40014087836 */ /* 0x000fd80000000000 */
.L_x_13:
[----:B------:R-:W0:Y:S01]  /*0400*/  LDC.64 R4, c[0x0][0x380] ;  /* 0x0000e000ff047b82 */ /* 0x000e220000000a00 */
[C---:B------:R-:W-:Y:S02]  /*0410*/  VIADD R7, R11.reuse, 0x400 ;  /* 0x000004000b077836 */ /* 0x040fe40000000000 */
[C---:B------:R-:W-:Y:S02]  /*0420*/  VIADD R3, R11.reuse, 0x800 ;  /* 0x000008000b037836 */ /* 0x040fe40000000000 */
[----:B0-----:R-:W-:-:S05]  /*0430*/  IMAD.WIDE R22, R11, 0x4, R4 ;  /* 0x000000040b167825 */ /* 0x001fca00078e0204 */
[----:B------:R-:W2:Y:S01]  /*0440*/  LDG.E.CONSTANT R13, desc[UR6][R22.64] ;  /* 0x00000006160d7981 */ /* 0x000ea2000c1e9900 */
[----:B------:R-:W-:-:S03]  /*0450*/  IMAD.WIDE R6, R7, 0x4, R4 ;  /* 0x0000000407067825 */ /* 0x000fc600078e0204 */
[----:B------:R-:W2:Y:S04]  /*0460*/  LDG.E.CONSTANT R10, desc[UR6][R22.64+0x400] ;  /* 0x00040006160a7981 */ /* 0x000ea8000c1e9900 */
[----:B------:R-:W3:Y:S04]  /*0470*/  LDG.E.CONSTANT R12, desc[UR6][R22.64+0x800] ;  /* 0x00080006160c7981 */ /* 0x000ee8000c1e9900 */
[----:B------:R-:W3:Y:S01]  /*0480*/  LDG.E.CONSTANT R19, desc[UR6][R22.64+0xc00] ;  /* 0x000c000616137981 */ /* 0x000ee2000c1e9900 */
[----:B------:R-:W-:-:S03]  /*0490*/  IMAD.WIDE R2, R3, 0x4, R4 ;  /* 0x0000000403027825 */ /* 0x000fc600078e0204 */
[----:B------:R-:W4:Y:S04]  /*04a0*/  LDG.E.CONSTANT R16, desc[UR6][R6.64] ;  /* 0x0000000606107981 */ /* 0x000f28000c1e9900 */
[----:B------:R-:W4:Y:S01]  /*04b0*/  LDG.E.CONSTANT R15, desc[UR6][R6.64+0x400] ;  /* 0x00040006060f7981 */ /* 0x000f22000c1e9900 */
[----:B------:R-:W-:-:S03]  /*04c0*/  VIADD R25, R11, 0xc00 ;  /* 0x00000c000b197836 */ /* 0x000fc60000000000 */
[----:B------:R-:W4:Y:S04]  /*04d0*/  LDG.E.CONSTANT R14, desc[UR6][R6.64+0x800] ;  /* 0x00080006060e7981 */ /* 0x000f28000c1e9900 */
[----:B------:R-:W4:Y:S01]  /*04e0*/  LDG.E.CONSTANT R21, desc[UR6][R6.64+0xc00] ;  /* 0x000c000606157981 */ /* 0x000f22000c1e9900 */
[----:B------:R-:W-:-:S03]  /*04f0*/  IMAD.WIDE R4, R25, 0x4, R4 ;  /* 0x0000000419047825 */ /* 0x000fc600078e0204 */
[----:B------:R-:W4:Y:S04]  /*0500*/  LDG.E.CONSTANT R18, desc[UR6][R2.64] ;  /* 0x0000000602127981 */ /* 0x000f28000c1e9900 */
[----:B------:R-:W4:Y:S04]  /*0510*/  LDG.E.CONSTANT R17, desc[UR6][R2.64+0x400] ;  /* 0x0004000602117981 */ /* 0x000f28000c1e9900 */
[----:B------:R-:W4:Y:S04]  /*0520*/  LDG.E.CONSTANT R23, desc[UR6][R2.64+0x800] ;  /* 0x0008000602177981 */ /* 0x000f28000c1e9900 */
[----:B------:R-:W4:Y:S04]  /*0530*/  LDG.E.CONSTANT R24, desc[UR6][R2.64+0xc00] ;  /* 0x000c000602187981 */ /* 0x000f28000c1e9900 */
[----:B------:R-:W4:Y:S04]  /*0540*/  LDG.E.CONSTANT R25, desc[UR6][R4.64] ;  /* 0x0000000604197981 */ /* 0x000f28000c1e9900 */
[----:B------:R-:W4:Y:S04]  /*0550*/  LDG.E.CONSTANT R26, desc[UR6][R4.64+0x400] ;  /* 0x00040006041a7981 */ /* 0x000f28000c1e9900 */
[----:B------:R-:W4:Y:S04]  /*0560*/  LDG.E.CONSTANT R22, desc[UR6][R4.64+0x800] ;  /* 0x0008000604167981 */ /* 0x000f28000c1e9900 */
[----:B------:R-:W4:Y:S01]  /*0570*/  LDG.E.CONSTANT R27, desc[UR6][R4.64+0xc00] ;  /* 0x000c0006041b7981 */ /* 0x000f22000c1e9900 */
[----:B------:R-:W-:-:S05]  /*0580*/  VIADD R11, R11, 0x1000 ;  /* 0x000010000b0b7836 */ /* 0x000fca0000000000 */
[----:B------:R-:W-:Y:S02]  /*0590*/  ISETP.GE.AND P1, PT, R11, R8, PT ;  /* 0x000000080b00720c */ /* 0x000fe40003f26270 */
[----:B--2--5:R-:W-:-:S04]  /*05a0*/  IADD3 R10, PT, PT, R10, R13, R0 ;  /* 0x0000000d0a0a7210 */ /* 0x024fc80007ffe000 */
[----:B---3--:R-:W-:-:S04]  /*05b0*/  IADD3 R10, PT, PT, R19, R12, R10 ;  /* 0x0000000c130a7210 */ /* 0x008fc80007ffe00a */
[----:B----4-:R-:W-:-:S04]  /*05c0*/  IADD3 R10, PT, PT, R15, R16, R10 ;  /* 0x000000100f0a7210 */ /* 0x010fc80007ffe00a */
[----:B------:R-:W-:-:S04]  /*05d0*/  IADD3 R10, PT, PT, R21, R14, R10 ;  /* 0x0000000e150a7210 */ /* 0x000fc80007ffe00a */
[----:B------:R-:W-:-:S04]  /*05e0*/  IADD3 R10, PT, PT, R17, R18, R10 ;  /* 0x00000012110a7210 */ /* 0x000fc80007ffe00a */
[----:B------:R-:W-:-:S04]  /*05f0*/  IADD3 R10, PT, PT, R24, R23, R10 ;  /* 0x00000017180a7210 */ /* 0x000fc80007ffe00a */
[----:B------:R-:W-:-:S04]  /*0600*/  IADD3 R25, PT, PT, R26, R25, R10 ;  /* 0x000000191a197210 */ /* 0x000fc80007ffe00a */
[----:B------:R-:W-:Y:S01]  /*0610*/  IADD3 R0, PT, PT, R27, R22, R25 ;  /* 0x000000161b007210 */ /* 0x000fe20007ffe019 */
[----:B------:R-:W-:Y:S06]  /*0620*/  @!P1 BRA `(.L_x_13) ;  /* 0xfffffffc00749947 */ /* 0x000fec000383ffff */
.L_x_12:
[----:B------:R-:W-:Y:S05]  /*0630*/  BSYNC.RECONVERGENT B2 ;  /* 0x0000000000027941 */ /* 0x000fea0003800200 */
.L_x_11:
[----:B------:R-:W-:Y:S01]  /*0640*/  IMAD.IADD R2, R20, 0x1, -R11 ;  /* 0x0000000114027824 */ /* 0x000fe200078e0a0b */
[----:B------:R-:W-:Y:S04]  /*0650*/  BSSY.RECONVERGENT B2, `(.L_x_14) ;  /* 0x0000015000027945 */ /* 0x000fe80003800200 */
[----:B------:R-:W-:-:S13]  /*0660*/  ISETP.GT.AND P1, PT, R2, 0x400, PT ;  /* 0x000004000200780c */ /* 0x000fda0003f24270 */
[----:B------:R-:W-:Y:S05]  /*0670*/  @!P1 BRA `(.L_x_15) ;  /* 0x0000000000489947 */ /* 0x000fea0003800000 */
[----:B------:R-:W0:Y:S01]  /*0680*/  LDC.64 R4, c[0x0][0x380] ;  /* 0x0000e000ff047b82 */ /* 0x000e220000000a00 */
[C---:B------:R-:W-:Y:S02]  /*0690*/  VIADD R13, R11.reuse, 0x400 ;  /* 0x000004000b0d7836 */ /* 0x040fe40000000000 */
[----:B0-----:R-:W-:-:S05]  /*06a0*/  IMAD.WIDE R2, R11, 0x4, R4 ;  /* 0x000000040b027825 */ /* 0x001fca00078e0204 */
[----:B------:R-:W2:Y:S01]  /*06b0*/  LDG.E.CONSTANT R7, desc[UR6][R2.64] ;  /* 0x0000000602077981 */ /* 0x000ea2000c1e9900 */
[----:B------:R-:W-:-:S03]  /*06c0*/  IMAD.WIDE R4, R13, 0x4, R4 ;  /* 0x000000040d047825 */ /* 0x000fc600078e0204 */
[----:B------:R-:W2:Y:S04]  /*06d0*/  LDG.E.CONSTANT R6, desc[UR6][R2.64+0x400] ;  /* 0x0004000602067981 */ /* 0x000ea8000c1e9900 */
[----:B------:R-:W3:Y:S04]  /*06e0*/  LDG.E.CONSTANT R13, desc[UR6][R2.64+0x800] ;  /* 0x00080006020d7981 */ /* 0x000ee8000c1e9900 */
[----:B------:R-:W3:Y:S04]  /*06f0*/  LDG.E.CONSTANT R8, desc[UR6][R2.64+0xc00] ;  /* 0x000c000602087981 */ /* 0x000ee8000c1e9900 */
[----:B------:R-:W4:Y:S04]  /*0700*/  LDG.E.CONSTANT R15, desc[UR6][R4.64] ;  /* 0x00000006040f7981 */ /* 0x000f28000c1e9900 */
[----:B------:R-:W4:Y:S04]  /*0710*/  LDG.E.CONSTANT R10, desc[UR6][R4.64+0x400] ;  /* 0x00040006040a7981 */ /* 0x000f28000c1e9900 */
[----:B------:R-:W4:Y:S04]  /*0720*/  LDG.E.CONSTANT R17, desc[UR6][R4.64+0x800] ;  /* 0x0008000604117981 */ /* 0x000f28000c1e9900 */
[----:B------:R-:W4:Y:S01]  /*0730*/  LDG.E.CONSTANT R12, desc[UR6][R4.64+0xc00] ;  /* 0x000c0006040c7981 */ /* 0x000f22000c1e9900 */
[----:B------:R-:W-:Y:S01]  /*0740*/  PLOP3.LUT P0, PT, PT, PT, PT, 0x8, 0x80 ;  /* 0x000000000080781c */ /* 0x000fe20003f0e170 */
[----:B------:R-:W-:Y:S01]  /*0750*/  VIADD R11, R11, 0x800 ;  /* 0x000008000b0b7836 */ /* 0x000fe20000000000 */
[----:B--2--5:R-:W-:-:S04]  /*0760*/  IADD3 R6, PT, PT, R6, R7, R0 ;  /* 0x0000000706067210 */ /* 0x024fc80007ffe000 */
[----:B---3--:R-:W-:-:S04]  /*0770*/  IADD3 R6, PT, PT, R8, R13, R6 ;  /* 0x0000000d08067210 */ /* 0x008fc80007ffe006 */
[----:B----4-:R-:W-:-:S04]  /*0780*/  IADD3 R6, PT, PT, R10, R15, R6 ;  /* 0x0000000f0a067210 */ /* 0x010fc80007ffe006 */
[----:B------:R-:W-:-:S07]  /*0790*/  IADD3 R0, PT, PT, R12, R17, R6 ;  /* 0x000000110c007210 */ /* 0x000fce0007ffe006 */
.L_x_15:
[----:B------:R-:W-:Y:S05]  /*07a0*/  BSYNC.RECONVERGENT B2 ;  /* 0x0000000000027941 */ /* 0x000fea0003800200 */
.L_x_14:
[----:B------:R-:W-:-:S13]  /*07b0*/  ISETP.LT.OR P0, PT, R11, R20, P0 ;  /* 0x000000140b00720c */ /* 0x000fda0000701670 */
[----:B------:R-:W-:Y:S05]  /*07c0*/  @!P0 BRA `(.L_x_7) ;  /* 0x0000000000208947 */ /* 0x000fea0003800000 */
[----:B------:R-:W0:Y:S02]  /*07d0*/  LDC.64 R2, c[0x0][0x380] ;  /* 0x0000e000ff027b82 */ /* 0x000e240000000a00 */
[----:B0-----:R-:W-:-:S05]  /*07e0*/  IMAD.WIDE R2, R11, 0x4, R2 ;  /* 0x000000040b027825 */ /* 0x001fca00078e0202 */
[----:B------:R-:W2:Y:S04]  /*07f0*/  LDG.E.CONSTANT R5, desc[UR6][R2.64] ;  /* 0x0000000602057981 */ /* 0x000ea8000c1e9900 */
[----:B------:R-:W2:Y:S04]  /*0800*/  LDG.E.CONSTANT R4, desc[UR6][R2.64+0x400] ;  /* 0x0004000602047981 */ /* 0x000ea8000c1e9900 */
[----:B------:R-:W3:Y:S04]  /*0810*/  LDG.E.CONSTANT R7, desc[UR6][R2.64+0x800] ;  /* 0x0008000602077981 */ /* 0x000ee8000c1e9900 */
[----:B------:R-:W3:Y:S01]  /*0820*/  LDG.E.CONSTANT R6, desc[UR6][R2.64+0xc00] ;  /* 0x000c000602067981 */ /* 0x000ee2000c1e9900 */
[----:B--2--5:R-:W-:-:S04]  /*0830*/  IADD3 R0, PT, PT, R4, R5, R0 ;  /* 0x0000000504007210 */ /* 0x024fc80007ffe000 */
[----:B---3--:R-:W-:-:S07]  /*0840*/  IADD3 R0, PT, PT, R6, R7, R0 ;  /* 0x0000000706007210 */ /* 0x008fce0007ffe000 */
.L_x_7:
[----:B------:R-:W-:Y:S05]  /*0850*/  BSYNC.RECONVERGENT B1 ;  /* 0x0000000000017941 */ /* 0x000fea0003800200 */
.L_x_6:
[----:B------:R-:W-:-:S13]  /*0860*/  ISETP.GE.AND P0, PT, R20, 0x100, PT ;  /* 0x000001001400780c */ /* 0x000fda0003f06270 */
[----:B------:R-:W-:Y:S05]  /*0870*/  @!P0 BRA `(.L_x_16) ;  /* 0x0000000000ac8947 */ /* 0x000fea0003800000 */
[----:B------:R-:W1:Y:S01]  /*0880*/  S2R R6, SR_LANEID ;  /* 0x0000000000067919 */ /* 0x000e620000000000 */
[----:B0----5:R-:W0:Y:S01]  /*0890*/  SHFL.DOWN PT, R2, R0, 0x1, 0x1f ;  /* 0x08201f0000027f89 */ /* 0x021e2200000e0000 */
[C---:B-1----:R-:W-:Y:S02]  /*08a0*/  ISETP.GT.AND P0, PT, R6.reuse, 0x1e, PT ;  /* 0x0000001e0600780c */ /* 0x042fe40003f04270 */
[----:B------:R-:W-:Y:S02]  /*08b0*/  ISETP.NE.AND P1, PT, R6, RZ, PT ;  /* 0x000000ff0600720c */ /* 0x000fe40003f25270 */
[----:B0-----:R-:W-:Y:S02]  /*08c0*/  SEL R3, R2, RZ, !P0 ;  /* 0x000000ff02037207 */ /* 0x001fe40004000000 */
[----:B------:R-:W-:-:S03]  /*08d0*/  ISETP.GT.AND P0, PT, R6, 0x1d, PT ;  /* 0x0000001d0600780c */ /* 0x000fc60003f04270 */
[----:B------:R-:W-:-:S05]  /*08e0*/  IMAD.IADD R3, R3, 0x1, R0 ;  /* 0x0000000103037824 */ /* 0x000fca00078e0200 */
[----:B------:R-:W0:Y:S01]  /*08f0*/  SHFL.DOWN PT, R2, R3, 0x2, 0x1f ;  /* 0x08401f0003027f89 */ /* 0x000e2200000e0000 */
[----:B------:R-:W1:Y:S01]  /*0900*/  @!P1 S2R R7, SR_CgaCtaId ;  /* 0x0000000000079919 */ /* 0x000e620000008800 */
[----:B0-----:R-:W-:Y:S02]  /*0910*/  SEL R2, R2, RZ, !P0 ;  /* 0x000000ff02027207 */ /* 0x001fe40004000000 */
[----:B------:R-:W-:-:S03]  /*0920*/  ISETP.GT.AND P0, PT, R6, 0x1b, PT ;  /* 0x0000001b0600780c */ /* 0x000fc60003f04270 */
[----:B------:R-:W-:-:S05]  /*0930*/  IMAD.IADD R2, R3, 0x1, R2 ;  /* 0x0000000103027824 */ /* 0x000fca00078e0202 */
[----:B------:R-:W0:Y:S02]  /*0940*/  SHFL.DOWN PT, R4, R2, 0x4, 0x1f ;  /* 0x08801f0002047f89 */ /* 0x000e2400000e0000 */
[----:B0-----:R-:W-:Y:S02]  /*0950*/  SEL R5, R4, RZ, !P0 ;  /* 0x000000ff04057207 */ /* 0x001fe40004000000 */
[----:B------:R-:W-:Y:S02]  /*0960*/  ISETP.GT.AND P0, PT, R6, 0x17, PT ;  /* 0x000000170600780c */ /* 0x000fe40003f04270 */
[----:B------:R-:W-:Y:S01]  /*0970*/  @!P1 MOV R4, 0x400 ;  /* 0x0000040000049802 */ /* 0x000fe20000000f00 */
[----:B------:R-:W-:Y:S01]  /*0980*/  IMAD.IADD R5, R2, 0x1, R5 ;  /* 0x0000000102057824 */ /* 0x000fe200078e0205 */
[----:B------:R-:W-:Y:S02]  /*0990*/  @!P1 SHF.R.U32.HI R2, RZ, 0x3, R9 ;  /* 0x00000003ff029819 */ /* 0x000fe40000011609 */
[----:B-1----:R-:W-:-:S02]  /*09a0*/  @!P1 LEA R7, R7, R4, 0x18 ;  /* 0x0000000407079211 */ /* 0x002fc400078ec0ff */
[----:B------:R-:W0:Y:S01]  /*09b0*/  SHFL.DOWN PT, R0, R5, 0x8, 0x1f ;  /* 0x09001f0005007f89 */ /* 0x000e2200000e0000 */
[----:B------:R-:W-:-:S05]  /*09c0*/  @!P1 LOP3.LUT R2, R2, 0x7c, RZ, 0xc0, !PT ;  /* 0x0000007c02029812 */ /* 0x000fca00078ec0ff */
[----:B------:R-:W-:Y:S01]  /*09d0*/  @!P1 IMAD.IADD R2, R2, 0x1, R7 ;  /* 0x0000000102029824 */ /* 0x000fe200078e0207 */
[----:B0-----:R-:W-:Y:S02]  /*09e0*/  SEL R0, R0, RZ, !P0 ;  /* 0x000000ff00007207 */ /* 0x001fe40004000000 */
[----:B------:R-:W-:-:S03]  /*09f0*/  ISETP.GT.AND P0, PT, R6, 0xf, PT ;  /* 0x0000000f0600780c */ /* 0x000fc60003f04270 */
[----:B------:R-:W-:-:S05]  /*0a00*/  IMAD.IADD R0, R5, 0x1, R0 ;  /* 0x0000000105007824 */ /* 0x000fca00078e0200 */
[----:B------:R-:W0:Y:S02]  /*0a10*/  SHFL.DOWN PT, R3, R0, 0x10, 0x1f ;  /* 0x0a001f0000037f89 */ /* 0x000e2400000e0000 */
[----:B0-----:R-:W-:Y:S02]  /*0a20*/  SEL R3, R3, RZ, !P0 ;  /* 0x000000ff03037207 */ /* 0x001fe40004000000 */
[----:B------:R-:W-:-:S03]  /*0a30*/  ISETP.NE.AND P0, PT, R9, RZ, PT ;  /* 0x000000ff0900720c */ /* 0x000fc60003f05270 */
[----:B------:R-:W-:-:S05]  /*0a40*/  IMAD.IADD R3, R0, 0x1, R3 ;  /* 0x0000000100037824 */ /* 0x000fca00078e0203 */
[----:B------:R0:W-:Y:S01]  /*0a50*/  @!P1 STS [R2+0x8], R3 ;  /* 0x0000080302009388 */ /* 0x0001e20000000800 */
[----:B------:R-:W-:Y:S06]  /*0a60*/  BAR.SYNC.DEFER_BLOCKING 0x0 ;  /* 0x0000000000007b1d */ /* 0x000fec0000010000 */
[----:B------:R-:W-:Y:S05]  /*0a70*/  @P0 BRA `(.L_x_17) ;  /* 0x0000002c00ac0947 */ /* 0x000fea0003800000 */
[----:B------:R-:W1:Y:S01]  /*0a80*/  S2UR UR5, SR_CgaCtaId ;  /* 0x00000000000579c3 */ /* 0x000e620000008800 */
[----:B------:R-:W-:Y:S02]  /*0a90*/  UMOV UR4, 0x400 ;  /* 0x0000040000047882 */ /* 0x000fe40000000000 */
[----:B-1----:R-:W-:-:S09]  /*0aa0*/  ULEA UR4, UR5, UR4, 0x18 ;  /* 0x0000000405047291 */ /* 0x002fd2000f8ec0ff */
[----:B------:R-:W-:Y:S04]  /*0ab0*/  LDS R0, [UR4+0xc] ;  /* 0x00000c04ff007984 */ /* 0x000fe80008000800 */
[----:B------:R-:W1:Y:S04]  /*0ac0*/  LDS.128 R4, [UR4+0x10] ;  /* 0x00001004ff047984 */ /* 0x000e680008000c00 */
[----:B------:R-:W2:Y:S01]  /*0ad0*/  LDS.64 R8, [UR4+0x20] ;  /* 0x00002004ff087984 */ /* 0x000ea20008000a00 */
[----:B-1----:R-:W-:-:S04]  /*0ae0*/  IADD3 R0, PT, PT, R4, R0, R3 ;  /* 0x0000000004007210 */ /* 0x002fc80007ffe003 */
[----:B------:R-:W-:-:S04]  /*0af0*/  IADD3 R0, PT, PT, R6, R0, R5 ;  /* 0x0000000006007210 */ /* 0x000fc80007ffe005 */
[----:B--2---:R-:W-:-:S05]  /*0b00*/  IADD3 R0, PT, PT, R8, R0, R7 ;  /* 0x0000000008007210 */ /* 0x004fca0007ffe007 */
[----:B0-----:R-:W-:Y:S01]  /*0b10*/  IMAD.IADD R3, R0, 0x1, R9 ;  /* 0x0000000100037824 */ /* 0x001fe200078e0209 */
[----:B------:R-:W-:Y:S06]  /*0b20*/  BRA `(.L_x_17) ;  /* 0x0000002c00807947 */ /* 0x000fec0003800000 */
.L_x_16:
[----:B0-----:R-:W-:Y:S01]  /*0b30*/  LOP3.LUT R2, R9, 0x3e0, RZ, 0xc0, !PT ;  /* 0x000003e009027812 */ /* 0x001fe200078ec0ff */
[----:B------:R-:W0:Y:S03]  /*0b40*/  S2R R8, SR_LANEID ;  /* 0x0000000000087919 */ /* 0x000e260000000000 */
[----:B------:R-:W-:Y:S01]  /*0b50*/  LOP3.LUT R5, RZ, R2, RZ, 0x33, !PT ;  /* 0x00000002ff057212 */ /* 0x000fe200078e33ff */
[----:B------:R-:W-:-:S04]  /*0b60*/  VIADD R3, R2, 0x20 ;  /* 0x0000002002037836 */ /* 0x000fc80000000000 */
[----:B------:R-:W-:Y:S01]  /*0b70*/  IMAD.IADD R5, R5, 0x1, R20 ;  /* 0x0000000105057824 */ /* 0x000fe200078e0214 */
[----:B------:R-:W-:-:S04]  /*0b80*/  ISETP.GT.AND P0, PT, R3, R20, PT ;  /* 0x000000140300720c */ /* 0x000fc80003f04270 */
[----:B------:R-:W-:-:S05]  /*0b90*/  SEL R5, R5, 0x1f, P0 ;  /* 0x0000001f05057807 */ /* 0x000fca0000000000 */
[----:B-----5:R-:W1:Y:S01]  /*0ba0*/  SHFL.DOWN PT, R2, R0, 0x1, R5 ;  /* 0x0820000000027989 */ /* 0x020e6200000e0005 */
[CC--:B0-----:R-:W-:Y:S01]  /*0bb0*/  ISETP.GE.AND P0, PT, R8.reuse, R5.reuse, PT ;  /* 0x000000050800720c */ /* 0x0c1fe20003f06270 */
[C---:B------:R-:W-:Y:S01]  /*0bc0*/  VIADD R4, R8.reuse, 0x2 ;  /* 0x0000000208047836 */ /* 0x040fe20000000000 */
[C---:B------:R-:W-:Y:S01]  /*0bd0*/  ISETP.NE.AND P1, PT, R8.reuse, RZ, PT ;  /* 0x000000ff0800720c */ /* 0x040fe20003f25270 */
[----:B------:R-:W-:Y:S01]  /*0be0*/  VIADD R6, R8, 0x4 ;  /* 0x0000000408067836 */ /* 0x000fe20000000000 */
[----:B-1----:R-:W-:Y:S02]  /*0bf0*/  SEL R3, R2, RZ, !P0 ;  /* 0x000000ff02037207 */ /* 0x002fe40004000000 */
[----:B------:R-:W-:-:S03]  /*0c00*/  ISETP.GT.AND P0, PT, R4, R5, PT ;  /* 0x000000050400720c */ /* 0x000fc60003f04270 */
[----:B------:R-:W-:-:S06]  /*0c10*/  IMAD.IADD R2, R3, 0x1, R0 ;  /* 0x0000000103027824 */ /* 0x000fcc00078e0200 */
[----:B------:R-:W0:Y:S01]  /*0c20*/  @!P1 S2R R10, SR_CgaCtaId ;  /* 0x00000000000a9919 */ /* 0x000e220000008800 */
[----:B------:R-:W-:Y:S01]  /*0c30*/  @!P1 MOV R7, 0x400 ;  /* 0x0000040000079802 */ /* 0x000fe20000000f00 */
[----:B------:R-:W1:Y:S02]  /*0c40*/  SHFL.DOWN PT, R3, R2, 0x2, R5 ;  /* 0x0840000002037989 */ /* 0x000e6400000e0005 */
[----:B-1----:R-:W-:Y:S02]  /*0c50*/  SEL R3, R3, RZ, !P0 ;  /* 0x000000ff03037207 */ /* 0x002fe40004000000 */
[----:B------:R-:W-:Y:S02]  /*0c60*/  ISETP.GT.AND P0, PT, R6, R5, PT ;  /* 0x000000050600720c */ /* 0x000fe40003f04270 */
[----:B------:R-:W-:Y:S01]  /*0c70*/  @!P1 SHF.R.U32.HI R6, RZ, 0x3, R9 ;  /* 0x00000003ff069819 */ /* 0x000fe20000011609 */
[----:B------:R-:W-:Y:S01]  /*0c80*/  IMAD.IADD R4, R2, 0x1, R3 ;  /* 0x0000000102047824 */ /* 0x000fe200078e0203 */
[----:B0-----:R-:W-:Y:S01]  /*0c90*/  @!P1 LEA R7, R10, R7, 0x18 ;  /* 0x000000070a079211 */ /* 0x001fe200078ec0ff */
[----:B------:R-:W-:Y:S01]  /*0ca0*/  VIADD R2, R8, 0x8 ;  /* 0x0000000808027836 */ /* 0x000fe20000000000 */
[----:B------:R-:W-:-:S02]  /*0cb0*/  @!P1 LOP3.LUT R6, R6, 0x7c, RZ, 0xc0, !PT ;  /* 0x0000007c06069812 */ /* 0x000fc400078ec0ff */
[----:B------:R-:W0:Y:S03]  /*0cc0*/  SHFL.DOWN PT, R3, R4, 0x4, R5 ;  /* 0x0880000004037989 */ /* 0x000e2600000e0005 */
[----:B------:R-:W-:Y:S01]  /*0cd0*/  @!P1 IMAD.IADD R6, R6, 0x1, R7 ;  /* 0x0000000106069824 */ /* 0x000fe200078e0207 */
[----:B0-----:R-:W-:Y:S02]  /*0ce0*/  SEL R3, R3, RZ, !P0 ;  /* 0x000000ff03037207 */ /* 0x001fe40004000000 */
[----:B------:R-:W-:-:S03]  /*0cf0*/  ISETP.GT.AND P0, PT, R2, R5, PT ;  /* 0x000000050200720c */ /* 0x000fc60003f04270 */
[----:B------:R-:W-:Y:S02]  /*0d00*/  IMAD.IADD R0, R4, 0x1, R3 ;  /* 0x0000000104007824 */ /* 0x000fe400078e0203 */
[----:B------:R-:W-:-:S03]  /*0d10*/  VIADD R4, R8, 0x10 ;  /* 0x0000001008047836 */ /* 0x000fc60000000000 */
[----:B------:R-:W0:Y:S02]  /*0d20*/  SHFL.DOWN PT, R3, R0, 0x8, R5 ;  /* 0x0900000000037989 */ /* 0x000e2400000e0005 */
[----:B0-----:R-:W-:Y:S02]  /*0d30*/  SEL R3, R3, RZ, !P0 ;  /* 0x000000ff03037207 */ /* 0x001fe40004000000 */
[----:B------:R-:W-:-:S03]  /*0d40*/  ISETP.GT.AND P0, PT, R4, R5, PT ;  /* 0x000000050400720c */ /* 0x000fc60003f04270 */
[----:B------:R-:W-:-:S05]  /*0d50*/  IMAD.IADD R2, R0, 0x1, R3 ;  /* 0x0000000100027824 */ /* 0x000fca00078e0203 */
[----:B------:R-:W0:Y:S02]  /*0d60*/  SHFL.DOWN PT, R3, R2, 0x10, R5 ;  /* 0x0a00000002037989 */ /* 0x000e2400000e0005 */
[----:B0-----:R-:W-:Y:S02]  /*0d70*/  SEL R3, R3, RZ, !P0 ;  /* 0x000000ff03037207 */ /* 0x001fe40004000000 */
[----:B------:R-:W-:-:S03]  /*0d80*/  ISETP.NE.AND P0, PT, R9, RZ, PT ;  /* 0x000000ff0900720c */ /* 0x000fc60003f05270 */
[----:B------:R-:W-:-:S05]  /*0d90*/  IMAD.IADD R3, R2, 0x1, R3 ;  /* 0x0000000102037824 */ /* 0x000fca00078e0203 */
[----:B------:R4:W-:Y:S01]  /*0da0*/  @!P1 STS [R6+0x8], R3 ;  /* 0x0000080306009388 */ /* 0x0009e20000000800 */
[----:B------:R-:W-:Y:S06]  /*0db0*/  BAR.SYNC.DEFER_BLOCKING 0x0 ;  /* 0x0000000000007b1d */ /* 0x000fec0000010000 */
[----:B------:R-:W-:Y:S05]  /*0dc0*/  @P0 BRA `(.L_x_17) ;  /* 0x0000002800d80947 */ /* 0x000fea0003800000 */
[----:B------:R-:W0:Y:S01]  /*0dd0*/  S2UR UR5, SR_CgaCtaId ;  /* 0x00000000000579c3 */ /* 0x000e220000008800 */
[----:B------:R-:W-:Y:S01]  /*0de0*/  UMOV UR4, 0x400 ;  /* 0x0000040000047882 */ /* 0x000fe20000000000 */
[C---:B------:R-:W-:Y:S02]  /*0df0*/  ISETP.GT.AND P2, PT, R20.reuse, 0x40, PT ;  /* 0x000000401400780c */ /* 0x040fe40003f44270 */
[C---:B------:R-:W-:Y:S02]  /*0e00*/  ISETP.GT.AND P1, PT, R20.reuse, 0x20, PT ;  /* 0x000000201400780c */ /* 0x040fe40003f24270 */
[----:B------:R-:W-:Y:S01]  /*0e10*/  ISETP.GT.AND P3, PT, R20, 0x80, PT ;  /* 0x000000801400780c */ /* 0x000fe20003f64270 */
[----:B0-----:R-:W-:-:S09]  /*0e20*/  ULEA UR4, UR5, UR4, 0x18 ;  /* 0x0000000405047291 */ /* 0x001fd2000f8ec0ff */
[----:B----4-:R-:W0:Y:S04]  /*0e30*/  LDS.128 R4, [UR4+0x10] ;  /* 0x00001004ff047984 */ /* 0x010e280008000c00 */
[----:B------:R-:W1:Y:S04]  /*0e40*/  LDS R0, [UR4+0xc] ;  /* 0x00000c04ff007984 */ /* 0x000e680008000800 */
[----:B------:R-:W2:Y:S01]  /*0e50*/  LDS.64 R8, [UR4+0x20] ;  /* 0x00002004ff087984 */ /* 0x000ea20008000a00 */
[----:B0-----:R-:W-:Y:S02]  /*0e60*/  SEL R4, R4, RZ, P2 ;  /* 0x000000ff04047207 */ /* 0x001fe40001000000 */
[----:B------:R-:W-:-:S02]  /*0e70*/  ISETP.GT.AND P2, PT, R20, 0x60, PT ;  /* 0x000000601400780c */ /* 0x000fc40003f44270 */
[----:B-1----:R-:W-:Y:S02]  /*0e80*/  SEL R0, R0, RZ, P1 ;  /* 0x000000ff00007207 */ /* 0x002fe40000800000 */
[----:B------:R-:W-:Y:S02]  /*0e90*/  SEL R5, R5, RZ, P2 ;  /* 0x000000ff05057207 */ /* 0x000fe40001000000 */
[----:B------:R-:W-:Y:S02]  /*0ea0*/  IADD3 R0, PT, PT, R4, R0, R3 ;  /* 0x0000000004007210 */ /* 0x000fe40007ffe003 */
[----:B------:R-:W-:Y:S02]  /*0eb0*/  ISETP.GT.AND P1, PT, R20, 0xa0, PT ;  /* 0x000000a01400780c */ /* 0x000fe40003f24270 */
[----:B------:R-:W-:Y:S02]  /*0ec0*/  SEL R6, R6, RZ, P3 ;  /* 0x000000ff06067207 */ /* 0x000fe40001800000 */
[----:B------:R-:W-:-:S02]  /*0ed0*/  ISETP.GT.AND P2, PT, R20, 0xc0, PT ;  /* 0x000000c01400780c */ /* 0x000fc40003f44270 */
[----:B------:R-:W-:Y:S02]  /*0ee0*/  ISETP.GT.AND P3, PT, R20, 0xe0, PT ;  /* 0x000000e01400780c */ /* 0x000fe40003f64270 */
[----:B------:R-:W-:Y:S02]  /*0ef0*/  SEL R7, R7, RZ, P1 ;  /* 0x000000ff07077207 */ /* 0x000fe40000800000 */
[----:B------:R-:W-:Y:S02]  /*0f00*/  IADD3 R0, PT, PT, R6, R0, R5 ;  /* 0x0000000006007210 */ /* 0x000fe40007ffe005 */
[----:B--2---:R-:W-:Y:S02]  /*0f10*/  SEL R8, R8, RZ, P2 ;  /* 0x000000ff08087207 */ /* 0x004fe40001000000 */
[----:B------:R-:W-:Y:S02]  /*0f20*/  SEL R9, R9, RZ, P3 ;  /* 0x000000ff09097207 */ /* 0x000fe40001800000 */
[----:B------:R-:W-:-:S05]  /*0f30*/  IADD3 R0, PT, PT, R8, R0, R7 ;  /* 0x0000000008007210 */ /* 0x000fca0007ffe007 */
[----:B------:R-:W-:Y:S01]  /*0f40*/  IMAD.IADD R3, R0, 0x1, R9 ;  /* 0x0000000100037824 */ /* 0x000fe200078e0209 */
[----:B------:R-:W-:Y:S06]  /*0f50*/  BRA `(.L_x_17) ;  /* 0x0000002800747947 */ /* 0x000fec0003800000 */
.L_x_3:
[----:B------:R-:W0:Y:S01]  /*0f60*/  S2R R0, SR_TID.X ;  /* 0x0000000000007919 */ /* 0x000e220000002100 */
[----:B------:R-:W1:Y:S01]  /*0f70*/  LDC.64 R2, c[0x0][0x380] ;  /* 0x0000e000ff027b82 */ /* 0x000e620000000a00 */
[----:B0-----:R-:W-:-:S04]  /*0f80*/  IMAD.SHL.U32 R5, R0, 0x4, RZ ;  /* 0x0000000400057824 */ /* 0x001fc800078e00ff */
[----:B-1----:R-:W-:-:S05]  /*0f90*/  IMAD.WIDE.U32 R2, R5, 0x4, R2 ;  /* 0x0000000405027825 */ /* 0x002fca00078e0002 */
[----:B------:R-:W2:Y:S04]  /*0fa0*/  LDG.E.128.CONSTANT R4, desc[UR6][R2.64] ;  /* 0x0000000602047981 */ /* 0x000ea8000c1e9d00 */
[----:B------:R-:W3:Y:S04]  /*0fb0*/  LDG.E.128.CONSTANT R8, desc[UR6][R2.64+0x1000] ;  /* 0x0010000602087981 */ /* 0x000ee8000c1e9d00 */
[----:B------:R-:W4:Y:S04]  /*0fc0*/  LDG.E.128.CONSTANT R12, desc[UR6][R2.64+0x2000] ;  /* 0x00200006020c7981 */ /* 0x000f28000c1e9d00 */
[----:B------:R-:W5:Y:S01]  /*0fd0*/  LDG.E.128.CONSTANT R16, desc[UR6][R2.64+0x3000] ;  /* 0x0030000602107981 */ /* 0x000f62000c1e9d00 */
[----:B------:R-:W-:Y:S01]  /*0fe0*/  ISETP.GE.U32.AND P0, PT, R20, 0x2000, PT ;  /* 0x000020001400780c */ /* 0x000fe20003f06070 */
[----:B------:R-:W-:Y:S01]  /*0ff0*/  IMAD.MOV.U32 R23, RZ, RZ, 0x1000 ;  /* 0x00001000ff177424 */ /* 0x000fe200078e00ff */
[----:B--2---:R-:W-:-:S04]  /*1000*/  IADD3 R5, PT, PT, R6, R5, R4 ;  /* 0x0000000506057210 */ /* 0x004fc80007ffe004 */
[----:B---3--:R-:W-:-:S04]  /*1010*/  IADD3 R5, PT, PT, R8, R7, R5 ;  /* 0x0000000708057210 */ /* 0x008fc80007ffe005 */
[----:B------:R-:W-:-:S04]  /*1020*/  IADD3 R5, PT, PT, R10, R9, R5 ;  /* 0x000000090a057210 */ /* 0x000fc80007ffe005 */
[----:B----4-:R-:W-:-:S04]  /*1030*/  IADD3 R5, PT, PT, R12, R11, R5 ;  /* 0x0000000b0c057210 */ /* 0x010fc80007ffe005 */
[----:B------:R-:W-:-:S04]  /*1040*/  IADD3 R5, PT, PT, R14, R13, R5 ;  /* 0x0000000d0e057210 */ /* 0x000fc80007ffe005 */
[----:B-----5:R-:W-:-:S04]  /*1050*/  IADD3 R5, PT, PT, R16, R15, R5 ;  /* 0x0000000f10057210 */ /* 0x020fc80007ffe005 */
[----:B------:R-:W-:-:S05]  /*1060*/  IADD3 R5, PT, PT, R18, R17, R5 ;  /* 0x0000001112057210 */ /* 0x000fca0007ffe005 */
[----:B------:R-:W-:Y:S01]  /*1070*/  IMAD.IADD R21, R19, 0x1, R5 ;  /* 0x0000000113157824 */ /* 0x000fe200078e0205 */
[----:B------:R-:W-:Y:S06]  /*1080*/  @!P0 BRA `(.L_x_18) ;  /* 0x00000000005c8947 */ /* 0x000fec0003800000 */
[----:B------:R-:W0:Y:S01]  /*1090*/  LDC R24, c[0x0][0x390] ;  /* 0x0000e400ff187b82 */ /* 0x000e220000000800 */
[----:B------:R-:W-:Y:S02]  /*10a0*/  VIADD R22, R20, 0xfffff000 ;  /* 0xfffff00014167836 */ /* 0x000fe40000000000 */
[----:B------:R-:W-:-:S07]  /*10b0*/  IMAD.MOV.U32 R23, RZ, RZ, 0x1000 ;  /* 0x00001000ff177424 */ /* 0x000fce00078e00ff */
.L_x_20:
[----:B------:R-:W-:-:S05]  /*10c0*/  IMAD.WIDE R26, R23, 0x4, R2 ;  /* 0x00000004171a7825 */ /* 0x000fca00078e0202 */
[----:B------:R-:W2:Y:S04]  /*10d0*/  LDG.E.128.CONSTANT R12, desc[UR6][R26.64] ;  /* 0x000000061a0c7981 */ /* 0x000ea8000c1e9d00 */
[----:B------:R-:W3:Y:S04]  /*10e0*/  LDG.E.128.CONSTANT R16, desc[UR6][R26.64+0x1000] ;  /* 0x001000061a107981 */ /* 0x000ee8000c1e9d00 */
[----:B------:R-:W4:Y:S04]  /*10f0*/  LDG.E.128.CONSTANT R4, desc[UR6][R26.64+0x2000] ;  /* 0x002000061a047981 */ /* 0x000f28000c1e9d00 */
[----:B------:R-:W5:Y:S01]  /*1100*/  LDG.E.128.CONSTANT R8, desc[UR6][R26.64+0x3000] ;  /* 0x003000061a087981 */ /* 0x000f62000c1e9d00 */
[----:B0-----:R-:W-:Y:S01]  /*1110*/  IMAD.MOV.U32 R20, RZ, RZ, R24 ;  /* 0x000000ffff147224 */ /* 0x001fe200078e0018 */
[----:B--2---:R-:W-:-:S04]  /*1120*/  IADD3 R13, PT, PT, R13, R12, R21 ;  /* 0x0000000c0d0d7210 */ /* 0x004fc80007ffe015 */
[----:B------:R-:W-:-:S04]  /*1130*/  IADD3 R13, PT, PT, R15, R14, R13 ;  /* 0x0000000e0f0d7210 */ /* 0x000fc80007ffe00d */
[----:B---3--:R-:W-:-:S04]  /*1140*/  IADD3 R13, PT, PT, R17, R16, R13 ;  /* 0x00000010110d7210 */ /* 0x008fc80007ffe00d */
[----:B------:R-:W-:-:S04]  /*1150*/  IADD3 R13, PT, PT, R19, R18, R13 ;  /* 0x00000012130d7210 */ /* 0x000fc80007ffe00d */
[----:B----4-:R-:W-:Y:S01]  /*1160*/  IADD3 R13, PT, PT, R5, R4, R13 ;  /* 0x00000004050d7210 */ /* 0x010fe20007ffe00d */
[----:B------:R-:W-:-:S03]  /*1170*/  IMAD.IADD R4, R20, 0x1, -R23 ;  /* 0x0000000114047824 */ /* 0x000fc600078e0a17 */
[----:B------:R-:W-:Y:S02]  /*1180*/  IADD3 R13, PT, PT, R7, R6, R13 ;  /* 0x00000006070d7210 */ /* 0x000fe40007ffe00d */
[----:B------:R-:W-:Y:S02]  /*1190*/  ISETP.GE.AND P0, PT, R4, 0x1000, PT ;  /* 0x000010000400780c */ /* 0x000fe40003f06270 */
[----:B-----5:R-:W-:-:S04]  /*11a0*/  IADD3 R13, PT, PT, R9, R8, R13 ;  /* 0x00000008090d7210 */ /* 0x020fc80007ffe00d */
[----:B------:R-:W-:-:S07]  /*11b0*/  IADD3 R21, PT, PT, R11, R10, R13 ;  /* 0x0000000a0b157210 */ /* 0x000fce0007ffe00d */
[----:B------:R-:W-:Y:S05]  /*11c0*/  @!P0 BRA `(.L_x_19) ;  /* 0x0000000400fc8947 */ /* 0x000fea0003800000 */
[----:B------:R-:W-:-:S05]  /*11d0*/  VIADD R23, R23, 0x1000 ;  /* 0x0000100017177836 */ /* 0x000fca0000000000 */
[----:B------:R-:W-:-:S13]  /*11e0*/  ISETP.GT.AND P0, PT, R23, R22, PT ;  /* 0x000000161700720c */ /* 0x000fda0003f04270 */
[----:B------:R-:W-:Y:S05]  /*11f0*/  @!P0 BRA `(.L_x_20) ;  /* 0xfffffffc00b08947 */ /* 0x000fea000383ffff */
.L_x_18:
[----:B------:R-:W-:-:S13]  /*1200*/  ISETP.GE.AND P0, PT, R23, R20, PT ;  /* 0x000000141700720c */ /* 0x000fda0003f06270 */
[----:B------:R-:W-:Y:S05]  /*1210*/  @P0 BRA `(.L_x_19) ;  /* 0x0000000400e80947 */ /* 0x000fea0003800000 */
[----:B------:R-:W-:Y:S01]  /*1220*/  IMAD.IADD R9, R20, 0x1, -R23 ;  /* 0x0000000114097824 */ /* 0x000fe200078e0a17 */
[----:B------:R-:W-:Y:S04]  /*1230*/  BSSY.RECONVERGENT B1, `(.L_x_19) ;  /* 0x0000078000017945 */ /* 0x000fe80003800200 */
[----:B------:R-:W-:-:S13]  /*1240*/  ISETP.GE.AND P0, PT, R0, R9, PT ;  /* 0x000000090000720c */ /* 0x000fda0003f06270 */
[----:B------:R-:W-:Y:S05]  /*1250*/  @P0 BRA `(.L_x_21) ;  /* 0x0000000400d40947 */ /* 0x000fea0003800000 */
[----:B------:R-:W-:Y:S01]  /*1260*/  LOP3.LUT R2, RZ, R0, RZ, 0x33, !PT ;  /* 0x00000000ff027212 */ /* 0x000fe200078e33ff */
[----:B------:R-:W-:Y:S01]  /*1270*/  BSSY.RECONVERGENT B2, `(.L_x_22) ;  /* 0x0000015000027945 */ /* 0x000fe20003800200 */
[----:B------:R-:W-:Y:S02]  /*1280*/  IMAD.MOV.U32 R8, RZ, RZ, R0 ;  /* 0x000000ffff087224 */ /* 0x000fe400078e0000 */
[----:B------:R-:W-:-:S04]  /*1290*/  IADD3 R2, PT, PT, -R23, R20, R2 ;  /* 0x0000001417027210 */ /* 0x000fc80007ffe102 */
[C---:B------:R-:W-:Y:S02]  /*12a0*/  LOP3.LUT R3, R2.reuse, 0x300, RZ, 0xc0, !PT ;  /* 0x0000030002037812 */ /* 0x040fe400078ec0ff */
[----:B------:R-:W-:Y:S02]  /*12b0*/  ISETP.GE.U32.AND P1, PT, R2, 0x300, PT ;  /* 0x000003000200780c */ /* 0x000fe40003f26070 */
[----:B------:R-:W-:-:S13]  /*12c0*/  ISETP.NE.AND P0, PT, R3, 0x300, PT ;  /* 0x000003000300780c */ /* 0x000fda0003f05270 */
[----:B------:R-:W-:Y:S05]  /*12d0*/  @!P0 BRA `(.L_x_23) ;  /* 0x0000000000388947 */ /* 0x000fea0003800000 */
[----:B------:R-:W0:Y:S01]  /*12e0*/  LDC.64 R4, c[0x0][0x380] ;  /* 0x0000e000ff047b82 */ /* 0x000e220000000a00 */
[----:B------:R-:W-:Y:S01]  /*12f0*/  LEA.HI R2, R2, 0x1, RZ, 0x18 ;  /* 0x0000000102027811 */ /* 0x000fe200078fc0ff */
[----:B------:R-:W-:Y:S02]  /*1300*/  IMAD.IADD R7, R0, 0x1, R23 ;  /* 0x0000000100077824 */ /* 0x000fe400078e0217 */
[----:B------:R-:W-:Y:S01]  /*1310*/  IMAD.MOV.U32 R8, RZ, RZ, R0 ;  /* 0x000000ffff087224 */ /* 0x000fe200078e0000 */
[----:B------:R-:W-:-:S05]  /*1320*/  LOP3.LUT R2, R2, 0x3, RZ, 0xc0, !PT ;  /* 0x0000000302027812 */ /* 0x000fca00078ec0ff */
[----:B------:R-:W-:-:S07]  /*1330*/  IMAD.MOV R6, RZ, RZ, -R2 ;  /* 0x000000ffff067224 */ /* 0x000fce00078e0a02 */
.L_x_24:
[----:B0-----:R-:W-:-:S06]  /*1340*/  IMAD.WIDE.U32 R2, R7, 0x4, R4 ;  /* 0x0000000407027825 */ /* 0x001fcc00078e0004 */
[----:B------:R-:W2:Y:S01]  /*1350*/  LDG.E.CONSTANT R2, desc[UR6][R2.64] ;  /* 0x0000000602027981 */ /* 0x000ea2000c1e9900 */
[----:B------:R-:W-:Y:S02]  /*1360*/  VIADD R6, R6, 0x1 ;  /* 0x0000000106067836 */ /* 0x000fe40000000000 */
[----:B------:R-:W-:Y:S02]  /*1370*/  VIADD R8, R8, 0x100 ;  /* 0x0000010008087836 */ /* 0x000fe40000000000 */
[----:B------:R-:W-:Y:S01]  /*1380*/  VIADD R7, R7, 0x100 ;  /* 0x0000010007077836 */ /* 0x000fe20000000000 */
[----:B------:R-:W-:Y:S01]  /*1390*/  ISETP.NE.AND P0, PT, R6, RZ, PT ;  /* 0x000000ff0600720c */ /* 0x000fe20003f05270 */
[----:B--2---:R-:W-:-:S12]  /*13a0*/  IMAD.IADD R21, R2, 0x1, R21 ;  /* 0x0000000102157824 */ /* 0x004fd800078e0215 */
[----:B------:R-:W-:Y:S05]  /*13b0*/  @P0 BRA `(.L_x_24) ;  /* 0xfffffffc00e00947 */ /* 0x000fea000383ffff */
.L_x_23:
[----:B------:R-:W-:Y:S05]  /*13c0*/  BSYNC.RECONVERGENT B2 ;  /* 0x0000000000027941 */ /* 0x000fea0003800200 */
.L_x_22:
[----:B------:R-:W-:Y:S05]  /*13d0*/  @!P1 BRA `(.L_x_21) ;  /* 0x0000000400749947 */ /* 0x000fea0003800000 */
[----:B------:R-:W0:Y:S01]  /*13e0*/  LDCU.64 UR4, c[0x0][0x380] ;  /* 0x00007000ff0477ac */ /* 0x000e220008000a00 */
[----:B------:R-:W-:Y:S01]  /*13f0*/  IMAD.IADD R5, R9, 0x1, -R8 ;  /* 0x0000000109057824 */ /* 0x000fe200078e0a08 */
[C---:B------:R-:W-:Y:S01]  /*1400*/  IADD3 R3, P0, PT, R8.reuse, R23, RZ ;  /* 0x0000001708037210 */ /* 0x040fe20007f1e0ff */
[----:B------:R-:W-:Y:S01]  /*1410*/  BSSY.RECONVERGENT B2, `(.L_x_25) ;  /* 0x0000033000027945 */ /* 0x000fe20003800200 */
[----:B------:R-:W-:Y:S02]  /*1420*/  IMAD.IADD R23, R8, 0x1, R23 ;  /* 0x0000000108177824 */ /* 0x000fe400078e0217 */
[----:B------:R-:W-:Y:S01]  /*1430*/  ISETP.GT.AND P1, PT, R5, 0xc00, PT ;  /* 0x00000c000500780c */ /* 0x000fe20003f24270 */
[----:B------:R-:W-:Y:S01]  /*1440*/  IMAD.X R4, RZ, RZ, RZ, P0 ;  /* 0x000000ffff047224 */ /* 0x000fe200000e06ff */
[----:B0-----:R-:W-:-:S04]  /*1450*/  LEA R2, P0, R3, UR4, 0x2 ;  /* 0x0000000403027c11 */ /* 0x001fc8000f8010ff */
[----:B------:R-:W-:Y:S02]  /*1460*/  LEA.HI.X R3, R3, UR5, R4, 0x2, P0 ;  /* 0x0000000503037c11 */ /* 0x000fe400080f1404 */
[----:B------:R-:W-:-:S05]  /*1470*/  IADD3 R2, P0, PT, R2, 0x800, RZ ;  /* 0x0000080002027810 */ /* 0x000fca0007f1e0ff */
[----:B------:R-:W-:Y:S01]  /*1480*/  IMAD.X R3, RZ, RZ, R3, P0 ;  /* 0x000000ffff037224 */ /* 0x000fe200000e0603 */
[----:B------:R-:W-:Y:S01]  /*1490*/  PLOP3.LUT P0, PT, PT, PT, PT, 0x80, 0x8 ;  /* 0x000000000008781c */ /* 0x000fe20003f0f070 */
[----:B------:R-:W-:-:S12]  /*14a0*/  @!P1 BRA `(.L_x_26) ;  /* 0x0000000000a49947 */ /* 0x000fd80003800000 */
[----:B------:R-:W-:Y:S01]  /*14b0*/  PLOP3.LUT P0, PT, PT, PT, PT, 0x8, 0x80 ;  /* 0x000000000080781c */ /* 0x000fe20003f0e170 */
[----:B------:R-:W-:-:S12]  /*14c0*/  VIADD R11, R9, 0xfffff400 ;  /* 0xfffff400090b7836 */ /* 0x000fd80000000000 */
.L_x_27:
[----:B------:R-:W0:Y:S01]  /*14d0*/  LDC.64 R4, c[0x0][0x380] ;  /* 0x0000e000ff047b82 */ /* 0x000e220000000a00 */
[C---:B------:R-:W-:Y:S01]  /*14e0*/  VIADD R27, R23.reuse, 0x400 ;  /* 0x00000400171b7836 */ /* 0x040fe20000000000 */
[----:B------:R-:W2:Y:S01]  /*14f0*/  LDG.E.CONSTANT R12, desc[UR6][R2.64+-0x400] ;  /* 0xfffc0006020c7981 */ /* 0x000ea2000c1e9900 */
[----:B------:R-:W-:-:S03]  /*1500*/  VIADD R7, R23, 0x800 ;  /* 0x0000080017077836 */ /* 0x000fc60000000000 */
[----:B------:R-:W3:Y:S04]  /*1510*/  LDG.E.CONSTANT R18, desc[UR6][R2.64] ;  /* 0x0000000602127981 */ /* 0x000ee8000c1e9900 */
[----:B------:R-:W3:Y:S04]  /*1520*/  LDG.E.CONSTANT R17, desc[UR6][R2.64+0x400] ;  /* 0x0004000602117981 */ /* 0x000ee8000c1e9900 */
[----:B------:R-:W4:Y:S01]  /*1530*/  LDG.E.CONSTANT R15, desc[UR6][R2.64+0xc00] ;  /* 0x000c0006020f7981 */ /* 0x000f22000c1e9900 */
[----:B------:R-:W-:-:S03]  /*1540*/  VIADD R29, R23, 0xc00 ;  /* 0x00000c00171d7836 */ /* 0x000fc60000000000 */
[----:B------:R-:W5:Y:S04]  /*1550*/  LDG.E.CONSTANT R14, desc[UR6][R2.64+0x1000] ;  /* 0x00100006020e7981 */ /* 0x000f68000c1e9900 */
[----:B------:R-:W5:Y:S01]  /*1560*/  LDG.E.CONSTANT R13, desc[UR6][R2.64+0x1400] ;  /* 0x00140006020d7981 */ /* 0x000f62000c1e9900 */
[----:B0-----:R-:W-:-:S03]  /*1570*/  IMAD.WIDE.U32 R24, R23, 0x4, R4 ;  /* 0x0000000417187825 */ /* 0x001fc600078e0004 */
[----:B------:R-:W5:Y:S04]  /*1580*/  LDG.E.CONSTANT R19, desc[UR6][R2.64+0x1c00] ;  /* 0x001c000602137981 */ /* 0x000f68000c1e9900 */
[----:B------:R-:W2:Y:S01]  /*1590*/  LDG.E.CONSTANT R10, desc[UR6][R24.64] ;  /* 0x00000006180a7981 */ /* 0x000ea2000c1e9900 */
[----:B------:R-:W-:-:S03]  /*15a0*/  IMAD.WIDE.U32 R26, R27, 0x4, R4 ;  /* 0x000000041b1a7825 */ /* 0x000fc600078e0004 */
[----:B------:R-:W5:Y:S01]  /*15b0*/  LDG.E.CONSTANT R20, desc[UR6][R2.64+0x2400] ;  /* 0x0024000602147981 */ /* 0x000f62000c1e9900 */
[----:B------:R-:W-:-:S03]  /*15c0*/  IMAD.WIDE.U32 R6, R7, 0x4, R4 ;  /* 0x0000000407067825 */ /* 0x000fc600078e0004 */
[----:B------:R-:W4:Y:S01]  /*15d0*/  LDG.E.CONSTANT R16, desc[UR6][R26.64] ;  /* 0x000000061a107981 */ /* 0x000f22000c1e9900 */
[----:B------:R-:W-:-:S03]  /*15e0*/  IMAD.WIDE.U32 R4, R29, 0x4, R4 ;  /* 0x000000041d047825 */ /* 0x000fc600078e0004 */
[----:B------:R-:W5:Y:S04]  /*15f0*/  LDG.E.CONSTANT R6, desc[UR6][R6.64] ;  /* 0x0000000606067981 */ /* 0x000f68000c1e9900 */
[----:B------:R-:W5:Y:S04]  /*1600*/  LDG.E.CONSTANT R25, desc[UR6][R2.64+0x2000] ;  /* 0x0020000602197981 */ /* 0x000f68000c1e9900 */
[----:B------:R0:W5:Y:S04]  /*1610*/  LDG.E.CONSTANT R5, desc[UR6][R4.64] ;  /* 0x0000000604057981 */ /* 0x000168000c1e9900 */
[----:B------:R-:W5:Y:S04]  /*1620*/  LDG.E.CONSTANT R24, desc[UR6][R2.64+0x2c00] ;  /* 0x002c000602187981 */ /* 0x000f68000c1e9900 */
[----:B------:R-:W5:Y:S04]  /*1630*/  LDG.E.CONSTANT R27, desc[UR6][R2.64+0x3000] ;  /* 0x00300006021b7981 */ /* 0x000f68000c1e9900 */
[----:B------:R1:W5:Y:S01]  /*1640*/  LDG.E.CONSTANT R22, desc[UR6][R2.64+0x3400] ;  /* 0x0034000602167981 */ /* 0x000362000c1e9900 */
[----:B------:R-:W-:-:S05]  /*1650*/  VIADD R8, R8, 0x1000 ;  /* 0x0000100008087836 */ /* 0x000fca0000000000 */
[----:B------:R-:W-:Y:S02]  /*1660*/  ISETP.GE.AND P1, PT, R8, R11, PT ;  /* 0x0000000b0800720c */ /* 0x000fe40003f26270 */
[----:B0-----:R-:W-:Y:S01]  /*1670*/  IADD3 R4, P2, PT, R2, 0x4000, RZ ;  /* 0x0000400002047810 */ /* 0x001fe20007f5e0ff */
[----:B------:R-:W-:-:S04]  /*1680*/  VIADD R23, R23, 0x1000 ;  /* 0x0000100017177836 */ /* 0x000fc80000000000 */
[----:B-1----:R-:W-:Y:S02]  /*1690*/  IMAD.X R3, RZ, RZ, R3, P2 ;  /* 0x000000ffff037224 */ /* 0x002fe400010e0603 */
[----:B------:R-:W-:Y:S01]  /*16a0*/  IMAD.MOV.U32 R2, RZ, RZ, R4 ;  /* 0x000000ffff027224 */ /* 0x000fe200078e0004 */
[----:B--2---:R-:W-:-:S04]  /*16b0*/  IADD3 R10, PT, PT, R12, R10, R21 ;  /* 0x0000000a0c0a7210 */ /* 0x004fc80007ffe015 */
[----:B---3--:R-:W-:-:S04]  /*16c0*/  IADD3 R10, PT, PT, R17, R18, R10 ;  /* 0x00000012110a7210 */ /* 0x008fc80007ffe00a */
[----:B----4-:R-:W-:-:S04]  /*16d0*/  IADD3 R10, PT, PT, R15, R16, R10 ;  /* 0x000000100f0a7210 */ /* 0x010fc80007ffe00a */
[----:B-----5:R-:W-:-:S04]  /*16e0*/  IADD3 R10, PT, PT, R13, R14, R10 ;  /* 0x0000000e0d0a7210 */ /* 0x020fc80007ffe00a */
[----:B------:R-:W-:-:S04]  /*16f0*/  IADD3 R6, PT, PT, R19, R6, R10 ;  /* 0x0000000613067210 */ /* 0x000fc80007ffe00a */
[----:B------:R-:W-:-:S04]  /*1700*/  IADD3 R6, PT, PT, R20, R25, R6 ;  /* 0x0000001914067210 */ /* 0x000fc80007ffe006 */
[----:B------:R-:W-:-:S04]  /*1710*/  IADD3 R5, PT, PT, R24, R5, R6 ;  /* 0x0000000518057210 */ /* 0x000fc80007ffe006 */
[----:B------:R-:W-:Y:S01]  /*1720*/  IADD3 R21, PT, PT, R22, R27, R5 ;  /* 0x0000001b16157210 */ /* 0x000fe20007ffe005 */
[----:B------:R-:W-:Y:S06]  /*1730*/  @!P1 BRA `(.L_x_27) ;  /* 0xfffffffc00649947 */ /* 0x000fec000383ffff */
.L_x_26:
[----:B------:R-:W-:Y:S05]  /*1740*/  BSYNC.RECONVERGENT B2 ;  /* 0x0000000000027941 */ /* 0x000fea0003800200 */
.L_x_25:
[----:B------:R-:W-:Y:S01]  /*1750*/  IMAD.IADD R4, R9, 0x1, -R8 ;  /* 0x0000000109047824 */ /* 0x000fe200078e0a08 */
[----:B------:R-:W-:Y:S04]  /*1760*/  BSSY.RECONVERGENT B2, `(.L_x_28) ;  /* 0x000001a000027945 */ /* 0x000fe80003800200 */
[----:B------:R-:W-:-:S13]  /*1770*/  ISETP.GT.AND P1, PT, R4, 0x400, PT ;  /* 0x000004000400780c */ /* 0x000fda0003f24270 */
[----:B------:R-:W-:Y:S05]  /*1780*/  @!P1 BRA `(.L_x_29) ;  /* 0x00000000005c9947 */ /* 0x000fea0003800000 */
[----:B------:R-:W0:Y:S01]  /*1790*/  LDC.64 R6, c[0x0][0x380] ;  /* 0x0000e000ff067b82 */ /* 0x000e220000000a00 */
[C---:B------:R-:W-:Y:S01]  /*17a0*/  VIADD R11, R23.reuse, 0x400 ;  /* 0x00000400170b7836 */ /* 0x040fe20000000000 */
[----:B------:R-:W2:Y:S04]  /*17b0*/  LDG.E.CONSTANT R10, desc[UR6][R2.64+-0x400] ;  /* 0xfffc0006020a7981 */ /* 0x000ea8000c1e9900 */
[----:B------:R-:W3:Y:S04]  /*17c0*/  LDG.E.CONSTANT R12, desc[UR6][R2.64+0x400] ;  /* 0x00040006020c7981 */ /* 0x000ee8000c1e9900 */
[----:B------:R-:W4:Y:S04]  /*17d0*/  LDG.E.CONSTANT R13, desc[UR6][R2.64+0xc00] ;  /* 0x000c0006020d7981 */ /* 0x000f28000c1e9900 */
[----:B------:R-:W5:Y:S04]  /*17e0*/  LDG.E.CONSTANT R15, desc[UR6][R2.64+0x1000] ;  /* 0x00100006020f7981 */ /* 0x000f68000c1e9900 */
[----:B------:R1:W5:Y:S01]  /*17f0*/  LDG.E.CONSTANT R14, desc[UR6][R2.64+0x1400] ;  /* 0x00140006020e7981 */ /* 0x000362000c1e9900 */
[----:B0-----:R-:W-:-:S04]  /*1800*/  IMAD.WIDE.U32 R4, R23, 0x4, R6 ;  /* 0x0000000417047825 */ /* 0x001fc800078e0006 */
[----:B------:R-:W-:Y:S02]  /*1810*/  IMAD.WIDE.U32 R6, R11, 0x4, R6 ;  /* 0x000000040b067825 */ /* 0x000fe400078e0006 */
[----:B------:R-:W2:Y:S04]  /*1820*/  LDG.E.CONSTANT R4, desc[UR6][R4.64] ;  /* 0x0000000604047981 */ /* 0x000ea8000c1e9900 */
[----:B------:R-:W3:Y:S04]  /*1830*/  LDG.E.CONSTANT R11, desc[UR6][R2.64] ;  /* 0x00000006020b7981 */ /* 0x000ee8000c1e9900 */
[----:B------:R-:W4:Y:S01]  /*1840*/  LDG.E.CONSTANT R7, desc[UR6][R6.64] ;  /* 0x0000000606077981 */ /* 0x000f22000c1e9900 */
[----:B------:R-:W-:Y:S01]  /*1850*/  PLOP3.LUT P0, PT, PT, PT, PT, 0x8, 0x80 ;  /* 0x000000000080781c */ /* 0x000fe20003f0e170 */
[----:B------:R-:W-:-:S02]  /*1860*/  VIADD R8, R8, 0x800 ;  /* 0x0000080008087836 */ /* 0x000fc40000000000 */
[----:B------:R-:W-:Y:S01]  /*1870*/  VIADD R23, R23, 0x800 ;  /* 0x0000080017177836 */ /* 0x000fe20000000000 */
[----:B--2---:R-:W-:Y:S02]  /*1880*/  IADD3 R10, PT, PT, R10, R4, R21 ;  /* 0x000000040a0a7210 */ /* 0x004fe40007ffe015 */
[----:B------:R-:W-:Y:S02]  /*1890*/  IADD3 R4, P1, PT, R2, 0x2000, RZ ;  /* 0x0000200002047810 */ /* 0x000fe40007f3e0ff */
[----:B---3--:R-:W-:-:S03]  /*18a0*/  IADD3 R10, PT, PT, R12, R11, R10 ;  /* 0x0000000b0c0a7210 */ /* 0x008fc60007ffe00a */
[----:B------:R-:W-:Y:S01]  /*18b0*/  IMAD.X R5, RZ, RZ, R3, P1 ;  /* 0x000000ffff057224 */ /* 0x000fe200008e0603 */
[----:B----4-:R-:W-:Y:S01]  /*18c0*/  IADD3 R10, PT, PT, R13, R7, R10 ;  /* 0x000000070d0a7210 */ /* 0x010fe20007ffe00a */
[----:B-1----:R-:W-:Y:S02]  /*18d0*/  IMAD.MOV.U32 R2, RZ, RZ, R4 ;  /* 0x000000ffff027224 */ /* 0x002fe400078e0004 */
[----:B------:R-:W-:Y:S01]  /*18e0*/  IMAD.MOV.U32 R3, RZ, RZ, R5 ;  /* 0x000000ffff037224 */ /* 0x000fe200078e0005 */
[----:B-----5:R-:W-:-:S07]  /*18f0*/  IADD3 R21, PT, PT, R14, R15, R10 ;  /* 0x0000000f0e157210 */ /* 0x020fce0007ffe00a */
.L_x_29:
[----:B------:R-:W-:Y:S05]  /*1900*/  BSYNC.RECONVERGENT B2 ;  /* 0x0000000000027941 */ /* 0x000fea0003800200 */
.L_x_28:
[----:B------:R-:W-:-:S13]  /*1910*/  ISETP.LT.OR P0, PT, R8, R9, P0 ;  /* 0x000000090800720c */ /* 0x000fda0000701670 */
[----:B------:R-:W-:Y:S05]  /*1920*/  @!P0 BRA `(.L_x_21) ;  /* 0x0000000000208947 */ /* 0x000fea0003800000 */
[----:B------:R-:W0:Y:S01]  /*1930*/  LDC.64 R4, c[0x0][0x380] ;  /* 0x0000e000ff047b82 */ /* 0x000e220000000a00 */
[----:B------:R-:W2:Y:S04]  /*1940*/  LDG.E.CONSTANT R6, desc[UR6][R2.64+-0x400] ;  /* 0xfffc000602067981 */ /* 0x000ea8000c1e9900 */
[----:B------:R-:W3:Y:S04]  /*1950*/  LDG.E.CONSTANT R7, desc[UR6][R2.64] ;  /* 0x0000000602077981 */ /* 0x000ee8000c1e9900 */
[----:B------:R-:W3:Y:S01]  /*1960*/  LDG.E.CONSTANT R8, desc[UR6][R2.64+0x400] ;  /* 0x0004000602087981 */ /* 0x000ee2000c1e9900 */
[----:B0-----:R-:W-:-:S06]  /*1970*/  IMAD.WIDE.U32 R4, R23, 0x4, R4 ;  /* 0x0000000417047825 */ /* 0x001fcc00078e0004 */
[----:B------:R-:W2:Y:S02]  /*1980*/  LDG.E.CONSTANT R4, desc[UR6][R4.64] ;  /* 0x0000000604047981 */ /* 0x000ea4000c1e9900 */
[----:B--2---:R-:W-:-:S04]  /*1990*/  IADD3 R6, PT, PT, R6, R4, R21 ;  /* 0x0000000406067210 */ /* 0x004fc80007ffe015 */
[----:B---3--:R-:W-:-:S07]  /*19a0*/  IADD3 R21, PT, PT, R8, R7, R6 ;  /* 0x0000000708157210 */ /* 0x008fce0007ffe006 */
.L_x_21:
[----:B------:R-:W-:Y:S05]  /*19b0*/  BSYNC.RECONVERGENT B1 ;  /* 0x0000000000017941 */ /* 0x000fea0003800200 */
.L_x_19:
[----:B------:R-:W0:Y:S01]  /*19c0*/  S2R R8, SR_LANEID ;  /* 0x0000000000087919 */ /* 0x000e220000000000 */
[----:B------:R-:W1:Y:S01]  /*19d0*/  SHFL.DOWN PT, R2, R21, 0x1, 0x1f ;  /* 0x08201f0015027f89 */ /* 0x000e6200000e0000 */
[C---:B0-----:R-:W-:Y:S02]  /*19e0*/  ISETP.GT.AND P0, PT, R8.reuse, 0x1e, PT ;  /* 0x0000001e0800780c */ /* 0x041fe40003f04270 */
[----:B------:R-:W-:Y:S02]  /*19f0*/  ISETP.NE.AND P1, PT, R8, RZ, PT ;  /* 0x000000ff0800720c */ /* 0x000fe40003f25270 */
[----:B-1----:R-:W-:Y:S02]  /*1a00*/  SEL R2, R2, RZ, !P0 ;  /* 0x000000ff02027207 */ /* 0x002fe40004000000 */
[----:B------:R-:W-:-:S03]  /*1a10*/  ISETP.GT.AND P0, PT, R8, 0x1d, PT ;  /* 0x0000001d0800780c */ /* 0x000fc60003f04270 */
[----:B------:R-:W-:-:S05]  /*1a20*/  IMAD.IADD R2, R2, 0x1, R21 ;  /* 0x0000000102027824 */ /* 0x000fca00078e0215 */
[----:B------:R-:W0:Y:S01]  /*1a30*/  SHFL.DOWN PT, R3, R2, 0x2, 0x1f ;  /* 0x08401f0002037f89 */ /* 0x000e2200000e0000 */
[----:B------:R-:W-:Y:S01]  /*1a40*/  @!P1 MOV R6, 0x400 ;  /* 0x0000040000069802 */ /* 0x000fe20000000f00 */
[----:B------:R-:W1:Y:S01]  /*1a50*/  @!P1 S2R R7, SR_CgaCtaId ;  /* 0x0000000000079919 */ /* 0x000e620000008800 */
[----:B0-----:R-:W-:Y:S02]  /*1a60*/  SEL R3, R3, RZ, !P0 ;  /* 0x000000ff03037207 */ /* 0x001fe40004000000 */
[----:B------:R-:W-:-:S03]  /*1a70*/  ISETP.GT.AND P0, PT, R8, 0x1b, PT ;  /* 0x0000001b0800780c */ /* 0x000fc60003f04270 */
[----:B------:R-:W-:-:S05]  /*1a80*/  IMAD.IADD R3, R2, 0x1, R3 ;  /* 0x0000000102037824 */ /* 0x000fca00078e0203 */
[----:B------:R-:W0:Y:S01]  /*1a90*/  SHFL.DOWN PT, R4, R3, 0x4, 0x1f ;  /* 0x08801f0003047f89 */ /* 0x000e2200000e0000 */
[----:B-1----:R-:W-:Y:S02]  /*1aa0*/  @!P1 LEA R6, R7, R6, 0x18 ;  /* 0x0000000607069211 */ /* 0x002fe400078ec0ff */
[----:B0-----:R-:W-:Y:S02]  /*1ab0*/  SEL R4, R4, RZ, !P0 ;  /* 0x000000ff04047207 */ /* 0x001fe40004000000 */
[----:B------:R-:W-:-:S03]  /*1ac0*/  ISETP.GT.AND P0, PT, R8, 0x17, PT ;  /* 0x000000170800780c */ /* 0x000fc60003f04270 */
[----:B------:R-:W-:Y:S01]  /*1ad0*/  IMAD.IADD R4, R3, 0x1, R4 ;  /* 0x0000000103047824 */ /* 0x000fe200078e0204 */
[----:B------:R-:W-:-:S04]  /*1ae0*/  @!P1 SHF.R.U32.HI R3, RZ, 0x3, R0 ;  /* 0x00000003ff039819 */ /* 0x000fc80000011600 */
        /* <DEDUP_REMOVED lines=13> */
[----:B------:R-:W0:Y:S01]  /*1bc0*/  S2UR UR5, SR_CgaCtaId ;  /* 0x00000000000579c3 */ /* 0x000e220000008800 */
[----:B------:R-:W-:Y:S02]  /*1bd0*/  UMOV UR4, 0x400 ;  /* 0x0000040000047882 */ /* 0x000fe40000000000 */
[----:B0-----:R-:W-:-:S09]  /*1be0*/  ULEA UR4, UR5, UR4, 0x18 ;  /* 0x0000000405047291 */ /* 0x001fd2000f8ec0ff */
[----:B------:R-:W-:Y:S04]  /*1bf0*/  LDS R0, [UR4+0xc] ;  /* 0x00000c04ff007984 */ /* 0x000fe80008000800 */
[----:B---3--:R-:W0:Y:S04]  /*1c00*/  LDS.128 R4, [UR4+0x10] ;  /* 0x00001004ff047984 */ /* 0x008e280008000c00 */
[----:B------:R-:W1:Y:S01]  /*1c10*/  LDS.64 R8, [UR4+0x20] ;  /* 0x00002004ff087984 */ /* 0x000e620008000a00 */
[----:B0-----:R-:W-:-:S04]  /*1c20*/  IADD3 R0, PT, PT, R4, R0, R3 ;  /* 0x0000000004007210 */ /* 0x001fc80007ffe003 */
[----:B------:R-:W-:-:S04]  /*1c30*/  IADD3 R0, PT, PT, R6, R0, R5 ;  /* 0x0000000006007210 */ /* 0x000fc80007ffe005 */
[----:B-1----:R-:W-:-:S05]  /*1c40*/  IADD3 R0, PT, PT, R8, R0, R7 ;  /* 0x0000000008007210 */ /* 0x002fca0007ffe007 */
[----:B------:R-:W-:Y:S01]  /*1c50*/  IMAD.IADD R3, R0, 0x1, R9 ;  /* 0x0000000100037824 */ /* 0x000fe200078e0209 */
[----:B------:R-:W-:Y:S06]  /*1c60*/  BRA `(.L_x_17) ;  /* 0x0000001c00307947 */ /* 0x000fec0003800000 */
.L_x_2:
        /* <DEDUP_REMOVED lines=12> */
.L_x_32:
[----:B------:R-:W-:Y:S05]  /*1d30*/  BSYNC.RECONVERGENT B1 ;  /* 0x0000000000017941 */ /* 0x000fea0003800200 */
.L_x_31:
        /* <DEDUP_REMOVED lines=16> */
.L_x_37:
        /* <DEDUP_REMOVED lines=9> */
.L_x_36:
[----:B------:R-:W-:Y:S05]  /*1ed0*/  BSYNC.RECONVERGENT B2 ;  /* 0x0000000000027941 */ /* 0x000fea0003800200 */
.L_x_35:
        /* <DEDUP_REMOVED lines=8> */
.L_x_40:
        /* <DEDUP_REMOVED lines=35> */
.L_x_39:
[----:B------:R-:W-:Y:S05]  /*2190*/  BSYNC.RECONVERGENT B2 ;  /* 0x0000000000027941 */ /* 0x000fea0003800200 */
.L_x_38:
        /* <DEDUP_REMOVED lines=22> */
.L_x_42:
[----:B------:R-:W-:Y:S05]  /*2300*/  BSYNC.RECONVERGENT B2 ;  /* 0x0000000000027941 */ /* 0x000fea0003800200 */
.L_x_41:
        /* <DEDUP_REMOVED lines=10> */
.L_x_34:
[----:B------:R-:W-:Y:S05]  /*23b0*/  BSYNC.RECONVERGENT B1 ;  /* 0x0000000000017941 */ /* 0x000fea0003800200 */
.L_x_33:
        /* <DEDUP_REMOVED lines=38> */
[----:B------:R-:W0:Y:S04]  /*2620*/  LDS.128 R4, [UR4+0x10] ;  /* 0x00001004ff047984 */ /* 0x000e280008000c00 */
[----:B------:R-:W1:Y:S01]  /*2630*/  LDS.64 R8, [UR4+0x20] ;  /* 0x00002004ff087984 */ /* 0x000e620008000a00 */
[----:B0-----:R-:W-:-:S04]  /*2640*/  IADD3 R0, PT, PT, R4, R0, R3 ;  /* 0x0000000004007210 */ /* 0x001fc80007ffe003 */
[----:B------:R-:W-:-:S04]  /*2650*/  IADD3 R0, PT, PT, R6, R0, R5 ;  /* 0x0000000006007210 */ /* 0x000fc80007ffe005 */
[----:B-1----:R-:W-:-:S05]  /*2660*/  IADD3 R0, PT, PT, R8, R0, R7 ;  /* 0x0000000008007210 */ /* 0x002fca0007ffe007 */
[----:B--2---:R-:W-:Y:S01]  /*2670*/  IMAD.IADD R3, R0, 0x1, R9 ;  /* 0x0000000100037824 */ /* 0x004fe200078e0209 */
[----:B------:R-:W-:Y:S06]  /*2680*/  BRA `(.L_x_17) ;  /* 0x0000001000a87947 */ /* 0x000fec0003800000 */
.L_x_43:
        /* <DEDUP_REMOVED lines=16> */
[----:B------:R-:W1:Y:S02]  /*2790*/  SHFL.DOWN PT, R2, R3, 0x2, R7 ;  /* 0x0840000003027989 */ /* 0x000e6400000e0007 */
[----:B-1----:R-:W-:Y:S02]  /*27a0*/  SEL R2, R2, RZ, !P0 ;  /* 0x000000ff02027207 */ /* 0x002fe40004000000 */
[----:B------:R-:W-:-:S03]  /*27b0*/  ISETP.GT.AND P0, PT, R8, R7, PT ;  /* 0x000000070800720c */ /* 0x000fc60003f04270 */
[----:B------:R-:W-:Y:S01]  /*27c0*/  IMAD.IADD R2, R3, 0x1, R2 ;  /* 0x0000000103027824 */ /* 0x000fe200078e0202 */
[----:B------:R-:W-:-:S04]  /*27d0*/  @!P1 SHF.R.U32.HI R3, RZ, 0x3, R9 ;  /* 0x00000003ff039819 */ /* 0x000fc80000011609 */
[----:B------:R-:W1:Y:S02]  /*27e0*/  SHFL.DOWN PT, R4, R2, 0x4, R7 ;  /* 0x0880000002047989 */ /* 0x000e6400000e0007 */
[----:B-1----:R-:W-:Y:S01]  /*27f0*/  SEL R5, R4, RZ, !P0 ;  /* 0x000000ff04057207 */ /* 0x002fe20004000000 */
[C---:B------:R-:W-:Y:S02]  /*2800*/  VIADD R4, R6.reuse, 0x8 ;  /* 0x0000000806047836 */ /* 0x040fe40000000000 */
[----:B------:R-:W-:Y:S02]  /*2810*/  VIADD R6, R6, 0x10 ;  /* 0x0000001006067836 */ /* 0x000fe40000000000 */
[----:B------:R-:W-:Y:S01]  /*2820*/  IMAD.IADD R5, R2, 0x1, R5 ;  /* 0x0000000102057824 */ /* 0x000fe200078e0205 */
[----:B------:R-:W-:Y:S02]  /*2830*/  ISETP.GT.AND P0, PT, R4, R7, PT ;  /* 0x000000070400720c */ /* 0x000fe40003f04270 */
[----:B------:R-:W-:-:S02]  /*2840*/  @!P1 MOV R4, 0x400 ;  /* 0x0000040000049802 */ /* 0x000fc40000000f00 */
[----:B------:R-:W1:Y:S02]  /*2850*/  SHFL.DOWN PT, R0, R5, 0x8, R7 ;  /* 0x0900000005007989 */ /* 0x000e6400000e0007 */
[----:B0-----:R-:W-:Y:S02]  /*2860*/  @!P1 LEA R11, R11, R4, 0x18 ;  /* 0x000000040b0b9211 */ /* 0x001fe400078ec0ff */
[----:B------:R-:W-:-:S05]  /*2870*/  @!P1 LOP3.LUT R4, R3, 0x7c, RZ, 0xc0, !PT ;  /* 0x0000007c03049812 */ /* 0x000fca00078ec0ff */
[----:B------:R-:W-:Y:S01]  /*2880*/  @!P1 IMAD.IADD R4, R4, 0x1, R11 ;  /* 0x0000000104049824 */ /* 0x000fe200078e020b */
[----:B-1----:R-:W-:Y:S02]  /*2890*/  SEL R0, R0, RZ, !P0 ;  /* 0x000000ff00007207 */ /* 0x002fe40004000000 */
        /* <DEDUP_REMOVED lines=15> */
[----:B-1----:R-:W0:Y:S04]  /*2990*/  LDS.128 R4, [UR4+0x10] ;  /* 0x00001004ff047984 */ /* 0x002e280008000c00 */
        /* <DEDUP_REMOVED lines=18> */
.L_x_30:
[----:B------:R-:W0:Y:S01]  /*2ac0*/  S2R R0, SR_TID.X ;  /* 0x0000000000007919 */ /* 0x000e220000002100 */
[----:B------:R-:W0:Y:S02]  /*2ad0*/  LDC.64 R2, c[0x0][0x380] ;  /* 0x0000e000ff027b82 */ /* 0x000e240000000a00 */
[----:B0-----:R-:W-:-:S05]  /*2ae0*/  IMAD.WIDE.U32 R2, R0, 0x4, R2 ;  /* 0x0000000400027825 */ /* 0x001fca00078e0002 */
[----:B------:R-:W2:Y:S04]  /*2af0*/  LDG.E.CONSTANT R19, desc[UR6][R2.64] ;  /* 0x0000000602137981 */ /* 0x000ea8000c1e9900 */
[----:B------:R-:W2:Y:S04]  /*2b00*/  LDG.E.CONSTANT R4, desc[UR6][R2.64+0x400] ;  /* 0x0004000602047981 */ /* 0x000ea8000c1e9900 */
[----:B------:R-:W2:Y:S04]  /*2b10*/  LDG.E.CONSTANT R5, desc[UR6][R2.64+0x800] ;  /* 0x0008000602057981 */ /* 0x000ea8000c1e9900 */
[----:B------:R-:W3:Y:S04]  /*2b20*/  LDG.E.CONSTANT R6, desc[UR6][R2.64+0xc00] ;  /* 0x000c000602067981 */ /* 0x000ee8000c1e9900 */
[----:B------:R-:W3:Y:S04]  /*2b30*/  LDG.E.CONSTANT R7, desc[UR6][R2.64+0x1000] ;  /* 0x0010000602077981 */ /* 0x000ee8000c1e9900 */
[----:B------:R-:W4:Y:S04]  /*2b40*/  LDG.E.CONSTANT R8, desc[UR6][R2.64+0x1400] ;  /* 0x0014000602087981 */ /* 0x000f28000c1e9900 */
[----:B------:R-:W4:Y:S04]  /*2b50*/  LDG.E.CONSTANT R9, desc[UR6][R2.64+0x1800] ;  /* 0x0018000602097981 */ /* 0x000f28000c1e9900 */
[----:B------:R-:W5:Y:S04]  /*2b60*/  LDG.E.CONSTANT R10, desc[UR6][R2.64+0x1c00] ;  /* 0x001c0006020a7981 */ /* 0x000f68000c1e9900 */
[----:B------:R-:W5:Y:S04]  /*2b70*/  LDG.E.CONSTANT R11, desc[UR6][R2.64+0x2000] ;  /* 0x00200006020b7981 */ /* 0x000f68000c1e9900 */
[----:B------:R-:W5:Y:S04]  /*2b80*/  LDG.E.CONSTANT R12, desc[UR6][R2.64+0x2400] ;  /* 0x00240006020c7981 */ /* 0x000f68000c1e9900 */
[----:B------:R-:W5:Y:S04]  /*2b90*/  LDG.E.CONSTANT R13, desc[UR6][R2.64+0x2800] ;  /* 0x00280006020d7981 */ /* 0x000f68000c1e9900 */
[----:B------:R-:W5:Y:S04]  /*2ba0*/  LDG.E.CONSTANT R14, desc[UR6][R2.64+0x2c00] ;  /* 0x002c0006020e7981 */ /* 0x000f68000c1e9900 */
[----:B------:R-:W5:Y:S04]  /*2bb0*/  LDG.E.CONSTANT R15, desc[UR6][R2.64+0x3000] ;  /* 0x00300006020f7981 */ /* 0x000f68000c1e9900 */
[----:B------:R-:W5:Y:S04]  /*2bc0*/  LDG.E.CONSTANT R16, desc[UR6][R2.64+0x3400] ;  /* 0x0034000602107981 */ /* 0x000f68000c1e9900 */
[----:B------:R-:W5:Y:S04]  /*2bd0*/  LDG.E.CONSTANT R17, desc[UR6][R2.64+0x3800] ;  /* 0x0038000602117981 */ /* 0x000f68000c1e9900 */
[----:B------:R-:W5:Y:S01]  /*2be0*/  LDG.E.CONSTANT R18, desc[UR6][R2.64+0x3c00] ;  /* 0x003c000602127981 */ /* 0x000f62000c1e9900 */
[----:B------:R-:W-:-:S02]  /*2bf0*/  ISETP.GE.U32.AND P0, PT, R20, 0x2000, PT ;  /* 0x000020001400780c */ /* 0x000fc40003f06070 */
[----:B--2---:R-:W-:-:S04]  /*2c00*/  IADD3 R4, PT, PT, R5, R4, R19 ;  /* 0x0000000405047210 */ /* 0x004fc80007ffe013 */
[----:B---3--:R-:W-:-:S04]  /*2c10*/  IADD3 R4, PT, PT, R7, R6, R4 ;  /* 0x0000000607047210 */ /* 0x008fc80007ffe004 */
[----:B----4-:R-:W-:-:S04]  /*2c20*/  IADD3 R4, PT, PT, R9, R8, R4 ;  /* 0x0000000809047210 */ /* 0x010fc80007ffe004 */
[----:B-----5:R-:W-:Y:S01]  /*2c30*/  IADD3 R4, PT, PT, R11, R10, R4 ;  /* 0x0000000a0b047210 */ /* 0x020fe20007ffe004 */
[----:B------:R-:W-:-:S03]  /*2c40*/  IMAD.MOV.U32 R11, RZ, RZ, 0x1000 ;  /* 0x00001000ff0b7424 */ /* 0x000fc600078e00ff */
[----:B------:R-:W-:-:S04]  /*2c50*/  IADD3 R4, PT, PT, R13, R12, R4 ;  /* 0x0000000c0d047210 */ /* 0x000fc80007ffe004 */
[----:B------:R-:W-:-:S04]  /*2c60*/  IADD3 R4, PT, PT, R15, R14, R4 ;  /* 0x0000000e0f047210 */ /* 0x000fc80007ffe004 */
[----:B------:R-:W-:-:S05]  /*2c70*/  IADD3 R17, PT, PT, R17, R16, R4 ;  /* 0x0000001011117210 */ /* 0x000fca0007ffe004 */
[----:B------:R-:W-:Y:S01]  /*2c80*/  IMAD.IADD R8, R18, 0x1, R17 ;  /* 0x0000000112087824 */ /* 0x000fe200078e0211 */
[----:B------:R-:W-:Y:S06]  /*2c90*/  @!P0 BRA `(.L_x_44) ;  /* 0x00000000008c8947 */ /* 0x000fec0003800000 */
[----:B------:R-:W0:Y:S01]  /*2ca0*/  LDC R7, c[0x0][0x390] ;  /* 0x0000e400ff077b82 */ /* 0x000e220000000800 */
[----:B------:R-:W-:Y:S02]  /*2cb0*/  VIADD R6, R20, 0xfffff000 ;  /* 0xfffff00014067836 */ /* 0x000fe40000000000 */
[----:B------:R-:W-:-:S07]  /*2cc0*/  IMAD.MOV.U32 R11, RZ, RZ, 0x1000 ;  /* 0x00001000ff0b7424 */ /* 0x000fce00078e00ff */
.L_x_46:
[----:B------:R-:W-:-:S05]  /*2cd0*/  IMAD.WIDE R4, R11, 0x4, R2 ;  /* 0x000000040b047825 */ /* 0x000fca00078e0202 */
        /* <DEDUP_REMOVED lines=16> */
[----:B--2---:R-:W-:-:S04]  /*2de0*/  IADD3 R18, PT, PT, R18, R19, R8 ;  /* 0x0000001312127210 */ /* 0x004fc80007ffe008 */
[----:B---3--:R-:W-:Y:S01]  /*2df0*/  IADD3 R18, PT, PT, R21, R20, R18 ;  /* 0x0000001415127210 */ /* 0x008fe20007ffe012 */
[----:B0-----:R-:W-:-:S04]  /*2e00*/  IMAD.MOV.U32 R20, RZ, RZ, R7 ;  /* 0x000000ffff147224 */ /* 0x001fc800078e0007 */
[----:B------:R-:W-:Y:S01]  /*2e10*/  IMAD.IADD R8, R20, 0x1, -R11 ;  /* 0x0000000114087824 */ /* 0x000fe200078e0a0b */
[----:B----4-:R-:W-:-:S04]  /*2e20*/  IADD3 R18, PT, PT, R23, R22, R18 ;  /* 0x0000001617127210 */ /* 0x010fc80007ffe012 */
[----:B------:R-:W-:Y:S02]  /*2e30*/  ISETP.GE.AND P0, PT, R8, 0x1000, PT ;  /* 0x000010000800780c */ /* 0x000fe40003f06270 */
[----:B-----5:R-:W-:-:S04]  /*2e40*/  IADD3 R18, PT, PT, R25, R24, R18 ;  /* 0x0000001819127210 */ /* 0x020fc80007ffe012 */
[----:B------:R-:W-:-:S04]  /*2e50*/  IADD3 R14, PT, PT, R14, R17, R18 ;  /* 0x000000110e0e7210 */ /* 0x000fc80007ffe012 */
[----:B------:R-:W-:-:S04]  /*2e60*/  IADD3 R12, PT, PT, R15, R12, R14 ;  /* 0x0000000c0f0c7210 */ /* 0x000fc80007ffe00e */
[----:B------:R-:W-:-:S04]  /*2e70*/  IADD3 R10, PT, PT, R10, R13, R12 ;  /* 0x0000000d0a0a7210 */ /* 0x000fc80007ffe00c */
[----:B------:R-:W-:Y:S01]  /*2e80*/  IADD3 R8, PT, PT, R16, R9, R10 ;  /* 0x0000000910087210 */ /* 0x000fe20007ffe00a */
[----:B------:R-:W-:Y:S06]  /*2e90*/  @!P0 BRA `(.L_x_45) ;  /* 0x0000000400fc8947 */ /* 0x000fec0003800000 */
[----:B------:R-:W-:-:S05]  /*2ea0*/  VIADD R11, R11, 0x1000 ;  /* 0x000010000b0b7836 */ /* 0x000fca0000000000 */
[----:B------:R-:W-:-:S13]  /*2eb0*/  ISETP.GT.AND P0, PT, R11, R6, PT ;  /* 0x000000060b00720c */ /* 0x000fda0003f04270 */
[----:B------:R-:W-:Y:S05]  /*2ec0*/  @!P0 BRA `(.L_x_46) ;  /* 0xfffffffc00808947 */ /* 0x000fea000383ffff */
.L_x_44:
        /* <DEDUP_REMOVED lines=20> */
.L_x_50:
        /* <DEDUP_REMOVED lines=8> */
.L_x_49:
[----:B------:R-:W-:Y:S05]  /*3090*/  BSYNC.RECONVERGENT B2 ;  /* 0x0000000000027941 */ /* 0x000fea0003800200 */
.L_x_48:
        /* <DEDUP_REMOVED lines=16> */
.L_x_53:
        /* <DEDUP_REMOVED lines=20> */
[----:B------:R-:W5:Y:S04]  /*32e0*/  LDG.E.CONSTANT R22, desc[UR6][R2.64+0x2400] ;  /* 0x0024000602167981 */ /* 0x000f68000c1e9900 */
[----:B------:R0:W5:Y:S04]  /*32f0*/  LDG.E.CONSTANT R5, desc[UR6][R4.64] ;  /* 0x0000000604057981 */ /* 0x000168000c1e9900 */
        /* <DEDUP_REMOVED lines=17> */
.L_x_52:
[----:B------:R-:W-:Y:S05]  /*3410*/  BSYNC.RECONVERGENT B2 ;  /* 0x0000000000027941 */ /* 0x000fea0003800200 */
.L_x_51:
        /* <DEDUP_REMOVED lines=10> */
[----:B------:R-:W5:Y:S01]  /*34c0*/  LDG.E.CONSTANT R16, desc[UR6][R2.64+0x1400] ;  /* 0x0014000602107981 */ /* 0x000f62000c1e9900 */
[----:B0-----:R-:W-:-:S04]  /*34d0*/  IMAD.WIDE.U32 R4, R11, 0x4, R6 ;  /* 0x000000040b047825 */ /* 0x001fc800078e0006 */
[----:B------:R-:W-:Y:S02]  /*34e0*/  IMAD.WIDE.U32 R6, R13, 0x4, R6 ;  /* 0x000000040d067825 */ /* 0x000fe400078e0006 */
[----:B------:R0:W2:Y:S04]  /*34f0*/  LDG.E.CONSTANT R5, desc[UR6][R4.64] ;  /* 0x0000000604057981 */ /* 0x0000a8000c1e9900 */
[----:B------:R1:W3:Y:S04]  /*3500*/  LDG.E.CONSTANT R13, desc[UR6][R2.64] ;  /* 0x00000006020d7981 */ /* 0x0002e8000c1e9900 */
[----:B------:R-:W4:Y:S01]  /*3510*/  LDG.E.CONSTANT R7, desc[UR6][R6.64] ;  /* 0x0000000606077981 */ /* 0x000f22000c1e9900 */
[----:B0-----:R-:W-:Y:S01]  /*3520*/  IADD3 R4, P1, PT, R2, 0x2000, RZ ;  /* 0x0000200002047810 */ /* 0x001fe20007f3e0ff */
[----:B------:R-:W-:Y:S01]  /*3530*/  VIADD R10, R10, 0x800 ;  /* 0x000008000a0a7836 */ /* 0x000fe20000000000 */
[----:B------:R-:W-:Y:S01]  /*3540*/  PLOP3.LUT P0, PT, PT, PT, PT, 0x8, 0x80 ;  /* 0x000000000080781c */ /* 0x000fe20003f0e170 */
[----:B------:R-:W-:-:S02]  /*3550*/  VIADD R11, R11, 0x800 ;  /* 0x000008000b0b7836 */ /* 0x000fc40000000000 */
[----:B-1----:R-:W-:Y:S01]  /*3560*/  IMAD.MOV.U32 R2, RZ, RZ, R4 ;  /* 0x000000ffff027224 */ /* 0x002fe200078e0004 */
[----:B--2---:R-:W-:-:S04]  /*3570*/  IADD3 R12, PT, PT, R12, R5, R8 ;  /* 0x000000050c0c7210 */ /* 0x004fc80007ffe008 */
[----:B---3--:R-:W-:Y:S01]  /*3580*/  IADD3 R12, PT, PT, R14, R13, R12 ;  /* 0x0000000d0e0c7210 */ /* 0x008fe20007ffe00c */
[----:B------:R-:W-:-:S03]  /*3590*/  IMAD.X R5, RZ, RZ, R3, P1 ;  /* 0x000000ffff057224 */ /* 0x000fc600008e0603 */
[----:B----4-:R-:W-:Y:S01]  /*35a0*/  IADD3 R12, PT, PT, R15, R7, R12 ;  /* 0x000000070f0c7210 */ /* 0x010fe20007ffe00c */
[----:B------:R-:W-:-:S03]  /*35b0*/  IMAD.MOV.U32 R3, RZ, RZ, R5 ;  /* 0x000000ffff037224 */ /* 0x000fc600078e0005 */
[----:B-----5:R-:W-:-:S07]  /*35c0*/  IADD3 R8, PT, PT, R16, R17, R12 ;  /* 0x0000001110087210 */ /* 0x020fce0007ffe00c */
.L_x_55:
[----:B------:R-:W-:Y:S05]  /*35d0*/  BSYNC.RECONVERGENT B2 ;  /* 0x0000000000027941 */ /* 0x000fea0003800200 */
.L_x_54:
        /* <DEDUP_REMOVED lines=10> */
.L_x_47:
[----:B------:R-:W-:Y:S05]  /*3680*/  BSYNC.RECONVERGENT B1 ;  /* 0x0000000000017941 */ /* 0x000fea0003800200 */
.L_x_45:
[----:B------:R-:W0:Y:S01]  /*3690*/  S2R R9, SR_LANEID ;  /* 0x0000000000097919 */ /* 0x000e220000000000 */
[----:B------:R-:W1:Y:S01]  /*36a0*/  SHFL.DOWN PT, R2, R8, 0x1, 0x1f ;  /* 0x08201f0008027f89 */ /* 0x000e6200000e0000 */
[C---:B0-----:R-:W-:Y:S02]  /*36b0*/  ISETP.GT.AND P0, PT, R9.reuse, 0x1e, PT ;  /* 0x0000001e0900780c */ /* 0x041fe40003f04270 */
[C---:B------:R-:W-:Y:S02]  /*36c0*/  ISETP.NE.AND P1, PT, R9.reuse, RZ, PT ;  /* 0x000000ff0900720c */ /* 0x040fe40003f25270 */
        /* <DEDUP_REMOVED lines=37> */
[----:B0-----:R-:W-:-:S07]  /*3920*/  IMAD.IADD R3, R0, 0x1, R9 ;  /* 0x0000000100037824 */ /* 0x001fce00078e0209 */
.L_x_17:
[----:B------:R-:W-:Y:S05]  /*3930*/  BSYNC.RECONVERGENT B0 ;  /* 0x0000000000007941 */ /* 0x000fea0003800200 */
.L_x_1:
[----:B------:R-:W-:Y:S05]  /*3940*/  @P0 EXIT ;  /* 0x000000000000094d */ /* 0x000fea0003800000 */
[----:B-1----:R-:W1:Y:S01]  /*3950*/  LDC.64 R4, c[0x0][0x388] ;  /* 0x0000e200ff047b82 */ /* 0x002e620000000a00 */
[----:B------:R-:W0:Y:S02]  /*3960*/  LDCU UR4, c[0x0][0x398] ;  /* 0x00007300ff0477ac */ /* 0x000e240008000800 */
[----:B0-234-:R-:W-:-:S05]  /*3970*/  VIADD R3, R3, UR4 ;  /* 0x0000000403037c36 */ /* 0x01dfca0008000000 */
[----:B-1----:R-:W-:Y:S01]  /*3980*/  STG.E desc[UR6][R4.64], R3 ;  /* 0x0000000304007986 */ /* 0x002fe2000c101906 */
[----:B------:R-:W-:Y:S05]  /*3990*/  EXIT ;  /* 0x000000000000794d */ /* 0x000fea0003800000 */
.L_x_56:
[----:B------:R-:W-:-:S00]  /*39a0*/  BRA `(.L_x_56) ;  /* 0xfffffffc00fc7947 */ /* 0x000fc0000383ffff */
[----:B------:R-:W-:-:S00]  /*39b0*/  NOP ;  /* 0x0000000000007918 */ /* 0x000fc00000000000 */
        /* <DEDUP_REMOVED lines=12> */
.L_x_239:


//--------------------- .text._ZN3cub18CUB_300001_SM_10006detail6reduce18DeviceReduceKernelINS2_10policy_hubIiyN4cuda3std3__44plusIiEEE10Policy1000EN6thrust24THRUST_300001_SM_1000_NS6detail15normal_iteratorINSD_10device_ptrIiEEEEyS9_iNS7_10__identityEEEvT0_PT3_T1_NS0_13GridEvenShareISN_EET2_T4_ --------------------------
	.section	.text._ZN3cub18CUB_300001_SM_10006detail6reduce18DeviceReduceKernelINS2_10policy_hubIiyN4cuda3std3__44plusIiEEE10Policy1000EN6thrust24THRUST_300001_SM_1000_NS6detail15normal_iteratorINSD_10device_ptrIiEEEEyS9_iNS7_10__identityEEEvT0_PT3_T1_NS0_13GridEvenShareISN_EET2_T4_,"ax",@progbits
	.align	128
        .global         _ZN3cub18CUB_300001_SM_10006detail6reduce18DeviceReduceKernelINS2_10policy_hubIiyN4cuda3std3__44plusIiEEE10Policy1000EN6thrust24THRUST_300001_SM_1000_NS6detail15normal_iteratorINSD_10device_ptrIiEEEEyS9_iNS7_10__identityEEEvT0_PT3_T1_NS0_13GridEvenShareISN_EET2_T4_
        .type           _ZN3cub18CUB_300001_SM_10006detail6reduce18DeviceReduceKernelINS2_10policy_hubIiyN4cuda3std3__44plusIiEEE10Policy1000EN6thrust24THRUST_300001_SM_1000_NS6detail15normal_iteratorINSD_10device_ptrIiEEEEyS9_iNS7_10__identityEEEvT0_PT3_T1_NS0_13GridEvenShareISN_EET2_T4_,@function
        .size           _ZN3cub18CUB_300001_SM_10006detail6reduce18DeviceReduceKernelINS2_10policy_hubIiyN4cuda3std3__44plusIiEEE10Policy1000EN6thrust24THRUST_300001_SM_1000_NS6detail15normal_iteratorINSD_10device_ptrIiEEEEyS9_iNS7_10__identityEEEvT0_PT3_T1_NS0_13GridEvenShareISN_EET2_T4_,(.L_x_240 - _ZN3cub18CUB_300001_SM_10006detail6reduce18DeviceReduceKernelINS2_10policy_hubIiyN4cuda3std3__44plusIiEEE10Policy1000EN6thrust24THRUST_300001_SM_1000_NS6detail15normal_iteratorINSD_10device_ptrIiEEEEyS9_iNS7_10__identityEEEvT0_PT3_T1_NS0_13GridEvenShareISN_EET2_T4_)
        .other          _ZN3cub18CUB_300001_SM_10006detail6reduce18DeviceReduceKernelINS2_10policy_hubIiyN4cuda3std3__44plusIiEEE10Policy1000EN6thrust24THRUST_300001_SM_1000_NS6detail15normal_iteratorINSD_10device_ptrIiEEEEyS9_iNS7_10__identityEEEvT0_PT3_T1_NS0_13GridEvenShareISN_EET2_T4_,@"STO_CUDA_ENTRY STV_DEFAULT"
_ZN3cub18CUB_300001_SM_10006detail6reduce18DeviceReduceKernelINS2_10policy_hubIiyN4cuda3std3__44plusIiEEE10Policy1000EN6thrust24THRUST_300001_SM_1000_NS6detail15normal_iteratorINSD_10device_ptrIiEEEEyS9_iNS7_10__identityEEEvT0_PT3_T1_NS0_13GridEvenShareISN_EET2_T4_:
.text._ZN3cub18CUB_300001_SM_10006detail6reduce18DeviceReduceKernelINS2_10policy_hubIiyN4cuda3std3__44plusIiEEE10Policy1000EN6thrust24THRUST_300001_SM_1000_NS6detail15normal_iteratorINSD_10device_ptrIiEEEEyS9_iNS7_10__identityEEEvT0_PT3_T1_NS0_13GridEvenShareISN_EET2_T4_:
[----:B------:R-:W-:Y:S08]  /*0000*/  LDC R1, c[0x0][0x37c] ;  /* 0x0000df00ff017b82 */ /* 0x000ff00000000800 */
[----:B------:R-:W0:Y:S01]  /*0010*/  S2UR UR16, SR_CTAID.X ;  /* 0x00000000001079c3 */ /* 0x000e220000002500 */
[----:B------:R-:W1:Y:S01]  /*0020*/  LDCU.64 UR8, c[0x0][0x3b8] ;  /* 0x00007700ff0877ac */ /* 0x000e620008000a00 */
[----:B------:R-:W-:Y:S01]  /*0030*/  BSSY.RECONVERGENT B0, `(.L_x_57) ;  /* 0x0000201000007945 */ /* 0x000fe20003800200 */
[----:B------:R-:W2:Y:S01]  /*0040*/  LDCU UR5, c[0x0][0x3c0] ;  /* 0x00007800ff0577ac */ /* 0x000ea20008000800 */
[----:B------:R-:W3:Y:S01]  /*0050*/  LDCU.64 UR14, c[0x0][0x358] ;  /* 0x00006b00ff0e77ac */ /* 0x000ee20008000a00 */
[----:B-1----:R-:W-:-:S02]  /*0060*/  IMAD.U32 R2, RZ, RZ, UR8 ;  /* 0x00000008ff027e24 */ /* 0x002fc4000f8e00ff */
[----:B------:R-:W-:Y:S01]  /*0070*/  IMAD.U32 R3, RZ, RZ, UR9 ;  /* 0x00000009ff037e24 */ /* 0x000fe2000f8e00ff */
[----:B--2---:R-:W-:Y:S02]  /*0080*/  USHF.L.U32 UR5, UR5, 0xc, URZ ;  /* 0x0000000c05057899 */ /* 0x004fe400080006ff */
[----:B0-----:R-:W-:Y:S02]  /*0090*/  USHF.L.U32 UR7, UR16, 0xc, URZ ;  /* 0x0000000c10077899 */ /* 0x001fe400080006ff */
[----:B------:R-:W-:-:S04]  /*00a0*/  USHF.R.S32.HI UR4, URZ, 0x1f, UR5 ;  /* 0x0000001fff047899 */ /* 0x000fc80008011405 */
[----:B------:R-:W-:-:S04]  /*00b0*/  IADD3 R23, P1, PT, R2, -UR7, RZ ;  /* 0x8000000702177c10 */ /* 0x000fc8000ff3e0ff */
[----:B------:R-:W-:Y:S02]  /*00c0*/  ISETP.GT.U32.AND P0, PT, R23, 0xfff, PT ;  /* 0x00000fff1700780c */ /* 0x000fe40003f04070 */
[----:B------:R-:W-:-:S04]  /*00d0*/  IADD3.X R22, PT, PT, R3, -0x1, RZ, P1, !PT ;  /* 0xffffffff03167810 */ /* 0x000fc80000ffe4ff */
[----:B------:R-:W-:-:S13]  /*00e0*/  ISETP.GT.U32.AND.EX P0, PT, R22, RZ, PT, P0 ;  /* 0x000000ff1600720c */ /* 0x000fda0003f04100 */
[----:B---3--:R-:W-:Y:S05]  /*00f0*/  @P0 BRA `(.L_x_58) ;  /* 0x0000000c00ac0947 */ /* 0x008fea0003800000 */
[----:B------:R-:W0:Y:S01]  /*0100*/  S2R R3, SR_TID.X ;  /* 0x0000000000037919 */ /* 0x000e220000002100 */
[----:B------:R-:W-:Y:S01]  /*0110*/  VIADD R0, R2, -UR7 ;  /* 0x8000000702007c36 */ /* 0x000fe20008000000 */
[----:B------:R-:W-:Y:S01]  /*0120*/  BSSY.RECONVERGENT B1, `(.L_x_59) ;  /* 0x000000a000017945 */ /* 0x000fe20003800200 */
[----:B------:R-:W-:-:S03]  /*0130*/  IMAD.MOV.U32 R4, RZ, RZ, RZ ;  /* 0x000000ffff047224 */ /* 0x000fc600078e00ff */
[----:B0-----:R-:W-:Y:S01]  /*0140*/  ISETP.GE.AND P0, PT, R3, R0, PT ;  /* 0x000000000300720c */ /* 0x001fe20003f06270 */
[----:B------:R-:W-:-:S12]  /*0150*/  IMAD.MOV.U32 R5, RZ, RZ, R3 ;  /* 0x000000ffff057224 */ /* 0x000fd800078e0003 */
[----:B------:R-:W-:Y:S05]  /*0160*/  @P0 BRA `(.L_x_60) ;  /* 0x0000000000140947 */ /* 0x000fea0003800000 */
[----:B------:R-:W0:Y:S01]  /*0170*/  LDC.64 R6, c[0x0][0x380] ;  /* 0x0000e000ff067b82 */ /* 0x000e220000000a00 */
[----:B------:R-:W-:-:S04]  /*0180*/  VIADD R5, R3, UR7 ;  /* 0x0000000703057c36 */ /* 0x000fc80008000000 */
[----:B0-----:R-:W-:-:S05]  /*0190*/  IMAD.WIDE.U32 R6, R5, 0x4, R6 ;  /* 0x0000000405067825 */ /* 0x001fca00078e0006 */
[----:B------:R0:W5:Y:S01]  /*01a0*/  LDG.E R4, desc[UR14][R6.64] ;  /* 0x0000000e06047981 */ /* 0x000162000c1e1900 */
[----:B------:R-:W-:-:S07]  /*01b0*/  VIADD R5, R3, 0x100 ;  /* 0x0000010003057836 */ /* 0x000fce0000000000 */
.L_x_60:
[----:B------:R-:W-:Y:S05]  /*01c0*/  BSYNC.RECONVERGENT B1 ;  /* 0x0000000000017941 */ /* 0x000fea0003800200 */
.L_x_59:
[----:B------:R-:W-:Y:S01]  /*01d0*/  ISETP.GE.AND P0, PT, R5, R0, PT ;  /* 0x000000000500720c */ /* 0x000fe20003f06270 */
[----:B------:R-:W-:-:S12]  /*01e0*/  BSSY.RECONVERGENT B1, `(.L_x_61) ;  /* 0x000006c000017945 */ /* 0x000fd80003800200 */
[----:B------:R-:W-:Y:S05]  /*01f0*/  @P0 BRA `(.L_x_62) ;  /* 0x0000000400a80947 */ /* 0x000fea0003800000 */
[----:B0-----:R-:W-:Y:S01]  /*0200*/  LOP3.LUT R7, RZ, R5, RZ, 0x33, !PT ;  /* 0x00000005ff077212 */ /* 0x001fe200078e33ff */
[----:B------:R-:W-:Y:S03]  /*0210*/  BSSY.RECONVERGENT B2, `(.L_x_63) ;  /* 0x0000030000027945 */ /* 0x000fe60003800200 */
[----:B------:R-:W-:-:S04]  /*0220*/  IADD3 R7, PT, PT, R2, -UR7, R7 ;  /* 0x8000000702077c10 */ /* 0x000fc8000fffe007 */
[C---:B------:R-:W-:Y:S02]  /*0230*/  ISETP.GE.U32.AND P1, PT, R7.reuse, 0xf00, PT ;  /* 0x00000f000700780c */ /* 0x040fe40003f26070 */
[----:B------:R-:W-:-:S04]  /*0240*/  LEA.HI R2, R7, 0x1, RZ, 0x18 ;  /* 0x0000000107027811 */ /* 0x000fc800078fc0ff */
[----:B------:R-:W-:-:S04]  /*0250*/  LOP3.LUT R21, R2, 0xf, RZ, 0xc0, !PT ;  /* 0x0000000f02157812 */ /* 0x000fc800078ec0ff */
[----:B------:R-:W-:-:S03]  /*0260*/  ISETP.NE.AND P0, PT, R21, RZ, PT ;  /* 0x000000ff1500720c */ /* 0x000fc60003f05270 */
[----:B------:R-:W-:Y:S10]  /*0270*/  @!P1 BRA `(.L_x_64) ;  /* 0x0000000000a49947 */ /* 0x000ff40003800000 */
[----:B------:R-:W0:Y:S01]  /*0280*/  LDCU.64 UR8, c[0x0][0x380] ;  /* 0x00007000ff0877ac */ /* 0x000e220008000a00 */
[----:B------:R-:W-:Y:S01]  /*0290*/  IMAD.WIDE.U32 R6, R5, 0x4, RZ ;  /* 0x0000000405067825 */ /* 0x000fe200078e00ff */
[----:B------:R-:W-:Y:S01]  /*02a0*/  LOP3.LUT R8, R2, 0x1fffff0, RZ, 0xc0, !PT ;  /* 0x01fffff002087812 */ /* 0x000fe200078ec0ff */
[----:B------:R-:W-:-:S04]  /*02b0*/  UIMAD.WIDE.U32 UR4, UR16, 0x4000, URZ ;  /* 0x00004000100478a5 */ /* 0x000fc8000f8e00ff */
[----:B------:R-:W-:Y:S02]  /*02c0*/  IMAD.MOV R8, RZ, RZ, -R8 ;  /* 0x000000ffff087224 */ /* 0x000fe400078e0a08 */
[----:B------:R-:W-:Y:S02]  /*02d0*/  LOP3.LUT R14, R6, UR4, RZ, 0xfc, !PT ;  /* 0x00000004060e7c12 */ /* 0x000fe4000f8efcff */
[----:B------:R-:W-:Y:S02]  /*02e0*/  LOP3.LUT R7, R7, UR5, RZ, 0xfc, !PT ;  /* 0x0000000507077c12 */ /* 0x000fe4000f8efcff */
[----:B0-----:R-:W-:-:S04]  /*02f0*/  IADD3 R14, P1, PT, R14, UR8, RZ ;  /* 0x000000080e0e7c10 */ /* 0x001fc8000ff3e0ff */
[----:B------:R-:W-:-:S04]  /*0300*/  IADD3 R14, P2, PT, R14, 0x2000, RZ ;  /* 0x000020000e0e7810 */ /* 0x000fc80007f5e0ff */
[----:B------:R-:W-:-:S09]  /*0310*/  IADD3.X R7, PT, PT, RZ, UR9, R7, P2, P1 ;  /* 0x00000009ff077c10 */ /* 0x000fd200097e2407 */
.L_x_65:
[----:B------:R-:W-:-:S05]  /*0320*/  IMAD.MOV.U32 R6, RZ, RZ, R14 ;  /* 0x000000ffff067224 */ /* 0x000fca00078e000e */
[----:B------:R-:W2:Y:S04]  /*0330*/  LDG.E R15, desc[UR14][R6.64+-0x2000] ;  /* 0xffe0000e060f7981 */ /* 0x000ea8000c1e1900 */
[----:B------:R-:W2:Y:S04]  /*0340*/  LDG.E R16, desc[UR14][R6.64+-0x1c00] ;  /* 0xffe4000e06107981 */ /* 0x000ea8000c1e1900 */
[----:B------:R-:W3:Y:S04]  /*0350*/  LDG.E R18, desc[UR14][R6.64+-0x1800] ;  /* 0xffe8000e06127981 */ /* 0x000ee8000c1e1900 */
[----:B------:R-:W3:Y:S04]  /*0360*/  LDG.E R17, desc[UR14][R6.64+-0x1400] ;  /* 0xffec000e06117981 */ /* 0x000ee8000c1e1900 */
[----:B------:R-:W4:Y:S04]  /*0370*/  LDG.E R20, desc[UR14][R6.64+-0x1000] ;  /* 0xfff0000e06147981 */ /* 0x000f28000c1e1900 */
        /* <DEDUP_REMOVED lines=10> */
[----:B------:R0:W4:Y:S01]  /*0420*/  LDG.E R10, desc[UR14][R6.64+0x1c00] ;  /* 0x001c000e060a7981 */ /* 0x000122000c1e1900 */
[----:B------:R-:W-:-:S02]  /*0430*/  VIADD R8, R8, 0x10 ;  /* 0x0000001008087836 */ /* 0x000fc40000000000 */
[----:B------:R-:W-:-:S03]  /*0440*/  VIADD R5, R5, 0x1000 ;  /* 0x0000100005057836 */ /* 0x000fc60000000000 */
[----:B------:R-:W-:Y:S02]  /*0450*/  ISETP.NE.AND P1, PT, R8, RZ, PT ;  /* 0x000000ff0800720c */ /* 0x000fe40003f25270 */
[----:B--2--5:R-:W-:-:S04]  /*0460*/  IADD3 R15, PT, PT, R16, R15, R4 ;  /* 0x0000000f100f7210 */ /* 0x024fc80007ffe004 */
[----:B---3--:R-:W-:-:S04]  /*0470*/  IADD3 R15, PT, PT, R17, R18, R15 ;  /* 0x00000012110f7210 */ /* 0x008fc80007ffe00f */
[----:B----4-:R-:W-:-:S04]  /*0480*/  IADD3 R15, PT, PT, R19, R20, R15 ;  /* 0x00000014130f7210 */ /* 0x010fc80007ffe00f */
[----:B------:R-:W-:-:S04]  /*0490*/  IADD3 R15, PT, PT, R23, R22, R15 ;  /* 0x00000016170f7210 */ /* 0x000fc80007ffe00f */
[----:B------:R-:W-:-:S04]  /*04a0*/  IADD3 R15, PT, PT, R25, R24, R15 ;  /* 0x00000018190f7210 */ /* 0x000fc80007ffe00f */
[----:B------:R-:W-:Y:S02]  /*04b0*/  IADD3 R13, PT, PT, R13, R14, R15 ;  /* 0x0000000e0d0d7210 */ /* 0x000fe40007ffe00f */
[----:B------:R-:W-:-:S05]  /*04c0*/  IADD3 R14, P2, PT, R6, 0x4000, RZ ;  /* 0x00004000060e7810 */ /* 0x000fca0007f5e0ff */
[----:B0-----:R-:W-:Y:S01]  /*04d0*/  IMAD.X R7, RZ, RZ, R7, P2 ;  /* 0x000000ffff077224 */ /* 0x001fe200010e0607 */
[----:B------:R-:W-:-:S04]  /*04e0*/  IADD3 R9, PT, PT, R12, R9, R13 ;  /* 0x000000090c097210 */ /* 0x000fc80007ffe00d */
[----:B------:R-:W-:Y:S01]  /*04f0*/  IADD3 R4, PT, PT, R10, R11, R9 ;  /* 0x0000000b0a047210 */ /* 0x000fe20007ffe009 */
[----:B------:R-:W-:Y:S06]  /*0500*/  @P1 BRA `(.L_x_65) ;  /* 0xfffffffc00841947 */ /* 0x000fec000383ffff */
.L_x_64:
[----:B------:R-:W-:Y:S05]  /*0510*/  BSYNC.RECONVERGENT B2 ;  /* 0x0000000000027941 */ /* 0x000fea0003800200 */
.L_x_63:
[----:B------:R-:W-:Y:S05]  /*0520*/  @!P0 BRA `(.L_x_62) ;  /* 0x0000000000dc8947 */ /* 0x000fea0003800000 */
[----:B------:R-:W-:Y:S01]  /*0530*/  ISETP.GE.U32.AND P0, PT, R21, 0x8, PT ;  /* 0x000000081500780c */ /* 0x000fe20003f06070 */
[----:B------:R-:W-:Y:S01]  /*0540*/  BSSY.RECONVERGENT B2, `(.L_x_66) ;  /* 0x0000016000027945 */ /* 0x000fe20003800200 */
[----:B------:R-:W-:-:S04]  /*0550*/  LOP3.LUT R16, R2, 0x7, RZ, 0xc0, !PT ;  /* 0x0000000702107812 */ /* 0x000fc800078ec0ff */
[----:B------:R-:W-:-:S07]  /*0560*/  ISETP.NE.AND P1, PT, R16, RZ, PT ;  /* 0x000000ff1000720c */ /* 0x000fce0003f25270 */
[----:B------:R-:W-:Y:S06]  /*0570*/  @!P0 BRA `(.L_x_67) ;  /* 0x0000000000488947 */ /* 0x000fec0003800000 */
[----:B------:R-:W0:Y:S01]  /*0580*/  LDCU.64 UR4, c[0x0][0x380] ;  /* 0x00007000ff0477ac */ /* 0x000e220008000a00 */
[----:B------:R-:W-:-:S04]  /*0590*/  IADD3 R7, P0, PT, R5, UR7, RZ ;  /* 0x0000000705077c10 */ /* 0x000fc8000ff1e0ff */
[----:B------:R-:W-:Y:S02]  /*05a0*/  LEA.HI.X.SX32 R8, R5, RZ, 0x1, P0 ;  /* 0x000000ff05087211 */ /* 0x000fe400000f0eff */
[----:B0-----:R-:W-:-:S04]  /*05b0*/  LEA R6, P0, R7, UR4, 0x2 ;  /* 0x0000000407067c11 */ /* 0x001fc8000f8010ff */
[----:B------:R-:W-:-:S05]  /*05c0*/  LEA.HI.X R7, R7, UR5, R8, 0x2, P0 ;  /* 0x0000000507077c11 */ /* 0x000fca00080f1408 */
[----:B------:R-:W2:Y:S04]  /*05d0*/  LDG.E R9, desc[UR14][R6.64] ;  /* 0x0000000e06097981 */ /* 0x000ea8000c1e1900 */
[----:B------:R-:W2:Y:S04]  /*05e0*/  LDG.E R8, desc[UR14][R6.64+0x400] ;  /* 0x0004000e06087981 */ /* 0x000ea8000c1e1900 */
[----:B------:R-:W3:Y:S04]  /*05f0*/  LDG.E R11, desc[UR14][R6.64+0x800] ;  /* 0x0008000e060b7981 */ /* 0x000ee8000c1e1900 */
[----:B------:R-:W3:Y:S04]  /*0600*/  LDG.E R10, desc[UR14][R6.64+0xc00] ;  /* 0x000c000e060a7981 */ /* 0x000ee8000c1e1900 */
[----:B------:R-:W4:Y:S04]  /*0610*/  LDG.E R13, desc[UR14][R6.64+0x1000] ;  /* 0x0010000e060d7981 */ /* 0x000f28000c1e1900 */
[----:B------:R-:W4:Y:S04]  /*0620*/  LDG.E R12, desc[UR14][R6.64+0x1400] ;  /* 0x0014000e060c7981 */ /* 0x000f28000c1e1900 */
[----:B------:R-:W4:Y:S04]  /*0630*/  LDG.E R15, desc[UR14][R6.64+0x1800] ;  /* 0x0018000e060f7981 */ /* 0x000f28000c1e1900 */
[----:B------:R-:W4:Y:S01]  /*0640*/  LDG.E R14, desc[UR14][R6.64+0x1c00] ;  /* 0x001c000e060e7981 */ /* 0x000f22000c1e1900 */
[----:B------:R-:W-:Y:S01]  /*0650*/  VIADD R5, R5, 0x800 ;  /* 0x0000080005057836 */ /* 0x000fe20000000000 */
[----:B--2--5:R-:W-:-:S04]  /*0660*/  IADD3 R8, PT, PT, R8, R9, R4 ;  /* 0x0000000908087210 */ /* 0x024fc80007ffe004 */
[----:B---3--:R-:W-:-:S04]  /*0670*/  IADD3 R8, PT, PT, R10, R11, R8 ;  /* 0x0000000b0a087210 */ /* 0x008fc80007ffe008 */
[----:B----4-:R-:W-:-:S04]  /*0680*/  IADD3 R8, PT, PT, R12, R13, R8 ;  /* 0x0000000d0c087210 */ /* 0x010fc80007ffe008 */
[----:B------:R-:W-:-:S07]  /*0690*/  IADD3 R4, PT, PT, R14, R15, R8 ;  /* 0x0000000f0e047210 */ /* 0x000fce0007ffe008 */
.L_x_67:
[----:B------:R-:W-:Y:S05]  /*06a0*/  BSYNC.RECONVERGENT B2 ;  /* 0x0000000000027941 */ /* 0x000fea0003800200 */
.L_x_66:
        /* <DEDUP_REMOVED lines=14> */
[----:B------:R-:W3:Y:S01]  /*0790*/  LDG.E R10, desc[UR14][R6.64+0xc00] ;  /* 0x000c000e060a7981 */ /* 0x000ee2000c1e1900 */
[----:B------:R-:W-:Y:S01]  /*07a0*/  VIADD R5, R5, 0x400 ;  /* 0x0000040005057836 */ /* 0x000fe20000000000 */
[----:B--2--5:R-:W-:-:S04]  /*07b0*/  IADD3 R4, PT, PT, R8, R9, R4 ;  /* 0x0000000908047210 */ /* 0x024fc80007ffe004 */
[----:B---3--:R-:W-:-:S07]  /*07c0*/  IADD3 R4, PT, PT, R10, R11, R4 ;  /* 0x0000000b0a047210 */ /* 0x008fce0007ffe004 */
.L_x_69:
[----:B------:R-:W-:Y:S05]  /*07d0*/  BSYNC.RECONVERGENT B2 ;  /* 0x0000000000027941 */ /* 0x000fea0003800200 */
.L_x_68:
[----:B------:R-:W-:Y:S05]  /*07e0*/  @!P1 BRA `(.L_x_62) ;  /* 0x00000000002c9947 */ /* 0x000fea0003800000 */
[----:B------:R-:W0:Y:S01]  /*07f0*/  LDC.64 R6, c[0x0][0x380] ;  /* 0x0000e000ff067b82 */ /* 0x000e220000000a00 */
[----:B------:R-:W-:Y:S02]  /*0800*/  IMAD.U32 R9, RZ, RZ, UR16 ;  /* 0x00000010ff097e24 */ /* 0x000fe4000f8e00ff */
[----:B------:R-:W-:Y:S02]  /*0810*/  IMAD.MOV R2, RZ, RZ, -R2 ;  /* 0x000000ffff027224 */ /* 0x000fe400078e0a02 */
[----:B0-----:R-:W-:-:S07]  /*0820*/  IMAD.WIDE.U32 R6, R9, 0x4000, R6 ;  /* 0x0000400009067825 */ /* 0x001fce00078e0006 */
.L_x_70:
[----:B------:R-:W-:-:S06]  /*0830*/  IMAD.WIDE R8, R5, 0x4, R6 ;  /* 0x0000000405087825 */ /* 0x000fcc00078e0206 */
[----:B------:R-:W2:Y:S01]  /*0840*/  LDG.E R9, desc[UR14][R8.64] ;  /* 0x0000000e08097981 */ /* 0x000ea2000c1e1900 */
[----:B------:R-:W-:Y:S02]  /*0850*/  VIADD R2, R2, 0x1 ;  /* 0x0000000102027836 */ /* 0x000fe40000000000 */
[----:B------:R-:W-:-:S03]  /*0860*/  VIADD R5, R5, 0x100 ;  /* 0x0000010005057836 */ /* 0x000fc60000000000 */
[----:B------:R-:W-:Y:S01]  /*0870*/  ISETP.NE.AND P0, PT, R2, RZ, PT ;  /* 0x000000ff0200720c */ /* 0x000fe20003f05270 */
[----:B--2--5:R-:W-:-:S12]  /*0880*/  IMAD.IADD R4, R9, 0x1, R4 ;  /* 0x0000000109047824 */ /* 0x024fd800078e0204 */
[----:B------:R-:W-:Y:S05]  /*0890*/  @P0 BRA `(.L_x_70) ;  /* 0xfffffffc00e40947 */ /* 0x000fea000383ffff */
.L_x_62:
[----:B------:R-:W-:Y:S05]  /*08a0*/  BSYNC.RECONVERGENT B1 ;  /* 0x0000000000017941 */ /* 0x000fea0003800200 */
.L_x_61:
[----:B------:R-:W-:-:S13]  /*08b0*/  ISETP.GE.AND P0, PT, R0, 0x100, PT ;  /* 0x000001000000780c */ /* 0x000fda0003f06270 */
[----:B------:R-:W-:Y:S05]  /*08c0*/  @!P0 BRA `(.L_x_71) ;  /* 0x0000000000ac8947 */ /* 0x000fea0003800000 */
[----:B------:R-:W1:Y:S01]  /*08d0*/  S2R R8, SR_LANEID ;  /* 0x0000000000087919 */ /* 0x000e620000000000 */
[----:B-----5:R-:W2:Y:S01]  /*08e0*/  SHFL.DOWN PT, R0, R4, 0x1, 0x1f ;  /* 0x08201f0004007f89 */ /* 0x020ea200000e0000 */
[C---:B-1----:R-:W-:Y:S02]  /*08f0*/  ISETP.GT.AND P0, PT, R8.reuse, 0x1e, PT ;  /* 0x0000001e0800780c */ /* 0x042fe40003f04270 */
[----:B------:R-:W-:Y:S02]  /*0900*/  ISETP.NE.AND P1, PT, R8, RZ, PT ;  /* 0x000000ff0800720c */ /* 0x000fe40003f25270 */
[----:B--2---:R-:W-:Y:S02]  /*0910*/  SEL R5, R0, RZ, !P0 ;  /* 0x000000ff00057207 */ /* 0x004fe40004000000 */
[----:B------:R-:W-:-:S03]  /*0920*/  ISETP.GT.AND P0, PT, R8, 0x1d, PT ;  /* 0x0000001d0800780c */ /* 0x000fc60003f04270 */
[----:B------:R-:W-:-:S05]  /*0930*/  IMAD.IADD R5, R5, 0x1, R4 ;  /* 0x0000000105057824 */ /* 0x000fca00078e0204 */
[----:B------:R-:W1:Y:S01]  /*0940*/  SHFL.DOWN PT, R0, R5, 0x2, 0x1f ;  /* 0x08401f0005007f89 */ /* 0x000e6200000e0000 */
[----:B0-----:R-:W0:Y:S01]  /*0950*/  @!P1 S2R R6, SR_CgaCtaId ;  /* 0x0000000000069919 */ /* 0x001e220000008800 */
[----:B-1----:R-:W-:Y:S02]  /*0960*/  SEL R0, R0, RZ, !P0 ;  /* 0x000000ff00007207 */ /* 0x002fe40004000000 */
[----:B------:R-:W-:-:S03]  /*0970*/  ISETP.GT.AND P0, PT, R8, 0x1b, PT ;  /* 0x0000001b0800780c */ /* 0x000fc60003f04270 */
[----:B------:R-:W-:Y:S01]  /*0980*/  IMAD.IADD R0, R5, 0x1, R0 ;  /* 0x0000000105007824 */ /* 0x000fe200078e0200 */
[----:B------:R-:W-:-:S04]  /*0990*/  @!P1 MOV R5, 0x400 ;  /* 0x0000040000059802 */ /* 0x000fc80000000f00 */
[----:B------:R-:W1:Y:S01]  /*09a0*/  SHFL.DOWN PT, R2, R0, 0x4, 0x1f ;  /* 0x08801f0000027f89 */ /* 0x000e6200000e0000 */
[----:B0-----:R-:W-:Y:S02]  /*09b0*/  @!P1 LEA R5, R6, R5, 0x18 ;  /* 0x0000000506059211 */ /* 0x001fe400078ec0ff */
[----:B-1----:R-:W-:Y:S02]  /*09c0*/  SEL R7, R2, RZ, !P0 ;  /* 0x000000ff02077207 */ /* 0x002fe40004000000 */
        /* <DEDUP_REMOVED lines=19> */
[----:B--2---:R-:W-:Y:S04]  /*0b00*/  LDS R0, [UR4+0xc] ;  /* 0x00000c04ff007984 */ /* 0x004fe80008000800 */
[----:B------:R-:W0:Y:S04]  /*0b10*/  LDS.128 R4, [UR4+0x10] ;  /* 0x00001004ff047984 */ /* 0x000e280008000c00 */
[----:B------:R-:W1:Y:S01]  /*0b20*/  LDS.64 R2, [UR4+0x20] ;  /* 0x00002004ff027984 */ /* 0x000e620008000a00 */
[----:B0-----:R-:W-:-:S04]  /*0b30*/  IADD3 R0, PT, PT, R4, R0, R9 ;  /* 0x0000000004007210 */ /* 0x001fc80007ffe009 */
[----:B------:R-:W-:-:S04]  /*0b40*/  IADD3 R0, PT, PT, R6, R0, R5 ;  /* 0x0000000006007210 */ /* 0x000fc80007ffe005 */
[----:B-1----:R-:W-:-:S05]  /*0b50*/  IADD3 R0, PT, PT, R2, R0, R7 ;  /* 0x0000000002007210 */ /* 0x002fca0007ffe007 */
[----:B------:R-:W-:Y:S01]  /*0b60*/  IMAD.IADD R9, R0, 0x1, R3 ;  /* 0x0000000100097824 */ /* 0x000fe200078e0203 */
[----:B------:R-:W-:Y:S06]  /*0b70*/  BRA `(.L_x_72) ;  /* 0x0000001400307947 */ /* 0x000fec0003800000 */
.L_x_71:
[----:B------:R-:W-:Y:S01]  /*0b80*/  LOP3.LUT R2, R3, 0x3e0, RZ, 0xc0, !PT ;  /* 0x000003e003027812 */ /* 0x000fe200078ec0ff */
[----:B------:R-:W1:Y:S03]  /*0b90*/  S2R R10, SR_LANEID ;  /* 0x00000000000a7919 */ /* 0x000e660000000000 */
[----:B0-----:R-:W-:Y:S01]  /*0ba0*/  LOP3.LUT R7, RZ, R2, RZ, 0x33, !PT ;  /* 0x00000002ff077212 */ /* 0x001fe200078e33ff */
[----:B------:R-:W-:-:S04]  /*0bb0*/  VIADD R5, R2, 0x20 ;  /* 0x0000002002057836 */ /* 0x000fc80000000000 */
[----:B------:R-:W-:Y:S01]  /*0bc0*/  IMAD.IADD R7, R0, 0x1, R7 ;  /* 0x0000000100077824 */ /* 0x000fe200078e0207 */
[----:B------:R-:W-:-:S04]  /*0bd0*/  ISETP.GT.AND P0, PT, R5, R0, PT ;  /* 0x000000000500720c */ /* 0x000fc80003f04270 */
[----:B------:R-:W-:-:S05]  /*0be0*/  SEL R7, R7, 0x1f, P0 ;  /* 0x0000001f07077807 */ /* 0x000fca0000000000 */
[----:B-----5:R-:W0:Y:S01]  /*0bf0*/  SHFL.DOWN PT, R2, R4, 0x1, R7 ;  /* 0x0820000004027989 */ /* 0x020e2200000e0007 */
[CC--:B-1----:R-:W-:Y:S01]  /*0c00*/  ISETP.GE.AND P0, PT, R10.reuse, R7.reuse, PT ;  /* 0x000000070a00720c */ /* 0x0c2fe20003f06270 */
[C---:B------:R-:W-:Y:S01]  /*0c10*/  VIADD R6, R10.reuse, 0x2 ;  /* 0x000000020a067836 */ /* 0x040fe20000000000 */
[C---:B------:R-:W-:Y:S01]  /*0c20*/  ISETP.NE.AND P1, PT, R10.reuse, RZ, PT ;  /* 0x000000ff0a00720c */ /* 0x040fe20003f25270 */
[----:B------:R-:W-:Y:S01]  /*0c30*/  VIADD R8, R10, 0x4 ;  /* 0x000000040a087836 */ /* 0x000fe20000000000 */
[----:B0-----:R-:W-:Y:S02]  /*0c40*/  SEL R5, R2, RZ, !P0 ;  /* 0x000000ff02057207 */ /* 0x001fe40004000000 */
        /* <DEDUP_REMOVED lines=35> */
[----:B------:R-:W0:Y:S04]  /*0e80*/  LDS.128 R4, [UR4+0x10] ;  /* 0x00001004ff047984 */ /* 0x000e280008000c00 */
[----:B------:R-:W2:Y:S04]  /*0e90*/  LDS R2, [UR4+0xc] ;  /* 0x00000c04ff027984 */ /* 0x000ea80008000800 */
[----:B------:R-:W3:Y:S01]  /*0ea0*/  LDS.64 R10, [UR4+0x20] ;  /* 0x00002004ff0a7984 */ /* 0x000ee20008000a00 */
[----:B0-----:R-:W-:Y:S02]  /*0eb0*/  SEL R4, R4, RZ, P2 ;  /* 0x000000ff04047207 */ /* 0x001fe40001000000 */
[----:B------:R-:W-:-:S02]  /*0ec0*/  ISETP.GT.AND P2, PT, R0, 0x60, PT ;  /* 0x000000600000780c */ /* 0x000fc40003f44270 */
[----:B--2---:R-:W-:Y:S02]  /*0ed0*/  SEL R2, R2, RZ, P1 ;  /* 0x000000ff02027207 */ /* 0x004fe40000800000 */
        /* <DEDUP_REMOVED lines=8> */
[----:B---3--:R-:W-:Y:S02]  /*0f60*/  SEL R10, R10, RZ, P2 ;  /* 0x000000ff0a0a7207 */ /* 0x008fe40001000000 */
[----:B------:R-:W-:Y:S02]  /*0f70*/  SEL R11, R11, RZ, P3 ;  /* 0x000000ff0b0b7207 */ /* 0x000fe40001800000 */
[----:B------:R-:W-:-:S05]  /*0f80*/  IADD3 R2, PT, PT, R10, R2, R7 ;  /* 0x000000020a027210 */ /* 0x000fca0007ffe007 */
[----:B-1----:R-:W-:Y:S01]  /*0f90*/  IMAD.IADD R9, R2, 0x1, R11 ;  /* 0x0000000102097824 */ /* 0x002fe200078e020b */
[----:B------:R-:W-:Y:S06]  /*0fa0*/  BRA `(.L_x_72) ;  /* 0x0000001000247947 */ /* 0x000fec0003800000 */
.L_x_58:
[----:B------:R-:W0:Y:S01]  /*0fb0*/  S2R R0, SR_TID.X ;  /* 0x0000000000007919 */ /* 0x000e220000002100 */
[----:B------:R-:W1:Y:S01]  /*0fc0*/  LDC.64 R4, c[0x0][0x380] ;  /* 0x0000e000ff047b82 */ /* 0x000e620000000a00 */
[----:B0-----:R-:W-:-:S04]  /*0fd0*/  VIADD R7, R0, UR7 ;  /* 0x0000000700077c36 */ /* 0x001fc80008000000 */
[----:B-1----:R-:W-:-:S05]  /*0fe0*/  IMAD.WIDE.U32 R4, R7, 0x4, R4 ;  /* 0x0000000407047825 */ /* 0x002fca00078e0004 */
[----:B------:R-:W2:Y:S04]  /*0ff0*/  LDG.E R6, desc[UR14][R4.64] ;  /* 0x0000000e04067981 */ /* 0x000ea8000c1e1900 */
[----:B------:R-:W2:Y:S04]  /*1000*/  LDG.E R7, desc[UR14][R4.64+0x400] ;  /* 0x0004000e04077981 */ /* 0x000ea8000c1e1900 */
[----:B------:R-:W2:Y:S04]  /*1010*/  LDG.E R8, desc[UR14][R4.64+0x800] ;  /* 0x0008000e04087981 */ /* 0x000ea8000c1e1900 */
[----:B------:R-:W3:Y:S04]  /*1020*/  LDG.E R9, desc[UR14][R4.64+0xc00] ;  /* 0x000c000e04097981 */ /* 0x000ee8000c1e1900 */
[----:B------:R-:W3:Y:S04]  /*1030*/  LDG.E R10, desc[UR14][R4.64+0x1000] ;  /* 0x0010000e040a7981 */ /* 0x000ee8000c1e1900 */
[----:B------:R-:W4:Y:S04]  /*1040*/  LDG.E R11, desc[UR14][R4.64+0x1400] ;  /* 0x0014000e040b7981 */ /* 0x000f28000c1e1900 */
[----:B------:R-:W4:Y:S04]  /*1050*/  LDG.E R12, desc[UR14][R4.64+0x1800] ;  /* 0x0018000e040c7981 */ /* 0x000f28000c1e1900 */
[----:B------:R-:W5:Y:S04]  /*1060*/  LDG.E R13, desc[UR14][R4.64+0x1c00] ;  /* 0x001c000e040d7981 */ /* 0x000f68000c1e1900 */
[----:B------:R-:W5:Y:S04]  /*1070*/  LDG.E R14, desc[UR14][R4.64+0x2000] ;  /* 0x0020000e040e7981 */ /* 0x000f68000c1e1900 */
[----:B------:R-:W5:Y:S04]  /*1080*/  LDG.E R15, desc[UR14][R4.64+0x2400] ;  /* 0x0024000e040f7981 */ /* 0x000f68000c1e1900 */
[----:B------:R-:W5:Y:S04]  /*1090*/  LDG.E R16, desc[UR14][R4.64+0x2800] ;  /* 0x0028000e04107981 */ /* 0x000f68000c1e1900 */
[----:B------:R-:W5:Y:S04]  /*10a0*/  LDG.E R17, desc[UR14][R4.64+0x2c00] ;  /* 0x002c000e04117981 */ /* 0x000f68000c1e1900 */
[----:B------:R-:W5:Y:S04]  /*10b0*/  LDG.E R18, desc[UR14][R4.64+0x3000] ;  /* 0x0030000e04127981 */ /* 0x000f68000c1e1900 */
[----:B------:R-:W5:Y:S04]  /*10c0*/  LDG.E R19, desc[UR14][R4.64+0x3400] ;  /* 0x0034000e04137981 */ /* 0x000f68000c1e1900 */
[----:B------:R-:W5:Y:S04]  /*10d0*/  LDG.E R20, desc[UR14][R4.64+0x3800] ;  /* 0x0038000e04147981 */ /* 0x000f68000c1e1900 */
[----:B------:R-:W5:Y:S01]  /*10e0*/  LDG.E R21, desc[UR14][R4.64+0x3c00] ;  /* 0x003c000e04157981 */ /* 0x000f62000c1e1900 */
[----:B------:R-:W-:-:S04]  /*10f0*/  ISETP.GE.U32.AND P0, PT, R23, UR5, PT ;  /* 0x0000000517007c0c */ /* 0x000fc8000bf06070 */
[----:B------:R-:W-:Y:S02]  /*1100*/  ISETP.GE.U32.AND.EX P0, PT, R22, UR4, PT, P0 ;  /* 0x0000000416007c0c */ /* 0x000fe4000bf06100 */
[----:B--2---:R-:W-:-:S04]  /*1110*/  IADD3 R6, PT, PT, R8, R7, R6 ;  /* 0x0000000708067210 */ /* 0x004fc80007ffe006 */
[----:B---3--:R-:W-:-:S04]  /*1120*/  IADD3 R6, PT, PT, R10, R9, R6 ;  /* 0x000000090a067210 */ /* 0x008fc80007ffe006 */
[----:B----4-:R-:W-:-:S04]  /*1130*/  IADD3 R6, PT, PT, R12, R11, R6 ;  /* 0x0000000b0c067210 */ /* 0x010fc80007ffe006 */
[----:B-----5:R-:W-:-:S04]  /*1140*/  IADD3 R6, PT, PT, R14, R13, R6 ;  /* 0x0000000d0e067210 */ /* 0x020fc80007ffe006 */
[----:B------:R-:W-:-:S04]  /*1150*/  IADD3 R6, PT, PT, R16, R15, R6 ;  /* 0x0000000f10067210 */ /* 0x000fc80007ffe006 */
[----:B------:R-:W-:-:S04]  /*1160*/  IADD3 R6, PT, PT, R18, R17, R6 ;  /* 0x0000001112067210 */ /* 0x000fc80007ffe006 */
[----:B------:R-:W-:-:S05]  /*1170*/  IADD3 R6, PT, PT, R20, R19, R6 ;  /* 0x0000001314067210 */ /* 0x000fca0007ffe006 */
[----:B------:R-:W-:Y:S01]  /*1180*/  IMAD.IADD R8, R21, 0x1, R6 ;  /* 0x0000000115087824 */ /* 0x000fe200078e0206 */
[----:B------:R-:W-:Y:S06]  /*1190*/  @!P0 BRA `(.L_x_73) ;  /* 0x0000000c00008947 */ /* 0x000fec0003800000 */
[----:B------:R-:W-:Y:S01]  /*11a0*/  UIADD3 UR8, UP0, UPT, UR5, UR7, URZ ;  /* 0x0000000705087290 */ /* 0x000fe2000ff1e0ff */
[----:B------:R-:W-:Y:S01]  /*11b0*/  IADD3 R20, P1, PT, R2, -0x1000, RZ ;  /* 0xfffff00002147810 */ /* 0x000fe20007f3e0ff */
[----:B------:R-:W0:Y:S01]  /*11c0*/  LDCU.64 UR12, c[0x0][0x380] ;  /* 0x00007000ff0c77ac */ /* 0x000e220008000a00 */
[----:B------:R-:W-:Y:S02]  /*11d0*/  LOP3.LUT R5, RZ, R0, RZ, 0x33, !PT ;  /* 0x00000000ff057212 */ /* 0x000fe400078e33ff */
[----:B------:R-:W-:Y:S01]  /*11e0*/  IADD3.X R9, PT, PT, R3, -0x1, RZ, P1, !PT ;  /* 0xffffffff03097810 */ /* 0x000fe20000ffe4ff */
[----:B------:R-:W-:Y:S01]  /*11f0*/  UIADD3.X UR9, UPT, UPT, URZ, UR4, URZ, UP0, !UPT ;  /* 0x00000004ff097290 */ /* 0x000fe200087fe4ff */
[----:B------:R-:W-:Y:S01]  /*1200*/  ISETP.LT.U32.AND P0, PT, R20, UR8, PT ;  /* 0x0000000814007c0c */ /* 0x000fe2000bf01070 */
[----:B------:R-:W-:Y:S01]  /*1210*/  UMOV UR6, UR5 ;  /* 0x0000000500067c82 */ /* 0x000fe20008000000 */
[----:B------:R-:W-:Y:S01]  /*1220*/  IADD3 R11, P2, PT, R0, UR8, RZ ;  /* 0x00000008000b7c10 */ /* 0x000fe2000ff5e0ff */
[----:B------:R-:W-:Y:S01]  /*1230*/  UMOV UR4, URZ ;  /* 0x000000ff00047c82 */ /* 0x000fe20008000000 */
[----:B------:R-:W-:Y:S01]  /*1240*/  IADD3 R5, PT, PT, R2, -UR5, R5 ;  /* 0x8000000502057c10 */ /* 0x000fe2000fffe005 */
[----:B------:R-:W-:Y:S01]  /*1250*/  IMAD.U32 R10, RZ, RZ, UR9 ;  /* 0x00000009ff0a7e24 */ /* 0x000fe2000f8e00ff */
[----:B------:R-:W-:Y:S01]  /*1260*/  UMOV UR10, UR8 ;  /* 0x00000008000a7c82 */ /* 0x000fe20008000000 */
[----:B------:R-:W-:-:S02]  /*1270*/  IMAD.X R4, RZ, RZ, UR9, P2 ;  /* 0x00000009ff047e24 */ /* 0x000fc400090e06ff */
[----:B------:R-:W-:Y:S01]  /*1280*/  VIADD R7, R5, -UR7 ;  /* 0x8000000705077c36 */ /* 0x000fe20008000000 */
[----:B------:R-:W-:Y:S01]  /*1290*/  ISETP.GT.U32.AND.EX P0, PT, R10, R9, PT, P0 ;  /* 0x000000090a00720c */ /* 0x000fe20003f04100 */
[----:B------:R-:W-:Y:S01]  /*12a0*/  UMOV UR7, UR9 ;  /* 0x0000000900077c82 */ /* 0x000fe20008000000 */
[----:B0-----:R-:W-:-:S04]  /*12b0*/  LEA R6, P1, R11, UR12, 0x2 ;  /* 0x0000000c0b067c11 */ /* 0x001fc8000f8210ff */
[----:B------:R-:W-:Y:S02]  /*12c0*/  IADD3 R6, P2, PT, R6, 0x2000, RZ ;  /* 0x0000200006067810 */ /* 0x000fe40007f5e0ff */
[----:B------:R-:W-:-:S05]  /*12d0*/  LEA.HI.X R11, R11, UR13, R4, 0x2, P1 ;  /* 0x0000000d0b0b7c11 */ /* 0x000fca00088f1404 */
[----:B------:R-:W-:Y:S01]  /*12e0*/  IMAD.X R11, RZ, RZ, R11, P2 ;  /* 0x000000ffff0b7224 */ /* 0x000fe200010e060b */
[----:B------:R-:W-:Y:S06]  /*12f0*/  @P0 BRA `(.L_x_74) ;  /* 0x0000000000d40947 */ /* 0x000fec0003800000 */
[----:B------:R-:W0:Y:S01]  /*1300*/  LDC.64 R2, c[0x0][0x3b8] ;  /* 0x0000ee00ff027b82 */ /* 0x000e220000000a00 */
[----:B------:R-:W1:Y:S01]  /*1310*/  LDCU.64 UR12, c[0x0][0x380] ;  /* 0x00007000ff0c77ac */ /* 0x000e620008000a00 */
[----:B------:R-:W-:Y:S01]  /*1320*/  NOP ;  /* 0x0000000000007918 */ /* 0x000fe20000000000 */
.L_x_75:
[----:B------:R-:W-:-:S05]  /*1330*/  IADD3 R5, P0, PT, R0, UR8, RZ ;  /* 0x0000000800057c10 */ /* 0x000fca000ff1e0ff */
[----:B------:R-:W-:Y:S01]  /*1340*/  IMAD.X R10, RZ, RZ, UR9, P0 ;  /* 0x00000009ff0a7e24 */ /* 0x000fe200080e06ff */
[----:B-1----:R-:W-:-:S04]  /*1350*/  LEA R4, P0, R5, UR12, 0x2 ;  /* 0x0000000c05047c11 */ /* 0x002fc8000f8010ff */
[----:B------:R-:W-:-:S05]  /*1360*/  LEA.HI.X R5, R5, UR13, R10, 0x2, P0 ;  /* 0x0000000d05057c11 */ /* 0x000fca00080f140a */
        /* <DEDUP_REMOVED lines=15> */
[----:B------:R1:W5:Y:S01]  /*1460*/  LDG.E R21, desc[UR14][R4.64+0x3c00] ;  /* 0x003c000e04157981 */ /* 0x000362000c1e1900 */
[----:B------:R-:W-:-:S02]  /*1470*/  USHF.R.S32.HI UR11, URZ, 0x1f, UR5 ;  /* 0x0000001fff0b7899 */ /* 0x000fc40008011405 */
[----:B------:R-:W-:-:S04]  /*1480*/  UIADD3 UR6, UP0, UPT, UR5, UR10, URZ ;  /* 0x0000000a05067290 */ /* 0x000fc8000ff1e0ff */
[----:B------:R-:W-:Y:S01]  /*1490*/  UIADD3.X UR7, UPT, UPT, UR11, UR7, URZ, UP0, !UPT ;  /* 0x000000070b077290 */ /* 0x000fe200087fe4ff */
[----:B--2---:R-:W-:Y:S02]  /*14a0*/  IADD3 R22, PT, PT, R22, R23, R8 ;  /* 0x0000001716167210 */ /* 0x004fe40007ffe008 */
[----:B0-----:R-:W-:-:S04]  /*14b0*/  IADD3 R8, P1, PT, R2, -UR8, RZ ;  /* 0x8000000802087c10 */ /* 0x001fc8000ff3e0ff */
[----:B------:R-:W-:Y:S02]  /*14c0*/  ISETP.GE.U32.AND P0, PT, R8, UR5, PT ;  /* 0x0000000508007c0c */ /* 0x000fe4000bf06070 */
[----:B---3--:R-:W-:Y:S02]  /*14d0*/  IADD3 R22, PT, PT, R25, R24, R22 ;  /* 0x0000001819167210 */ /* 0x008fe40007ffe016 */
[----:B-1----:R-:W-:-:S04]  /*14e0*/  IADD3.X R4, PT, PT, R3, ~UR9, RZ, P1, !PT ;  /* 0x8000000903047c10 */ /* 0x002fc80008ffe4ff */
[----:B------:R-:W-:Y:S02]  /*14f0*/  ISETP.GE.U32.AND.EX P0, PT, R4, UR11, PT, P0 ;  /* 0x0000000b04007c0c */ /* 0x000fe4000bf06100 */
[----:B----4-:R-:W-:-:S04]  /*1500*/  IADD3 R22, PT, PT, R27, R26, R22 ;  /* 0x0000001a1b167210 */ /* 0x010fc80007ffe016 */
[----:B-----5:R-:W-:-:S04]  /*1510*/  IADD3 R18, PT, PT, R19, R18, R22 ;  /* 0x0000001213127210 */ /* 0x020fc80007ffe016 */
[----:B------:R-:W-:-:S04]  /*1520*/  IADD3 R10, PT, PT, R10, R15, R18 ;  /* 0x0000000f0a0a7210 */ /* 0x000fc80007ffe012 */
[----:B------:R-:W-:-:S04]  /*1530*/  IADD3 R10, PT, PT, R16, R17, R10 ;  /* 0x00000011100a7210 */ /* 0x000fc80007ffe00a */
[----:B------:R-:W-:-:S04]  /*1540*/  IADD3 R10, PT, PT, R13, R14, R10 ;  /* 0x0000000e0d0a7210 */ /* 0x000fc80007ffe00a */
[----:B------:R-:W-:Y:S01]  /*1550*/  IADD3 R8, PT, PT, R21, R12, R10 ;  /* 0x0000000c15087210 */ /* 0x000fe20007ffe00a */
[----:B------:R-:W-:Y:S06]  /*1560*/  @!P0 BRA `(.L_x_73) ;  /* 0x00000008000c8947 */ /* 0x000fec0003800000 */
[----:B------:R-:W-:Y:S02]  /*1570*/  UIADD3 UR8, UP0, UPT, UR5, UR8, URZ ;  /* 0x0000000805087290 */ /* 0x000fe4000ff1e0ff */
[----:B------:R-:W-:Y:S01]  /*1580*/  IMAD.U32 R5, RZ, RZ, UR5 ;  /* 0x00000005ff057e24 */ /* 0x000fe2000f8e00ff */
[----:B------:R-:W-:Y:S01]  /*1590*/  UIADD3 UR4, UPT, UPT, UR4, 0x1, URZ ;  /* 0x0000000104047890 */ /* 0x000fe2000fffe0ff */
[----:B------:R-:W-:Y:S01]  /*15a0*/  IMAD.MOV.U32 R10, RZ, RZ, R6 ;  /* 0x000000ffff0a7224 */ /* 0x000fe200078e0006 */
[----:B------:R-:W-:Y:S01]  /*15b0*/  UIADD3.X UR9, UPT, UPT, UR11, UR9, URZ, UP0, !UPT ;  /* 0x000000090b097290 */ /* 0x000fe200087fe4ff */
[----:B------:R-:W-:Y:S01]  /*15c0*/  VIADD R7, R7, -UR5 ;  /* 0x8000000507077c36 */ /* 0x000fe20008000000 */
[----:B------:R-:W-:Y:S01]  /*15d0*/  ISETP.LT.U32.AND P0, PT, R20, UR8, PT ;  /* 0x0000000814007c0c */ /* 0x000fe2000bf01070 */
[----:B------:R-:W-:Y:S01]  /*15e0*/  IMAD.WIDE R10, R5, 0x4, R10 ;  /* 0x00000004050a7825 */ /* 0x000fe200078e020a */
[----:B------:R-:W-:-:S03]  /*15f0*/  UMOV UR10, UR6 ;  /* 0x00000006000a7c82 */ /* 0x000fc60008000000 */
[----:B------:R-:W-:Y:S02]  /*1600*/  IMAD.U32 R4, RZ, RZ, UR9 ;  /* 0x00000009ff047e24 */ /* 0x000fe4000f8e00ff */
[----:B------:R-:W-:-:S03]  /*1610*/  IMAD.MOV.U32 R6, RZ, RZ, R10 ;  /* 0x000000ffff067224 */ /* 0x000fc600078e000a */
[----:B------:R-:W-:-:S13]  /*1620*/  ISETP.GT.U32.AND.EX P0, PT, R4, R9, PT, P0 ;  /* 0x000000090400720c */ /* 0x000fda0003f04100 */
[----:B------:R-:W-:Y:S05]  /*1630*/  @!P0 BRA `(.L_x_75) ;  /* 0xfffffffc003c8947 */ /* 0x000fea000383ffff */
[----:B------:R-:W-:-:S05]  /*1640*/  UMOV UR6, UR5 ;  /* 0x0000000500067c82 */ /* 0x000fca0008000000 */
.L_x_74:
[C---:B------:R-:W-:Y:S01]  /*1650*/  VIADD R5, R2.reuse, -UR8 ;  /* 0x8000000802057c36 */ /* 0x040fe20008000000 */
[----:B------:R-:W-:Y:S01]  /*1660*/  ISETP.LE.U32.AND P1, PT, R2, UR8, PT ;  /* 0x0000000802007c0c */ /* 0x000fe2000bf23070 */
[----:B------:R-:W-:Y:S01]  /*1670*/  IMAD.U32 R4, RZ, RZ, UR9 ;  /* 0x00000009ff047e24 */ /* 0x000fe2000f8e00ff */
[----:B------:R-:W-:Y:S02]  /*1680*/  BSSY.RECONVERGENT B1, `(.L_x_73) ;  /* 0x0000071000017945 */ /* 0x000fe40003800200 */
[----:B------:R-:W-:-:S04]  /*1690*/  ISETP.GE.AND P0, PT, R0, R5, PT ;  /* 0x000000050000720c */ /* 0x000fc80003f06270 */
[----:B------:R-:W-:-:S13]  /*16a0*/  ISETP.GE.U32.OR.EX P0, PT, R4, R3, P0, P1 ;  /* 0x000000030400720c */ /* 0x000fda0000706510 */
[----:B------:R-:W-:Y:S05]  /*16b0*/  @P0 BRA `(.L_x_76) ;  /* 0x0000000400b40947 */ /* 0x000fea0003800000 */
[----:B------:R-:W0:Y:S01]  /*16c0*/  LDC R4, c[0x0][0x3c0] ;  /* 0x0000f000ff047b82 */ /* 0x000e220000000800 */
[----:B------:R-:W-:Y:S01]  /*16d0*/  USHF.L.U32 UR5, UR16, 0xc, URZ ;  /* 0x0000000c10057899 */ /* 0x000fe200080006ff */
[----:B------:R-:W-:Y:S01]  /*16e0*/  LOP3.LUT R3, RZ, R0, RZ, 0x33, !PT ;  /* 0x00000000ff037212 */ /* 0x000fe200078e33ff */
[----:B------:R-:W-:Y:S02]  /*16f0*/  BSSY.RECONVERGENT B2, `(.L_x_77) ;  /* 0x000002e000027945 */ /* 0x000fe40003800200 */
[----:B------:R-:W-:-:S06]  /*1700*/  UIADD3 UR5, UPT, UPT, UR5, UR6, URZ ;  /* 0x0000000605057290 */ /* 0x000fcc000fffe0ff */
[----:B------:R-:W-:Y:S01]  /*1710*/  IADD3 R2, PT, PT, R2, -UR5, R3 ;  /* 0x8000000502027c10 */ /* 0x000fe2000fffe003 */
[----:B0-----:R-:W-:-:S04]  /*1720*/  IMAD R3, R4, UR4, RZ ;  /* 0x0000000404037c24 */ /* 0x001fc8000f8e02ff */
[----:B------:R-:W-:-:S05]  /*1730*/  IMAD R2, R3, -0x1000, R2 ;  /* 0xfffff00003027824 */ /* 0x000fca00078e0202 */
[C---:B------:R-:W-:Y:S02]  /*1740*/  ISETP.GE.U32.AND P0, PT, R2.reuse, 0xf00, PT ;  /* 0x00000f000200780c */ /* 0x040fe40003f06070 */
[----:B------:R-:W-:Y:S01]  /*1750*/  LEA.HI R20, R2, 0x1, RZ, 0x18 ;  /* 0x0000000102147811 */ /* 0x000fe200078fc0ff */
[----:B------:R-:W-:-:S03]  /*1760*/  IMAD.MOV.U32 R2, RZ, RZ, R0 ;  /* 0x000000ffff027224 */ /* 0x000fc600078e0000 */
[----:B------:R-:W-:-:S04]  /*1770*/  LOP3.LUT R21, R20, 0xf, RZ, 0xc0, !PT ;  /* 0x0000000f14157812 */ /* 0x000fc800078ec0ff */
[----:B------:R-:W-:-:S03]  /*1780*/  ISETP.NE.AND P1, PT, R21, RZ, PT ;  /* 0x000000ff1500720c */ /* 0x000fc60003f25270 */
[----:B------:R-:W-:Y:S10]  /*1790*/  @!P0 BRA `(.L_x_78) ;  /* 0x00000000008c8947 */ /* 0x000ff40003800000 */
[----:B------:R-:W-:-:S04]  /*17a0*/  LEA.HI R2, R7, 0x1, RZ, 0x18 ;  /* 0x0000000107027811 */ /* 0x000fc800078fc0ff */
[----:B------:R-:W-:Y:S01]  /*17b0*/  LOP3.LUT R3, R2, 0x1fffff0, RZ, 0xc0, !PT ;  /* 0x01fffff002037812 */ /* 0x000fe200078ec0ff */
[----:B------:R-:W-:-:S04]  /*17c0*/  IMAD.MOV.U32 R2, RZ, RZ, R0 ;  /* 0x000000ffff027224 */ /* 0x000fc800078e0000 */
[----:B------:R-:W-:-:S07]  /*17d0*/  IMAD.MOV R3, RZ, RZ, -R3 ;  /* 0x000000ffff037224 */ /* 0x000fce00078e0a03 */
.L_x_79:
[----:B------:R-:W-:-:S05]  /*17e0*/  IMAD.MOV.U32 R10, RZ, RZ, R6 ;  /* 0x000000ffff0a7224 */ /* 0x000fca00078e0006 */
        /* <DEDUP_REMOVED lines=16> */
[----:B------:R-:W-:-:S02]  /*18f0*/  VIADD R3, R3, 0x10 ;  /* 0x0000001003037836 */ /* 0x000fc40000000000 */
[----:B------:R-:W-:-:S03]  /*1900*/  VIADD R2, R2, 0x1000 ;  /* 0x0000100002027836 */ /* 0x000fc60000000000 */
[----:B------:R-:W-:Y:S02]  /*1910*/  ISETP.NE.AND P0, PT, R3, RZ, PT ;  /* 0x000000ff0300720c */ /* 0x000fe40003f05270 */
[----:B--2---:R-:W-:-:S04]  /*1920*/  IADD3 R14, PT, PT, R14, R15, R8 ;  /* 0x0000000f0e0e7210 */ /* 0x004fc80007ffe008 */
[----:B---3--:R-:W-:-:S04]  /*1930*/  IADD3 R14, PT, PT, R16, R17, R14 ;  /* 0x00000011100e7210 */ /* 0x008fc80007ffe00e */
[----:B----4-:R-:W-:-:S04]  /*1940*/  IADD3 R14, PT, PT, R18, R19, R14 ;  /* 0x00000013120e7210 */ /* 0x010fc80007ffe00e */
[----:B-----5:R-:W-:-:S04]  /*1950*/  IADD3 R14, PT, PT, R22, R23, R14 ;  /* 0x00000017160e7210 */ /* 0x020fc80007ffe00e */
[----:B------:R-:W-:-:S04]  /*1960*/  IADD3 R14, PT, PT, R24, R25, R14 ;  /* 0x00000019180e7210 */ /* 0x000fc80007ffe00e */
[----:B------:R-:W-:Y:S02]  /*1970*/  IADD3 R13, PT, PT, R6, R13, R14 ;  /* 0x0000000d060d7210 */ /* 0x000fe40007ffe00e */
[----:B------:R-:W-:-:S05]  /*1980*/  IADD3 R6, P2, PT, R10, 0x4000, RZ ;  /* 0x000040000a067810 */ /* 0x000fca0007f5e0ff */
[----:B0-----:R-:W-:Y:S01]  /*1990*/  IMAD.X R11, RZ, RZ, R11, P2 ;  /* 0x000000ffff0b7224 */ /* 0x001fe200010e060b */
[----:B------:R-:W-:-:S04]  /*19a0*/  IADD3 R9, PT, PT, R12, R9, R13 ;  /* 0x000000090c097210 */ /* 0x000fc80007ffe00d */
[----:B------:R-:W-:Y:S01]  /*19b0*/  IADD3 R8, PT, PT, R5, R4, R9 ;  /* 0x0000000405087210 */ /* 0x000fe20007ffe009 */
[----:B------:R-:W-:Y:S06]  /*19c0*/  @P0 BRA `(.L_x_79) ;  /* 0xfffffffc00840947 */ /* 0x000fec000383ffff */
.L_x_78:
[----:B------:R-:W-:Y:S05]  /*19d0*/  BSYNC.RECONVERGENT B2 ;  /* 0x0000000000027941 */ /* 0x000fea0003800200 */
.L_x_77:
[----:B------:R-:W-:Y:S05]  /*19e0*/  @!P1 BRA `(.L_x_76) ;  /* 0x0000000000e89947 */ /* 0x000fea0003800000 */
[----:B------:R-:W-:Y:S01]  /*19f0*/  ISETP.GE.U32.AND P0, PT, R21, 0x8, PT ;  /* 0x000000081500780c */ /* 0x000fe20003f06070 */
[----:B------:R-:W-:Y:S01]  /*1a00*/  BSSY.RECONVERGENT B2, `(.L_x_80) ;  /* 0x0000015000027945 */ /* 0x000fe20003800200 */
[----:B------:R-:W-:-:S04]  /*1a10*/  LOP3.LUT R15, R20, 0x7, RZ, 0xc0, !PT ;  /* 0x00000007140f7812 */ /* 0x000fc800078ec0ff */
[----:B------:R-:W-:-:S07]  /*1a20*/  ISETP.NE.AND P1, PT, R15, RZ, PT ;  /* 0x000000ff0f00720c */ /* 0x000fce0003f25270 */
[----:B------:R-:W-:Y:S06]  /*1a30*/  @!P0 BRA `(.L_x_81) ;  /* 0x0000000000448947 */ /* 0x000fec0003800000 */
[----:B------:R-:W-:-:S05]  /*1a40*/  IADD3 R3, P0, PT, R2, UR8, RZ ;  /* 0x0000000802037c10 */ /* 0x000fca000ff1e0ff */
[----:B------:R-:W-:Y:S01]  /*1a50*/  IMAD.X R6, RZ, RZ, UR9, P0 ;  /* 0x00000009ff067e24 */ /* 0x000fe200080e06ff */
[----:B------:R-:W-:-:S04]  /*1a60*/  LEA R4, P0, R3, UR12, 0x2 ;  /* 0x0000000c03047c11 */ /* 0x000fc8000f8010ff */
        /* <DEDUP_REMOVED lines=8> */
[----:B------:R-:W5:Y:S01]  /*1af0*/  LDG.E R13, desc[UR14][R4.64+0x1c00] ;  /* 0x001c000e040d7981 */ /* 0x000f62000c1e1900 */
[----:B------:R-:W-:Y:S01]  /*1b00*/  VIADD R2, R2, 0x800 ;  /* 0x0000080002027836 */ /* 0x000fe20000000000 */
[----:B--2---:R-:W-:-:S04]  /*1b10*/  IADD3 R3, PT, PT, R6, R3, R8 ;  /* 0x0000000306037210 */ /* 0x004fc80007ffe008 */
[----:B---3--:R-:W-:-:S04]  /*1b20*/  IADD3 R3, PT, PT, R9, R10, R3 ;  /* 0x0000000a09037210 */ /* 0x008fc80007ffe003 */
[----:B----4-:R-:W-:-:S04]  /*1b30*/  IADD3 R3, PT, PT, R11, R12, R3 ;  /* 0x0000000c0b037210 */ /* 0x010fc80007ffe003 */
[----:B-----5:R-:W-:-:S07]  /*1b40*/  IADD3 R8, PT, PT, R13, R14, R3 ;  /* 0x0000000e0d087210 */ /* 0x020fce0007ffe003 */
.L_x_81:
[----:B------:R-:W-:Y:S05]  /*1b50*/  BSYNC.RECONVERGENT B2 ;  /* 0x0000000000027941 */ /* 0x000fea0003800200 */
.L_x_80:
[----:B------:R-:W-:Y:S05]  /*1b60*/  @!P1 BRA `(.L_x_76) ;  /* 0x0000000000889947 */ /* 0x000fea0003800000 */
[----:B------:R-:W-:Y:S01]  /*1b70*/  ISETP.GE.U32.AND P0, PT, R15, 0x4, PT ;  /* 0x000000040f00780c */ /* 0x000fe20003f06070 */
[----:B------:R-:W-:Y:S01]  /*1b80*/  BSSY.RECONVERGENT B2, `(.L_x_82) ;  /* 0x000000e000027945 */ /* 0x000fe20003800200 */
[----:B------:R-:W-:-:S11]  /*1b90*/  LOP3.LUT P1, RZ, R20, 0x3, RZ, 0xc0, !PT ;  /* 0x0000000314ff7812 */ /* 0x000fd6000782c0ff */
[----:B------:R-:W-:Y:S05]  /*1ba0*/  @!P0 BRA `(.L_x_83) ;  /* 0x00000000002c8947 */ /* 0x000fea0003800000 */
[----:B------:R-:W-:-:S05]  /*1bb0*/  IADD3 R3, P0, PT, R2, UR8, RZ ;  /* 0x0000000802037c10 */ /* 0x000fca000ff1e0ff */
[----:B------:R-:W-:Y:S01]  /*1bc0*/  IMAD.X R6, RZ, RZ, UR9, P0 ;  /* 0x00000009ff067e24 */ /* 0x000fe200080e06ff */
[----:B------:R-:W-:-:S04]  /*1bd0*/  LEA R4, P0, R3, UR12, 0x2 ;  /* 0x0000000c03047c11 */ /* 0x000fc8000f8010ff */
[----:B------:R-:W-:-:S05]  /*1be0*/  LEA.HI.X R5, R3, UR13, R6, 0x2, P0 ;  /* 0x0000000d03057c11 */ /* 0x000fca00080f1406 */
[----:B------:R-:W2:Y:S04]  /*1bf0*/  LDG.E R3, desc[UR14][R4.64] ;  /* 0x0000000e04037981 */ /* 0x000ea8000c1e1900 */
[----:B------:R-:W2:Y:S04]  /*1c00*/  LDG.E R6, desc[UR14][R4.64+0x400] ;  /* 0x0004000e04067981 */ /* 0x000ea8000c1e1900 */
[----:B------:R-:W3:Y:S04]  /*1c10*/  LDG.E R10, desc[UR14][R4.64+0x800] ;  /* 0x0008000e040a7981 */ /* 0x000ee8000c1e1900 */
[----:B------:R-:W3:Y:S01]  /*1c20*/  LDG.E R9, desc[UR14][R4.64+0xc00] ;  /* 0x000c000e04097981 */ /* 0x000ee2000c1e1900 */
[----:B------:R-:W-:Y:S01]  /*1c30*/  VIADD R2, R2, 0x400 ;  /* 0x0000040002027836 */ /* 0x000fe20000000000 */
[----:B--2---:R-:W-:-:S04]  /*1c40*/  IADD3 R3, PT, PT, R6, R3, R8 ;  /* 0x0000000306037210 */ /* 0x004fc80007ffe008 */
[----:B---3--:R-:W-:-:S07]  /*1c50*/  IADD3 R8, PT, PT, R9, R10, R3 ;  /* 0x0000000a09087210 */ /* 0x008fce0007ffe003 */
.L_x_83:
[----:B------:R-:W-:Y:S05]  /*1c60*/  BSYNC.RECONVERGENT B2 ;  /* 0x0000000000027941 */ /* 0x000fea0003800200 */
.L_x_82:
[----:B------:R-:W-:Y:S05]  /*1c70*/  @!P1 BRA `(.L_x_76) ;  /* 0x0000000000449947 */ /* 0x000fea0003800000 */
[----:B------:R-:W-:Y:S02]  /*1c80*/  LOP3.LUT R7, R7, 0xffff, RZ, 0xc0, !PT ;  /* 0x0000ffff07077812 */ /* 0x000fe400078ec0ff */
[----:B------:R-:W-:Y:S02]  /*1c90*/  IADD3 R6, P0, PT, R2, UR10, RZ ;  /* 0x0000000a02067c10 */ /* 0x000fe4000ff1e0ff */
[----:B------:R-:W-:Y:S02]  /*1ca0*/  LEA.HI R2, R7, 0x1, RZ, 0x18 ;  /* 0x0000000107027811 */ /* 0x000fe400078fc0ff */
[----:B------:R-:W-:Y:S01]  /*1cb0*/  LEA R5, P1, R6, UR12, 0x2 ;  /* 0x0000000c06057c11 */ /* 0x000fe2000f8210ff */
[----:B------:R-:W-:Y:S01]  /*1cc0*/  IMAD.X R3, RZ, RZ, UR7, P0 ;  /* 0x00000007ff037e24 */ /* 0x000fe200080e06ff */
[----:B------:R-:W-:-:S04]  /*1cd0*/  LOP3.LUT R2, R2, 0x3, RZ, 0xc0, !PT ;  /* 0x0000000302027812 */ /* 0x000fc800078ec0ff */
[----:B------:R-:W-:Y:S01]  /*1ce0*/  LEA.HI.X R6, R6, UR13, R3, 0x2, P1 ;  /* 0x0000000d06067c11 */ /* 0x000fe200088f1403 */
[----:B------:R-:W-:-:S07]  /*1cf0*/  IMAD.MOV R4, RZ, RZ, -R2 ;  /* 0x000000ffff047224 */ /* 0x000fce00078e0a02 */
.L_x_84:
[----:B------:R-:W-:Y:S02]  /*1d00*/  IMAD.MOV.U32 R3, RZ, RZ, R6 ;  /* 0x000000ffff037224 */ /* 0x000fe400078e0006 */
[----:B------:R-:W-:-:S05]  /*1d10*/  IMAD.MOV.U32 R2, RZ, RZ, R5 ;  /* 0x000000ffff027224 */ /* 0x000fca00078e0005 */
[----:B------:R-:W2:Y:S01]  /*1d20*/  LDG.E R3, desc[UR14][R2.64] ;  /* 0x0000000e02037981 */ /* 0x000ea2000c1e1900 */
[----:B------:R-:W-:Y:S01]  /*1d30*/  VIADD R4, R4, 0x1 ;  /* 0x0000000104047836 */ /* 0x000fe20000000000 */
[----:B------:R-:W-:-:S04]  /*1d40*/  IADD3 R5, P1, PT, R5, 0x400, RZ ;  /* 0x0000040005057810 */ /* 0x000fc80007f3e0ff */
[----:B------:R-:W-:Y:S01]  /*1d50*/  ISETP.NE.AND P0, PT, R4, RZ, PT ;  /* 0x000000ff0400720c */ /* 0x000fe20003f05270 */
[----:B------:R-:W-:Y:S02]  /*1d60*/  IMAD.X R6, RZ, RZ, R6, P1 ;  /* 0x000000ffff067224 */ /* 0x000fe400008e0606 */
[----:B--2---:R-:W-:-:S10]  /*1d70*/  IMAD.IADD R8, R3, 0x1, R8 ;  /* 0x0000000103087824 */ /* 0x004fd400078e0208 */
[----:B------:R-:W-:Y:S05]  /*1d80*/  @P0 BRA `(.L_x_84) ;  /* 0xfffffffc00dc0947 */ /* 0x000fea000383ffff */
.L_x_76:
[----:B------:R-:W-:Y:S05]  /*1d90*/  BSYNC.RECONVERGENT B1 ;  /* 0x0000000000017941 */ /* 0x000fea0003800200 */
.L_x_73:
        /* <DEDUP_REMOVED lines=37> */
[----:B0-----:R-:W0:Y:S01]  /*1ff0*/  LDS.64 R2, [UR4+0x20] ;  /* 0x00002004ff027984 */ /* 0x001e220008000a00 */
[----:B-1----:R-:W-:-:S04]  /*2000*/  IADD3 R0, PT, PT, R4, R0, R9 ;  /* 0x0000000004007210 */ /* 0x002fc80007ffe009 */
[----:B------:R-:W-:-:S04]  /*2010*/  IADD3 R0, PT, PT, R6, R0, R5 ;  /* 0x0000000006007210 */ /* 0x000fc80007ffe005 */
[----:B0-----:R-:W-:-:S05]  /*2020*/  IADD3 R0, PT, PT, R2, R0, R7 ;  /* 0x0000000002007210 */ /* 0x001fca0007ffe007 */
[----:B------:R-:W-:-:S07]  /*2030*/  IMAD.IADD R9, R0, 0x1, R3 ;  /* 0x0000000100097824 */ /* 0x000fce00078e0203 */
.L_x_72:
[----:B------:R-:W-:Y:S05]  /*2040*/  BSYNC.RECONVERGENT B0 ;  /* 0x0000000000007941 */ /* 0x000fea0003800200 */
.L_x_57:
[----:B------:R-:W-:Y:S05]  /*2050*/  @P0 EXIT ;  /* 0x000000000000094d */ /* 0x000fea0003800000 */
[----:B------:R-:W3:Y:S02]  /*2060*/  LDCU.64 UR4, c[0x0][0x388] ;  /* 0x00007100ff0477ac */ /* 0x000ee40008000a00 */
[----:B---3--:R-:W-:-:S06]  /*2070*/  UIMAD.WIDE.U32 UR4, UR16, 0x4, UR4 ;  /* 0x00000004100478a5 */ /* 0x008fcc000f8e0004 */
[----:B0-----:R-:W-:Y:S02]  /*2080*/  IMAD.U32 R2, RZ, RZ, UR4 ;  /* 0x00000004ff027e24 */ /* 0x001fe4000f8e00ff */
[----:B------:R-:W-:-:S05]  /*2090*/  IMAD.U32 R3, RZ, RZ, UR5 ;  /* 0x00000005ff037e24 */ /* 0x000fca000f8e00ff */
[----:B------:R-:W-:Y:S01]  /*20a0*/  STG.E desc[UR14][R2.64], R9 ;  /* 0x0000000902007986 */ /* 0x000fe2000c10190e */
[----:B------:R-:W-:Y:S05]  /*20b0*/  EXIT ;  /* 0x000000000000794d */ /* 0x000fea0003800000 */
.L_x_85:
        /* <DEDUP_REMOVED lines=12> */
.L_x_240:


//--------------------- .text._ZN3cub18CUB_300001_SM_10006detail6reduce28DeviceReduceSingleTileKernelINS2_10policy_hubIiyN4cuda3std3__44plusIiEEE10Policy1000EN6thrust24THRUST_300001_SM_1000_NS6detail15normal_iteratorINSD_10device_ptrIiEEEEPiyS9_iiNS7_10__identityEEEvT0_T1_T2_T3_T4_T6_ --------------------------
	.section	.text._ZN3cub18CUB_300001_SM_10006detail6reduce28DeviceReduceSingleTileKernelINS2_10policy_hubIiyN4cuda3std3__44plusIiEEE10Policy1000EN6thrust24THRUST_300001_SM_1000_NS6detail15normal_iteratorINSD_10device_ptrIiEEEEPiyS9_iiNS7_10__identityEEEvT0_T1_T2_T3_T4_T6_,"ax",@progbits
	.align	128
        .global         _ZN3cub18CUB_300001_SM_10006detail6reduce28DeviceReduceSingleTileKernelINS2_10policy_hubIiyN4cuda3std3__44plusIiEEE10Policy1000EN6thrust24THRUST_300001_SM_1000_NS6detail15normal_iteratorINSD_10device_ptrIiEEEEPiyS9_iiNS7_10__identityEEEvT0_T1_T2_T3_T4_T6_
        .type           _ZN3cub18CUB_300001_SM_10006detail6reduce28DeviceReduceSingleTileKernelINS2_10policy_hubIiyN4cuda3std3__44plusIiEEE10Policy1000EN6thrust24THRUST_300001_SM_1000_NS6detail15normal_iteratorINSD_10device_ptrIiEEEEPiyS9_iiNS7_10__identityEEEvT0_T1_T2_T3_T4_T6_,@function
        .size           _ZN3cub18CUB_300001_SM_10006detail6reduce28DeviceReduceSingleTileKernelINS2_10policy_hubIiyN4cuda3std3__44plusIiEEE10Policy1000EN6thrust24THRUST_300001_SM_1000_NS6detail15normal_iteratorINSD_10device_ptrIiEEEEPiyS9_iiNS7_10__identityEEEvT0_T1_T2_T3_T4_T6_,(.L_x_241 - _ZN3cub18CUB_300001_SM_10006detail6reduce28DeviceReduceSingleTileKernelINS2_10policy_hubIiyN4cuda3std3__44plusIiEEE10Policy1000EN6thrust24THRUST_300001_SM_1000_NS6detail15normal_iteratorINSD_10device_ptrIiEEEEPiyS9_iiNS7_10__identityEEEvT0_T1_T2_T3_T4_T6_)
        .other          _ZN3cub18CUB_300001_SM_10006detail6reduce28DeviceReduceSingleTileKernelINS2_10policy_hubIiyN4cuda3std3__44plusIiEEE10Policy1000EN6thrust24THRUST_300001_SM_1000_NS6detail15normal_iteratorINSD_10device_ptrIiEEEEPiyS9_iiNS7_10__identityEEEvT0_T1_T2_T3_T4_T6_,@"STO_CUDA_ENTRY STV_DEFAULT"
_ZN3cub18CUB_300001_SM_10006detail6reduce28DeviceReduceSingleTileKernelINS2_10policy_hubIiyN4cuda3std3__44plusIiEEE10Policy1000EN6thrust24THRUST_300001_SM_1000_NS6detail15normal_iteratorINSD_10device_ptrIiEEEEPiyS9_iiNS7_10__identityEEEvT0_T1_T2_T3_T4_T6_:
.text._ZN3cub18CUB_300001_SM_10006detail6reduce28DeviceReduceSingleTileKernelINS2_10policy_hubIiyN4cuda3std3__44plusIiEEE10Policy1000EN6thrust24THRUST_300001_SM_1000_NS6detail15normal_iteratorINSD_10device_ptrIiEEEEPiyS9_iiNS7_10__identityEEEvT0_T1_T2_T3_T4_T6_:
[----:B------:R-:W-:Y:S01]  /*0000*/  LDC R1, c[0x0][0x37c] ;  /* 0x0000df00ff017b82 */ /* 0x000fe20000000800 */
[----:B------:R-:W0:Y:S01]  /*0010*/  LDCU.64 UR4, c[0x0][0x390] ;  /* 0x00007200ff0477ac */ /* 0x000e220008000a00 */
[----:B------:R-:W1:Y:S01]  /*0020*/  LDCU.64 UR6, c[0x0][0x358] ;  /* 0x00006b00ff0677ac */ /* 0x000e620008000a00 */
[----:B0-----:R-:W-:Y:S02]  /*0030*/  IMAD.U32 R4, RZ, RZ, UR4 ;  /* 0x00000004ff047e24 */ /* 0x001fe4000f8e00ff */
[----:B------:R-:W-:-:S03]  /*0040*/  IMAD.U32 R0, RZ, RZ, UR5 ;  /* 0x00000005ff007e24 */ /* 0x000fc6000f8e00ff */
[----:B------:R-:W-:-:S04]  /*0050*/  ISETP.NE.U32.AND P0, PT, R4, RZ, PT ;  /* 0x000000ff0400720c */ /* 0x000fc80003f05070 */
[----:B------:R-:W-:-:S13]  /*0060*/  ISETP.NE.AND.EX P0, PT, R0, RZ, PT, P0 ;  /* 0x000000ff0000720c */ /* 0x000fda0003f05300 */
        /* <DEDUP_REMOVED lines=8> */
.L_x_86:
[----:B------:R-:W-:Y:S01]  /*00f0*/  ISETP.GT.U32.AND P0, PT, R4, 0xfff, PT ;  /* 0x00000fff0400780c */ /* 0x000fe20003f04070 */
[----:B------:R-:W-:Y:S03]  /*0100*/  BSSY.RECONVERGENT B0, `(.L_x_87) ;  /* 0x00001d1000007945 */ /* 0x000fe60003800200 */
[----:B------:R-:W-:-:S13]  /*0110*/  ISETP.GT.U32.AND.EX P0, PT, R0, RZ, PT, P0 ;  /* 0x000000ff0000720c */ /* 0x000fda0003f04100 */
[----:B------:R-:W-:Y:S05]  /*0120*/  @P0 BRA `(.L_x_88) ;  /* 0x0000000c00940947 */ /* 0x000fea0003800000 */
[----:B------:R-:W0:Y:S01]  /*0130*/  S2R R5, SR_TID.X ;  /* 0x0000000000057919 */ /* 0x000e220000002100 */
[----:B------:R-:W-:Y:S01]  /*0140*/  BSSY.RECONVERGENT B1, `(.L_x_89) ;  /* 0x0000009000017945 */ /* 0x000fe20003800200 */
[----:B------:R-:W-:Y:S01]  /*0150*/  IMAD.MOV.U32 R6, RZ, RZ, RZ ;  /* 0x000000ffff067224 */ /* 0x000fe200078e00ff */
[----:B0-----:R-:W-:Y:S01]  /*0160*/  ISETP.GE.U32.AND P0, PT, R5, R4, PT ;  /* 0x000000040500720c */ /* 0x001fe20003f06070 */
[----:B------:R-:W-:-:S12]  /*0170*/  IMAD.MOV.U32 R7, RZ, RZ, R5 ;  /* 0x000000ffff077224 */ /* 0x000fd800078e0005 */
[----:B------:R-:W-:Y:S05]  /*0180*/  @P0 BRA `(.L_x_90) ;  /* 0x0000000000100947 */ /* 0x000fea0003800000 */
[----:B------:R-:W0:Y:S02]  /*0190*/  LDC.64 R2, c[0x0][0x380] ;  /* 0x0000e000ff027b82 */ /* 0x000e240000000a00 */
[----:B0-----:R-:W-:-:S05]  /*01a0*/  IMAD.WIDE.U32 R2, R5, 0x4, R2 ;  /* 0x0000000405027825 */ /* 0x001fca00078e0002 */
[----:B------:R0:W5:Y:S01]  /*01b0*/  LDG.E R6, desc[UR6][R2.64] ;  /* 0x0000000602067981 */ /* 0x000162000c1e1900 */
[----:B------:R-:W-:-:S07]  /*01c0*/  VIADD R7, R5, 0x100 ;  /* 0x0000010005077836 */ /* 0x000fce0000000000 */
.L_x_90:
[----:B------:R-:W-:Y:S05]  /*01d0*/  BSYNC.RECONVERGENT B1 ;  /* 0x0000000000017941 */ /* 0x000fea0003800200 */
.L_x_89:
[----:B------:R-:W-:Y:S01]  /*01e0*/  ISETP.GE.U32.AND P0, PT, R7, R4, PT ;  /* 0x000000040700720c */ /* 0x000fe20003f06070 */
[----:B------:R-:W-:-:S12]  /*01f0*/  BSSY.RECONVERGENT B1, `(.L_x_91) ;  /* 0x0000060000017945 */ /* 0x000fd80003800200 */
[----:B------:R-:W-:Y:S05]  /*0200*/  @P0 BRA `(.L_x_92) ;  /* 0x0000000400780947 */ /* 0x000fea0003800000 */
[----:B0-----:R-:W-:Y:S01]  /*0210*/  LOP3.LUT R3, RZ, R7, RZ, 0x33, !PT ;  /* 0x00000007ff037212 */ /* 0x001fe200078e33ff */
[----:B------:R-:W-:Y:S04]  /*0220*/  BSSY.RECONVERGENT B2, `(.L_x_93) ;  /* 0x000002c000027945 */ /* 0x000fe80003800200 */
[----:B------:R-:W-:-:S05]  /*0230*/  IMAD.IADD R3, R3, 0x1, R4 ;  /* 0x0000000103037824 */ /* 0x000fca00078e0204 */
[C---:B------:R-:W-:Y:S02]  /*0240*/  ISETP.GE.U32.AND P0, PT, R3.reuse, 0xf00, PT ;  /* 0x00000f000300780c */ /* 0x040fe40003f06070 */
[----:B------:R-:W-:-:S04]  /*0250*/  LEA.HI R8, R3, 0x1, RZ, 0x18 ;  /* 0x0000000103087811 */ /* 0x000fc800078fc0ff */
[----:B------:R-:W-:-:S04]  /*0260*/  LOP3.LUT R22, R8, 0xf, RZ, 0xc0, !PT ;  /* 0x0000000f08167812 */ /* 0x000fc800078ec0ff */
[----:B------:R-:W-:-:S03]  /*0270*/  ISETP.NE.AND P1, PT, R22, RZ, PT ;  /* 0x000000ff1600720c */ /* 0x000fc60003f25270 */
[----:B------:R-:W-:Y:S10]  /*0280*/  @!P0 BRA `(.L_x_94) ;  /* 0x0000000000948947 */ /* 0x000ff40003800000 */
[----:B------:R-:W0:Y:S01]  /*0290*/  LDC.64 R2, c[0x0][0x380] ;  /* 0x0000e000ff027b82 */ /* 0x000e220000000a00 */
[----:B------:R-:W-:-:S05]  /*02a0*/  LOP3.LUT R9, R8, 0x1fffff0, RZ, 0xc0, !PT ;  /* 0x01fffff008097812 */ /* 0x000fca00078ec0ff */
[----:B------:R-:W-:Y:S02]  /*02b0*/  IMAD.MOV R9, RZ, RZ, -R9 ;  /* 0x000000ffff097224 */ /* 0x000fe400078e0a09 */
[----:B0-----:R-:W-:-:S03]  /*02c0*/  IMAD.WIDE.U32 R2, R7, 0x4, R2 ;  /* 0x0000000407027825 */ /* 0x001fc600078e0002 */
[----:B------:R-:W-:-:S05]  /*02d0*/  IADD3 R15, P0, PT, R2, 0x2000, RZ ;  /* 0x00002000020f7810 */ /* 0x000fca0007f1e0ff */
[----:B------:R-:W-:-:S08]  /*02e0*/  IMAD.X R3, RZ, RZ, R3, P0 ;  /* 0x000000ffff037224 */ /* 0x000fd000000e0603 */
.L_x_95:
        /* <DEDUP_REMOVED lines=31> */
.L_x_94:
[----:B------:R-:W-:Y:S05]  /*04e0*/  BSYNC.RECONVERGENT B2 ;  /* 0x0000000000027941 */ /* 0x000fea0003800200 */
.L_x_93:
[----:B------:R-:W-:Y:S05]  /*04f0*/  @!P1 BRA `(.L_x_92) ;  /* 0x0000000000bc9947 */ /* 0x000fea0003800000 */
[----:B------:R-:W-:Y:S01]  /*0500*/  ISETP.GE.U32.AND P0, PT, R22, 0x8, PT ;  /* 0x000000081600780c */ /* 0x000fe20003f06070 */
[----:B------:R-:W-:Y:S01]  /*0510*/  BSSY.RECONVERGENT B2, `(.L_x_96) ;  /* 0x0000013000027945 */ /* 0x000fe20003800200 */
[----:B------:R-:W-:-:S04]  /*0520*/  LOP3.LUT R17, R8, 0x7, RZ, 0xc0, !PT ;  /* 0x0000000708117812 */ /* 0x000fc800078ec0ff */
[----:B------:R-:W-:-:S07]  /*0530*/  ISETP.NE.AND P1, PT, R17, RZ, PT ;  /* 0x000000ff1100720c */ /* 0x000fce0003f25270 */
[----:B------:R-:W-:Y:S06]  /*0540*/  @!P0 BRA `(.L_x_97) ;  /* 0x00000000003c8947 */ /* 0x000fec0003800000 */
[----:B------:R-:W0:Y:S02]  /*0550*/  LDC.64 R2, c[0x0][0x380] ;  /* 0x0000e000ff027b82 */ /* 0x000e240000000a00 */
[----:B0-----:R-:W-:-:S05]  /*0560*/  IMAD.WIDE R2, R7, 0x4, R2 ;  /* 0x0000000407027825 */ /* 0x001fca00078e0202 */
        /* <DEDUP_REMOVED lines=13> */
.L_x_97:
[----:B------:R-:W-:Y:S05]  /*0640*/  BSYNC.RECONVERGENT B2 ;  /* 0x0000000000027941 */ /* 0x000fea0003800200 */
.L_x_96:
        /* <DEDUP_REMOVED lines=11> */
[----:B------:R-:W3:Y:S01]  /*0700*/  LDG.E R12, desc[UR6][R2.64+0xc00] ;  /* 0x000c0006020c7981 */ /* 0x000ee2000c1e1900 */
[----:B------:R-:W-:Y:S01]  /*0710*/  VIADD R7, R7, 0x400 ;  /* 0x0000040007077836 */ /* 0x000fe20000000000 */
[----:B--2--5:R-:W-:-:S04]  /*0720*/  IADD3 R6, PT, PT, R8, R9, R6 ;  /* 0x0000000908067210 */ /* 0x024fc80007ffe006 */
[----:B---3--:R-:W-:-:S07]  /*0730*/  IADD3 R6, PT, PT, R12, R11, R6 ;  /* 0x0000000b0c067210 */ /* 0x008fce0007ffe006 */
.L_x_99:
[----:B------:R-:W-:Y:S05]  /*0740*/  BSYNC.RECONVERGENT B2 ;  /* 0x0000000000027941 */ /* 0x000fea0003800200 */
.L_x_98:
[----:B------:R-:W-:Y:S05]  /*0750*/  @!P1 BRA `(.L_x_92) ;  /* 0x0000000000249947 */ /* 0x000fea0003800000 */
[----:B------:R-:W0:Y:S01]  /*0760*/  LDC.64 R8, c[0x0][0x380] ;  /* 0x0000e000ff087b82 */ /* 0x000e220000000a00 */
[----:B------:R-:W-:-:S07]  /*0770*/  IMAD.MOV R10, RZ, RZ, -R10 ;  /* 0x000000ffff0a7224 */ /* 0x000fce00078e0a0a */
.L_x_100:
[----:B0-----:R-:W-:-:S06]  /*0780*/  IMAD.WIDE R2, R7, 0x4, R8 ;  /* 0x0000000407027825 */ /* 0x001fcc00078e0208 */
[----:B------:R-:W2:Y:S01]  /*0790*/  LDG.E R3, desc[UR6][R2.64] ;  /* 0x0000000602037981 */ /* 0x000ea2000c1e1900 */
[----:B------:R-:W-:Y:S02]  /*07a0*/  VIADD R10, R10, 0x1 ;  /* 0x000000010a0a7836 */ /* 0x000fe40000000000 */
[----:B------:R-:W-:-:S03]  /*07b0*/  VIADD R7, R7, 0x100 ;  /* 0x0000010007077836 */ /* 0x000fc60000000000 */
[----:B------:R-:W-:Y:S01]  /*07c0*/  ISETP.NE.AND P0, PT, R10, RZ, PT ;  /* 0x000000ff0a00720c */ /* 0x000fe20003f05270 */
[----:B--2--5:R-:W-:-:S12]  /*07d0*/  IMAD.IADD R6, R3, 0x1, R6 ;  /* 0x0000000103067824 */ /* 0x024fd800078e0206 */
[----:B------:R-:W-:Y:S05]  /*07e0*/  @P0 BRA `(.L_x_100) ;  /* 0xfffffffc00e40947 */ /* 0x000fea000383ffff */
.L_x_92:
[----:B------:R-:W-:Y:S05]  /*07f0*/  BSYNC.RECONVERGENT B1 ;  /* 0x0000000000017941 */ /* 0x000fea0003800200 */
.L_x_91:
[----:B------:R-:W-:-:S04]  /*0800*/  ISETP.GE.U32.AND P0, PT, R4, 0x100, PT ;  /* 0x000001000400780c */ /* 0x000fc80003f06070 */
[----:B------:R-:W-:-:S13]  /*0810*/  ISETP.GE.U32.AND.EX P0, PT, R0, RZ, PT, P0 ;  /* 0x000000ff0000720c */ /* 0x000fda0003f06100 */
[----:B------:R-:W-:Y:S05]  /*0820*/  @!P0 BRA `(.L_x_101) ;  /* 0x0000000000ac8947 */ /* 0x000fea0003800000 */
[----:B------:R-:W1:Y:S01]  /*0830*/  S2R R8, SR_LANEID ;  /* 0x0000000000087919 */ /* 0x000e620000000000 */
[----:B------:R-:W-:Y:S01]  /*0840*/  ISETP.NE.AND P5, PT, R5, RZ, PT ;  /* 0x000000ff0500720c */ /* 0x000fe20003fa5270 */
[----:B-----5:R-:W0:Y:S01]  /*0850*/  SHFL.DOWN PT, R0, R6, 0x1, 0x1f ;  /* 0x08201f0006007f89 */ /* 0x020e2200000e0000 */
[C---:B-1----:R-:W-:Y:S02]  /*0860*/  ISETP.GT.AND P0, PT, R8.reuse, 0x1e, PT ;  /* 0x0000001e0800780c */ /* 0x042fe40003f04270 */
[----:B------:R-:W-:Y:S02]  /*0870*/  ISETP.NE.AND P1, PT, R8, RZ, PT ;  /* 0x000000ff0800720c */ /* 0x000fe40003f25270 */
[----:B0-----:R-:W-:Y:S02]  /*0880*/  SEL R3, R0, RZ, !P0 ;  /* 0x000000ff00037207 */ /* 0x001fe40004000000 */
        /* <DEDUP_REMOVED lines=21> */
[----:B0-----:R-:W-:-:S05]  /*09e0*/  SEL R3, R3, RZ, !P0 ;  /* 0x000000ff03037207 */ /* 0x001fca0004000000 */
[----:B------:R-:W-:-:S05]  /*09f0*/  IMAD.IADD R7, R2, 0x1, R3 ;  /* 0x0000000102077824 */ /* 0x000fca00078e0203 */
[----:B------:R1:W-:Y:S01]  /*0a00*/  @!P1 STS [R0+0x8], R7 ;  /* 0x0000080700009388 */ /* 0x0003e20000000800 */
[----:B------:R-:W-:Y:S06]  /*0a10*/  BAR.SYNC.DEFER_BLOCKING 0x0 ;  /* 0x0000000000007b1d */ /* 0x000fec0000010000 */
[----:B------:R-:W-:Y:S05]  /*0a20*/  @P5 BRA `(.L_x_102) ;  /* 0x0000001000f85947 */ /* 0x000fea0003800000 */
[----:B------:R-:W0:Y:S01]  /*0a30*/  S2UR UR5, SR_CgaCtaId ;  /* 0x00000000000579c3 */ /* 0x000e220000008800 */
[----:B------:R-:W-:Y:S02]  /*0a40*/  UMOV UR4, 0x400 ;  /* 0x0000040000047882 */ /* 0x000fe40000000000 */
[----:B0-----:R-:W-:-:S09]  /*0a50*/  ULEA UR4, UR5, UR4, 0x18 ;  /* 0x0000000405047291 */ /* 0x001fd2000f8ec0ff */
[----:B-1----:R-:W-:Y:S04]  /*0a60*/  LDS R0, [UR4+0xc] ;  /* 0x00000c04ff007984 */ /* 0x002fe80008000800 */
[----:B------:R-:W0:Y:S04]  /*0a70*/  LDS.128 R8, [UR4+0x10] ;  /* 0x00001004ff087984 */ /* 0x000e280008000c00 */
[----:B------:R-:W1:Y:S01]  /*0a80*/  LDS.64 R2, [UR4+0x20] ;  /* 0x00002004ff027984 */ /* 0x000e620008000a00 */
[----:B0-----:R-:W-:-:S04]  /*0a90*/  IADD3 R0, PT, PT, R8, R0, R7 ;  /* 0x0000000008007210 */ /* 0x001fc80007ffe007 */
[----:B------:R-:W-:-:S04]  /*0aa0*/  IADD3 R0, PT, PT, R10, R0, R9 ;  /* 0x000000000a007210 */ /* 0x000fc80007ffe009 */
[----:B-1----:R-:W-:-:S05]  /*0ab0*/  IADD3 R0, PT, PT, R2, R0, R11 ;  /* 0x0000000002007210 */ /* 0x002fca0007ffe00b */
[----:B------:R-:W-:Y:S01]  /*0ac0*/  IMAD.IADD R7, R0, 0x1, R3 ;  /* 0x0000000100077824 */ /* 0x000fe200078e0203 */
[----:B------:R-:W-:Y:S06]  /*0ad0*/  BRA `(.L_x_102) ;  /* 0x0000001000cc7947 */ /* 0x000fec0003800000 */
.L_x_101:
[C---:B0-----:R-:W-:Y:S01]  /*0ae0*/  LOP3.LUT R2, R5.reuse, 0x3e0, RZ, 0xc0, !PT ;  /* 0x000003e005027812 */ /* 0x041fe200078ec0ff */
[----:B------:R-:W0:Y:S01]  /*0af0*/  S2R R12, SR_LANEID ;  /* 0x00000000000c7919 */ /* 0x000e220000000000 */
[----:B------:R-:W-:Y:S02]  /*0b00*/  ISETP.NE.AND P5, PT, R5, RZ, PT ;  /* 0x000000ff0500720c */ /* 0x000fe40003fa5270 */
[----:B------:R-:W-:Y:S01]  /*0b10*/  LOP3.LUT R7, RZ, R2, RZ, 0x33, !PT ;  /* 0x00000002ff077212 */ /* 0x000fe200078e33ff */
[----:B------:R-:W-:-:S04]  /*0b20*/  VIADD R3, R2, 0x20 ;  /* 0x0000002002037836 */ /* 0x000fc80000000000 */
[----:B------:R-:W-:Y:S01]  /*0b30*/  IMAD.IADD R7, R7, 0x1, R4 ;  /* 0x0000000107077824 */ /* 0x000fe200078e0204 */
[----:B------:R-:W-:-:S04]  /*0b40*/  ISETP.GT.U32.AND P0, PT, R3, R4, PT ;  /* 0x000000040300720c */ /* 0x000fc80003f04070 */
        /* <DEDUP_REMOVED lines=10> */
[----:B------:R-:W-:Y:S01]  /*0bf0*/  @!P1 SHF.R.U32.HI R9, RZ, 0x3, R5 ;  /* 0x00000003ff099819 */ /* 0x000fe20000011605 */
[----:B------:R-:W1:Y:S03]  /*0c00*/  SHFL.DOWN PT, R7, R2, 0x2, R3 ;  /* 0x0840000002077989 */ /* 0x000e6600000e0003 */
[----:B------:R-:W-:Y:S02]  /*0c10*/  @!P1 LOP3.LUT R9, R9, 0x7c, RZ, 0xc0, !PT ;  /* 0x0000007c09099812 */ /* 0x000fe400078ec0ff */
[----:B-1----:R-:W-:Y:S02]  /*0c20*/  SEL R7, R7, RZ, !P0 ;  /* 0x000000ff07077207 */ /* 0x002fe40004000000 */
[----:B------:R-:W-:Y:S02]  /*0c30*/  ISETP.GT.AND P0, PT, R10, R3, PT ;  /* 0x000000030a00720c */ /* 0x000fe40003f04270 */
[----:B------:R-:W-:Y:S01]  /*0c40*/  @!P1 MOV R10, 0x400 ;  /* 0x00000400000a9802 */ /* 0x000fe20000000f00 */
[----:B------:R-:W-:-:S02]  /*0c50*/  IMAD.IADD R8, R2, 0x1, R7 ;  /* 0x0000000102087824 */ /* 0x000fc400078e0207 */
[----:B------:R-:W-:Y:S01]  /*0c60*/  VIADD R2, R12, 0x8 ;  /* 0x000000080c027836 */ /* 0x000fe20000000000 */
[----:B0-----:R-:W-:Y:S02]  /*0c70*/  @!P1 LEA R10, R11, R10, 0x18 ;  /* 0x0000000a0b0a9211 */ /* 0x001fe400078ec0ff */
        /* <DEDUP_REMOVED lines=11> */
[----:B0-----:R-:W-:-:S05]  /*0d30*/  SEL R7, R7, RZ, !P0 ;  /* 0x000000ff07077207 */ /* 0x001fca0004000000 */
[----:B------:R-:W-:-:S05]  /*0d40*/  IMAD.IADD R7, R2, 0x1, R7 ;  /* 0x0000000102077824 */ /* 0x000fca00078e0207 */
[----:B------:R0:W-:Y:S01]  /*0d50*/  @!P1 STS [R10+0x8], R7 ;  /* 0x000008070a009388 */ /* 0x0001e20000000800 */
[----:B------:R-:W-:Y:S06]  /*0d60*/  BAR.SYNC.DEFER_BLOCKING 0x0 ;  /* 0x0000000000007b1d */ /* 0x000fec0000010000 */
[----:B------:R-:W-:Y:S05]  /*0d70*/  @P5 BRA `(.L_x_102) ;  /* 0x0000001000245947 */ /* 0x000fea0003800000 */
[----:B------:R-:W1:Y:S01]  /*0d80*/  S2UR UR5, SR_CgaCtaId ;  /* 0x00000000000579c3 */ /* 0x000e620000008800 */
[----:B------:R-:W-:Y:S01]  /*0d90*/  UMOV UR4, 0x400 ;  /* 0x0000040000047882 */ /* 0x000fe20000000000 */
[C---:B------:R-:W-:Y:S02]  /*0da0*/  ISETP.GT.U32.AND P0, PT, R4.reuse, 0x40, PT ;  /* 0x000000400400780c */ /* 0x040fe40003f04070 */
[C---:B------:R-:W-:Y:S02]  /*0db0*/  ISETP.GT.U32.AND P6, PT, R4.reuse, 0x20, PT ;  /* 0x000000200400780c */ /* 0x040fe40003fc4070 */
[C---:B------:R-:W-:Y:S02]  /*0dc0*/  ISETP.GT.U32.AND P4, PT, R4.reuse, 0x60, PT ;  /* 0x000000600400780c */ /* 0x040fe40003f84070 */
[----:B------:R-:W-:Y:S02]  /*0dd0*/  ISETP.GT.U32.AND P2, PT, R4, 0x80, PT ;  /* 0x000000800400780c */ /* 0x000fe40003f44070 */
[----:B------:R-:W-:-:S02]  /*0de0*/  ISETP.GT.U32.AND.EX P0, PT, R0, RZ, PT, P0 ;  /* 0x000000ff0000720c */ /* 0x000fc40003f04100 */
[----:B------:R-:W-:Y:S02]  /*0df0*/  ISETP.GT.U32.AND.EX P6, PT, R0, RZ, PT, P6 ;  /* 0x000000ff0000720c */ /* 0x000fe40003fc4160 */
[C---:B------:R-:W-:Y:S02]  /*0e00*/  ISETP.GT.U32.AND P3, PT, R4.reuse, 0xa0, PT ;  /* 0x000000a00400780c */ /* 0x040fe40003f64070 */
[----:B------:R-:W-:Y:S02]  /*0e10*/  ISETP.GT.U32.AND P1, PT, R4, 0xc0, PT ;  /* 0x000000c00400780c */ /* 0x000fe40003f24070 */
[C---:B------:R-:W-:Y:S02]  /*0e20*/  ISETP.GT.U32.AND.EX P4, PT, R0.reuse, RZ, PT, P4 ;  /* 0x000000ff0000720c */ /* 0x040fe40003f84140 */
[C---:B------:R-:W-:Y:S02]  /*0e30*/  ISETP.GT.U32.AND.EX P2, PT, R0.reuse, RZ, PT, P2 ;  /* 0x000000ff0000720c */ /* 0x040fe40003f44120 */
[C---:B------:R-:W-:Y:S01]  /*0e40*/  ISETP.GT.U32.AND.EX P3, PT, R0.reuse, RZ, PT, P3 ;  /* 0x000000ff0000720c */ /* 0x040fe20003f64130 */
[----:B-1----:R-:W-:Y:S01]  /*0e50*/  ULEA UR4, UR5, UR4, 0x18 ;  /* 0x0000000405047291 */ /* 0x002fe2000f8ec0ff */
[----:B------:R-:W-:-:S08]  /*0e60*/  ISETP.GT.U32.AND.EX P1, PT, R0, RZ, PT, P1 ;  /* 0x000000ff0000720c */ /* 0x000fd00003f24110 */
[----:B0-----:R-:W0:Y:S04]  /*0e70*/  LDS.128 R8, [UR4+0x10] ;  /* 0x00001004ff087984 */ /* 0x001e280008000c00 */
[----:B------:R-:W1:Y:S04]  /*0e80*/  LDS R5, [UR4+0xc] ;  /* 0x00000c04ff057984 */ /* 0x000e680008000800 */
[----:B------:R-:W2:Y:S01]  /*0e90*/  LDS.64 R2, [UR4+0x20] ;  /* 0x00002004ff027984 */ /* 0x000ea20008000a00 */
[----:B0-----:R-:W-:Y:S02]  /*0ea0*/  SEL R8, R8, RZ, P0 ;  /* 0x000000ff08087207 */ /* 0x001fe40000000000 */
[----:B------:R-:W-:-:S02]  /*0eb0*/  ISETP.GT.U32.AND P0, PT, R4, 0xe0, PT ;  /* 0x000000e00400780c */ /* 0x000fc40003f04070 */
[----:B-1----:R-:W-:Y:S02]  /*0ec0*/  SEL R6, R5, RZ, P6 ;  /* 0x000000ff05067207 */ /* 0x002fe40003000000 */
[----:B------:R-:W-:Y:S02]  /*0ed0*/  SEL R9, R9, RZ, P4 ;  /* 0x000000ff09097207 */ /* 0x000fe40002000000 */
[----:B------:R-:W-:Y:S02]  /*0ee0*/  IADD3 R6, PT, PT, R8, R6, R7 ;  /* 0x0000000608067210 */ /* 0x000fe40007ffe007 */
[----:B------:R-:W-:Y:S02]  /*0ef0*/  SEL R10, R10, RZ, P2 ;  /* 0x000000ff0a0a7207 */ /* 0x000fe40001000000 */
[----:B------:R-:W-:Y:S02]  /*0f00*/  ISETP.GT.U32.AND.EX P0, PT, R0, RZ, PT, P0 ;  /* 0x000000ff0000720c */ /* 0x000fe40003f04100 */
[----:B------:R-:W-:-:S02]  /*0f10*/  SEL R11, R11, RZ, P3 ;  /* 0x000000ff0b0b7207 */ /* 0x000fc40001800000 */
[----:B------:R-:W-:Y:S02]  /*0f20*/  IADD3 R6, PT, PT, R10, R6, R9 ;  /* 0x000000060a067210 */ /* 0x000fe40007ffe009 */
[----:B--2---:R-:W-:Y:S02]  /*0f30*/  SEL R2, R2, RZ, P1 ;  /* 0x000000ff02027207 */ /* 0x004fe40000800000 */
[----:B------:R-:W-:Y:S02]  /*0f40*/  SEL R3, R3, RZ, P0 ;  /* 0x000000ff03037207 */ /* 0x000fe40000000000 */
[----:B------:R-:W-:-:S05]  /*0f50*/  IADD3 R2, PT, PT, R2, R6, R11 ;  /* 0x0000000602027210 */ /* 0x000fca0007ffe00b */
[----:B------:R-:W-:Y:S01]  /*0f60*/  IMAD.IADD R7, R2, 0x1, R3 ;  /* 0x0000000102077824 */ /* 0x000fe200078e0203 */
[----:B------:R-:W-:Y:S06]  /*0f70*/  BRA `(.L_x_102) ;  /* 0x0000000c00a47947 */ /* 0x000fec0003800000 */
.L_x_88:
[----:B------:R-:W0:Y:S01]  /*0f80*/  S2R R8, SR_TID.X ;  /* 0x0000000000087919 */ /* 0x000e220000002100 */
[----:B------:R-:W0:Y:S02]  /*0f90*/  LDC.64 R2, c[0x0][0x380] ;  /* 0x0000e000ff027b82 */ /* 0x000e240000000a00 */
[----:B0-----:R-:W-:-:S05]  /*0fa0*/  IMAD.WIDE.U32 R2, R8, 0x4, R2 ;  /* 0x0000000408027825 */ /* 0x001fca00078e0002 */
        /* <DEDUP_REMOVED lines=16> */
[----:B--2---:R-:W-:-:S04]  /*10b0*/  IADD3 R5, PT, PT, R7, R6, R5 ;  /* 0x0000000607057210 */ /* 0x004fc80007ffe005 */
[----:B---3--:R-:W-:Y:S01]  /*10c0*/  IADD3 R5, PT, PT, R12, R9, R5 ;  /* 0x000000090c057210 */ /* 0x008fe20007ffe005 */
[----:B------:R-:W-:Y:S01]  /*10d0*/  IMAD.MOV.U32 R9, RZ, RZ, 0x1000 ;  /* 0x00001000ff097424 */ /* 0x000fe200078e00ff */
[----:B------:R-:W-:-:S04]  /*10e0*/  IADD3 R12, P1, PT, R4, -0x1000, RZ ;  /* 0xfffff000040c7810 */ /* 0x000fc80007f3e0ff */
[----:B------:R-:W-:Y:S02]  /*10f0*/  ISETP.GE.U32.AND P0, PT, R12, 0x1000, PT ;  /* 0x000010000c00780c */ /* 0x000fe40003f06070 */
[----:B----4-:R-:W-:Y:S01]  /*1100*/  IADD3 R5, PT, PT, R14, R11, R5 ;  /* 0x0000000b0e057210 */ /* 0x010fe20007ffe005 */
[----:B------:R-:W-:Y:S01]  /*1110*/  IMAD.MOV.U32 R11, RZ, RZ, RZ ;  /* 0x000000ffff0b7224 */ /* 0x000fe200078e00ff */
[----:B------:R-:W-:-:S04]  /*1120*/  IADD3.X R14, PT, PT, R0, -0x1, RZ, P1, !PT ;  /* 0xffffffff000e7810 */ /* 0x000fc80000ffe4ff */
[----:B------:R-:W-:Y:S02]  /*1130*/  ISETP.GE.U32.AND.EX P0, PT, R14, RZ, PT, P0 ;  /* 0x000000ff0e00720c */ /* 0x000fe40003f06100 */
[----:B-----5:R-:W-:-:S04]  /*1140*/  IADD3 R5, PT, PT, R16, R13, R5 ;  /* 0x0000000d10057210 */ /* 0x020fc80007ffe005 */
[----:B------:R-:W-:-:S04]  /*1150*/  IADD3 R5, PT, PT, R18, R15, R5 ;  /* 0x0000000f12057210 */ /* 0x000fc80007ffe005 */
[----:B------:R-:W-:-:S04]  /*1160*/  IADD3 R5, PT, PT, R20, R17, R5 ;  /* 0x0000001114057210 */ /* 0x000fc80007ffe005 */
[----:B------:R-:W-:-:S05]  /*1170*/  IADD3 R5, PT, PT, R22, R19, R5 ;  /* 0x0000001316057210 */ /* 0x000fca0007ffe005 */
[----:B------:R-:W-:Y:S01]  /*1180*/  IMAD.IADD R10, R10, 0x1, R5 ;  /* 0x000000010a0a7824 */ /* 0x000fe200078e0205 */
[----:B------:R-:W-:Y:S06]  /*1190*/  @!P0 BRA `(.L_x_103) ;  /* 0x0000000000a08947 */ /* 0x000fec0003800000 */
[----:B------:R-:W0:Y:S01]  /*11a0*/  LDC.64 R4, c[0x0][0x390] ;  /* 0x0000e400ff047b82 */ /* 0x000e220000000a00 */
[----:B------:R-:W-:Y:S02]  /*11b0*/  IMAD.MOV.U32 R9, RZ, RZ, 0x1000 ;  /* 0x00001000ff097424 */ /* 0x000fe400078e00ff */
[----:B------:R-:W-:-:S07]  /*11c0*/  IMAD.MOV.U32 R11, RZ, RZ, RZ ;  /* 0x000000ffff0b7224 */ /* 0x000fce00078e00ff */
.L_x_105:
[----:B------:R-:W-:-:S04]  /*11d0*/  LEA R6, P0, R9, R2, 0x2 ;  /* 0x0000000209067211 */ /* 0x000fc800078010ff */
[----:B------:R-:W-:-:S05]  /*11e0*/  LEA.HI.X R7, R9, R3, R11, 0x2, P0 ;  /* 0x0000000309077211 */ /* 0x000fca00000f140b */
        /* <DEDUP_REMOVED lines=16> */
[----:B--2---:R-:W-:-:S02]  /*12f0*/  IADD3 R25, PT, PT, R26, R25, R10 ;  /* 0x000000191a197210 */ /* 0x004fc40007ffe00a */
[----:B0-----:R-:W-:-:S04]  /*1300*/  IADD3 R10, P1, PT, -R9, R4, RZ ;  /* 0x00000004090a7210 */ /* 0x001fc80007f3e1ff */
[----:B------:R-:W-:Y:S02]  /*1310*/  ISETP.GE.U32.AND P0, PT, R10, 0x1000, PT ;  /* 0x000010000a00780c */ /* 0x000fe40003f06070 */
[----:B---3--:R-:W-:-:S04]  /*1320*/  IADD3 R25, PT, PT, R28, R27, R25 ;  /* 0x0000001b1c197210 */ /* 0x008fc80007ffe019 */
[----:B----4-:R-:W-:-:S04]  /*1330*/  IADD3 R23, PT, PT, R23, R24, R25 ;  /* 0x0000001817177210 */ /* 0x010fc80007ffe019 */
[----:B-----5:R-:W-:Y:S01]  /*1340*/  IADD3 R21, PT, PT, R21, R0, R23 ;  /* 0x0000000015157210 */ /* 0x020fe20007ffe017 */
[----:B------:R-:W-:-:S04]  /*1350*/  IMAD.MOV.U32 R0, RZ, RZ, R5 ;  /* 0x000000ffff007224 */ /* 0x000fc800078e0005 */
[----:B------:R-:W-:Y:S01]  /*1360*/  IMAD.X R10, R0, 0x1, ~R11, P1 ;  /* 0x00000001000a7824 */ /* 0x000fe200008e0e0b */
[----:B------:R-:W-:-:S04]  /*1370*/  IADD3 R13, PT, PT, R16, R13, R21 ;  /* 0x0000000d100d7210 */ /* 0x000fc80007ffe015 */
[----:B------:R-:W-:Y:S02]  /*1380*/  ISETP.GE.U32.AND.EX P0, PT, R10, RZ, PT, P0 ;  /* 0x000000ff0a00720c */ /* 0x000fe40003f06100 */
[----:B------:R-:W-:-:S04]  /*1390*/  IADD3 R13, PT, PT, R18, R15, R13 ;  /* 0x0000000f120d7210 */ /* 0x000fc80007ffe00d */
[----:B------:R-:W-:-:S04]  /*13a0*/  IADD3 R13, PT, PT, R20, R17, R13 ;  /* 0x00000011140d7210 */ /* 0x000fc80007ffe00d */
[----:B------:R-:W-:-:S03]  /*13b0*/  IADD3 R10, PT, PT, R22, R19, R13 ;  /* 0x00000013160a7210 */ /* 0x000fc60007ffe00d */
[----:B------:R-:W-:Y:S05]  /*13c0*/  @!P0 BRA `(.L_x_104) ;  /* 0x0000000400e88947 */ /* 0x000fea0003800000 */
[----:B------:R-:W-:-:S05]  /*13d0*/  IADD3 R9, P0, PT, R9, 0x1000, RZ ;  /* 0x0000100009097810 */ /* 0x000fca0007f1e0ff */
[----:B------:R-:W-:Y:S01]  /*13e0*/  IMAD.X R11, RZ, RZ, R11, P0 ;  /* 0x000000ffff0b7224 */ /* 0x000fe200000e060b */
[----:B------:R-:W-:-:S04]  /*13f0*/  ISETP.GT.U32.AND P0, PT, R9, R12, PT ;  /* 0x0000000c0900720c */ /* 0x000fc80003f04070 */
[----:B------:R-:W-:-:S13]  /*1400*/  ISETP.GT.U32.AND.EX P0, PT, R11, R14, PT, P0 ;  /* 0x0000000e0b00720c */ /* 0x000fda0003f04100 */
[----:B------:R-:W-:Y:S05]  /*1410*/  @!P0 BRA `(.L_x_105) ;  /* 0xfffffffc006c8947 */ /* 0x000fea000383ffff */
.L_x_103:
[----:B------:R-:W-:Y:S01]  /*1420*/  IMAD.IADD R3, R4, 0x1, -R9 ;  /* 0x0000000104037824 */ /* 0x000fe200078e0a09 */
[----:B------:R-:W-:Y:S01]  /*1430*/  ISETP.GE.U32.AND P1, PT, R9, R4, PT ;  /* 0x000000040900720c */ /* 0x000fe20003f26070 */
[----:B------:R-:W-:Y:S03]  /*1440*/  BSSY.RECONVERGENT B1, `(.L_x_104) ;  /* 0x0000072000017945 */ /* 0x000fe60003800200 */
[----:B------:R-:W-:-:S04]  /*1450*/  ISETP.GE.AND P0, PT, R8, R3, PT ;  /* 0x000000030800720c */ /* 0x000fc80003f06270 */
[----:B------:R-:W-:-:S13]  /*1460*/  ISETP.GE.U32.OR.EX P0, PT, R11, R0, P0, P1 ;  /* 0x000000000b00720c */ /* 0x000fda0000706510 */
[----:B------:R-:W-:Y:S05]  /*1470*/  @P0 BRA `(.L_x_106) ;  /* 0x0000000400b80947 */ /* 0x000fea0003800000 */
[----:B------:R-:W-:Y:S01]  /*1480*/  LOP3.LUT R0, RZ, R8, RZ, 0x33, !PT ;  /* 0x00000008ff007212 */ /* 0x000fe200078e33ff */
[----:B------:R-:W-:Y:S03]  /*1490*/  BSSY.RECONVERGENT B2, `(.L_x_107) ;  /* 0x0000031000027945 */ /* 0x000fe60003800200 */
[----:B------:R-:W-:-:S04]  /*14a0*/  IADD3 R0, PT, PT, -R9, R4, R0 ;  /* 0x0000000409007210 */ /* 0x000fc80007ffe100 */
[C---:B------:R-:W-:Y:S02]  /*14b0*/  ISETP.GE.U32.AND P0, PT, R0.reuse, 0xf00, PT ;  /* 0x00000f000000780c */ /* 0x040fe40003f06070 */
[----:B------:R-:W-:Y:S01]  /*14c0*/  LEA.HI R4, R0, 0x1, RZ, 0x18 ;  /* 0x0000000100047811 */ /* 0x000fe200078fc0ff */
[----:B------:R-:W-:-:S03]  /*14d0*/  IMAD.MOV.U32 R0, RZ, RZ, R8 ;  /* 0x000000ffff007224 */ /* 0x000fc600078e0008 */
[----:B------:R-:W-:-:S04]  /*14e0*/  LOP3.LUT R24, R4, 0xf, RZ, 0xc0, !PT ;  /* 0x0000000f04187812 */ /* 0x000fc800078ec0ff */
[----:B------:R-:W-:-:S03]  /*14f0*/  ISETP.NE.AND P1, PT, R24, RZ, PT ;  /* 0x000000ff1800720c */ /* 0x000fc60003f25270 */
[----:B------:R-:W-:Y:S10]  /*1500*/  @!P0 BRA `(.L_x_108) ;  /* 0x0000000000a48947 */ /* 0x000ff40003800000 */
[----:B------:R-:W0:Y:S01]  /*1510*/  LDCU.64 UR4, c[0x0][0x380] ;  /* 0x00007000ff0477ac */ /* 0x000e220008000a00 */
[----:B------:R-:W-:Y:S02]  /*1520*/  IADD3 R3, P0, PT, R8, R9, RZ ;  /* 0x0000000908037210 */ /* 0x000fe40007f1e0ff */
[----:B------:R-:W-:-:S03]  /*1530*/  LOP3.LUT R6, R4, 0x1fffff0, RZ, 0xc0, !PT ;  /* 0x01fffff004067812 */ /* 0x000fc600078ec0ff */
[----:B------:R-:W-:Y:S02]  /*1540*/  IMAD.X R0, RZ, RZ, R11, P0 ;  /* 0x000000ffff007224 */ /* 0x000fe400000e060b */
[----:B------:R-:W-:Y:S01]  /*1550*/  IMAD.MOV R6, RZ, RZ, -R6 ;  /* 0x000000ffff067224 */ /* 0x000fe200078e0a06 */
[----:B0-----:R-:W-:-:S04]  /*1560*/  LEA R15, P2, R3, UR4, 0x2 ;  /* 0x00000004030f7c11 */ /* 0x001fc8000f8410ff */
[----:B------:R-:W-:Y:S02]  /*1570*/  IADD3 R15, P0, PT, R15, 0x2000, RZ ;  /* 0x000020000f0f7810 */ /* 0x000fe40007f1e0ff */
[----:B------:R-:W-:Y:S01]  /*1580*/  LEA.HI.X R3, R3, UR5, R0, 0x2, P2 ;  /* 0x0000000503037c11 */ /* 0x000fe200090f1400 */
[----:B------:R-:W-:-:S04]  /*1590*/  IMAD.MOV.U32 R0, RZ, RZ, R8 ;  /* 0x000000ffff007224 */ /* 0x000fc800078e0008 */
[----:B------:R-:W-:-:S07]  /*15a0*/  IMAD.X R3, RZ, RZ, R3, P0 ;  /* 0x000000ffff037224 */ /* 0x000fce00000e0603 */
.L_x_109:
        /* <DEDUP_REMOVED lines=31> */
.L_x_108:
[----:B------:R-:W-:Y:S05]  /*17a0*/  BSYNC.RECONVERGENT B2 ;  /* 0x0000000000027941 */ /* 0x000fea0003800200 */
.L_x_107:
[----:B------:R-:W-:Y:S05]  /*17b0*/  @!P1 BRA `(.L_x_106) ;  /* 0x0000000000e89947 */ /* 0x000fea0003800000 */
[----:B------:R-:W-:Y:S01]  /*17c0*/  ISETP.GE.U32.AND P0, PT, R24, 0x8, PT ;  /* 0x000000081800780c */ /* 0x000fe20003f06070 */
[----:B------:R-:W-:Y:S01]  /*17d0*/  BSSY.RECONVERGENT B2, `(.L_x_110) ;  /* 0x0000016000027945 */ /* 0x000fe20003800200 */
[----:B------:R-:W-:-:S04]  /*17e0*/  LOP3.LUT R17, R4, 0x7, RZ, 0xc0, !PT ;  /* 0x0000000704117812 */ /* 0x000fc800078ec0ff */
[----:B------:R-:W-:-:S07]  /*17f0*/  ISETP.NE.AND P1, PT, R17, RZ, PT ;  /* 0x000000ff1100720c */ /* 0x000fce0003f25270 */
[----:B------:R-:W-:Y:S06]  /*1800*/  @!P0 BRA `(.L_x_111) ;  /* 0x0000000000488947 */ /* 0x000fec0003800000 */
[----:B------:R-:W0:Y:S01]  /*1810*/  LDCU.64 UR4, c[0x0][0x380] ;  /* 0x00007000ff0477ac */ /* 0x000e220008000a00 */
[----:B------:R-:W-:-:S05]  /*1820*/  IADD3 R3, P0, PT, R0, R9, RZ ;  /* 0x0000000900037210 */ /* 0x000fca0007f1e0ff */
[----:B------:R-:W-:Y:S01]  /*1830*/  IMAD.X R6, RZ, RZ, R11, P0 ;  /* 0x000000ffff067224 */ /* 0x000fe200000e060b */
        /* <DEDUP_REMOVED lines=15> */
.L_x_111:
[----:B------:R-:W-:Y:S05]  /*1930*/  BSYNC.RECONVERGENT B2 ;  /* 0x0000000000027941 */ /* 0x000fea0003800200 */
.L_x_110:
        /* <DEDUP_REMOVED lines=18> */
.L_x_113:
[----:B------:R-:W-:Y:S05]  /*1a60*/  BSYNC.RECONVERGENT B2 ;  /* 0x0000000000027941 */ /* 0x000fea0003800200 */
.L_x_112:
[----:B------:R-:W-:Y:S05]  /*1a70*/  @!P1 BRA `(.L_x_106) ;  /* 0x0000000000389947 */ /* 0x000fea0003800000 */
[----:B------:R-:W0:Y:S01]  /*1a80*/  LDCU.64 UR4, c[0x0][0x380] ;  /* 0x00007000ff0477ac */ /* 0x000e220008000a00 */
[----:B------:R-:W-:Y:S01]  /*1a90*/  IADD3 R5, P0, PT, R0, R9, RZ ;  /* 0x0000000900057210 */ /* 0x000fe20007f1e0ff */
[----:B------:R-:W-:-:S04]  /*1aa0*/  IMAD.MOV R0, RZ, RZ, -R6 ;  /* 0x000000ffff007224 */ /* 0x000fc800078e0a06 */
[----:B------:R-:W-:Y:S01]  /*1ab0*/  IMAD.X R4, RZ, RZ, R11, P0 ;  /* 0x000000ffff047224 */ /* 0x000fe200000e060b */
[----:B0-----:R-:W-:-:S04]  /*1ac0*/  LEA R2, P1, R5, UR4, 0x2 ;  /* 0x0000000405027c11 */ /* 0x001fc8000f8210ff */
[----:B------:R-:W-:-:S09]  /*1ad0*/  LEA.HI.X R5, R5, UR5, R4, 0x2, P1 ;  /* 0x0000000505057c11 */ /* 0x000fd200088f1404 */
.L_x_114:
[----:B------:R-:W-:-:S06]  /*1ae0*/  IMAD.MOV.U32 R3, RZ, RZ, R5 ;  /* 0x000000ffff037224 */ /* 0x000fcc00078e0005 */
[----:B------:R0:W2:Y:S01]  /*1af0*/  LDG.E R3, desc[UR6][R2.64] ;  /* 0x0000000602037981 */ /* 0x0000a2000c1e1900 */
[----:B------:R-:W-:-:S05]  /*1b00*/  VIADD R0, R0, 0x1 ;  /* 0x0000000100007836 */ /* 0x000fca0000000000 */
[----:B------:R-:W-:Y:S02]  /*1b10*/  ISETP.NE.AND P0, PT, R0, RZ, PT ;  /* 0x000000ff0000720c */ /* 0x000fe40003f05270 */
[----:B0-----:R-:W-:-:S05]  /*1b20*/  IADD3 R2, P1, PT, R2, 0x400, RZ ;  /* 0x0000040002027810 */ /* 0x001fca0007f3e0ff */
[----:B------:R-:W-:Y:S02]  /*1b30*/  IMAD.X R5, RZ, RZ, R5, P1 ;  /* 0x000000ffff057224 */ /* 0x000fe400008e0605 */
[----:B--2---:R-:W-:-:S04]  /*1b40*/  IMAD.IADD R10, R3, 0x1, R10 ;  /* 0x00000001030a7824 */ /* 0x004fc800078e020a */
[----:B------:R-:W-:Y:S05]  /*1b50*/  @P0 BRA `(.L_x_114) ;  /* 0xfffffffc00e00947 */ /* 0x000fea000383ffff */
.L_x_106:
[----:B------:R-:W-:Y:S05]  /*1b60*/  BSYNC.RECONVERGENT B1 ;  /* 0x0000000000017941 */ /* 0x000fea0003800200 */
.L_x_104:
[----:B------:R-:W0:Y:S01]  /*1b70*/  S2R R6, SR_LANEID ;  /* 0x0000000000067919 */ /* 0x000e220000000000 */
[----:B------:R-:W-:Y:S01]  /*1b80*/  ISETP.NE.AND P5, PT, R8, RZ, PT ;  /* 0x000000ff0800720c */ /* 0x000fe20003fa5270 */
        /* <DEDUP_REMOVED lines=39> */
[----:B------:R-:W-:-:S07]  /*1e00*/  IMAD.IADD R7, R0, 0x1, R3 ;  /* 0x0000000100077824 */ /* 0x000fce00078e0203 */
.L_x_102:
[----:B------:R-:W-:Y:S05]  /*1e10*/  BSYNC.RECONVERGENT B0 ;  /* 0x0000000000007941 */ /* 0x000fea0003800200 */
.L_x_87:
[----:B------:R-:W-:Y:S05]  /*1e20*/  @P5 EXIT ;  /* 0x000000000000594d */ /* 0x000fea0003800000 */
[----:B------:R-:W3:Y:S01]  /*1e30*/  LDC.64 R2, c[0x0][0x388] ;  /* 0x0000e200ff027b82 */ /* 0x000ee20000000a00 */
[----:B------:R-:W0:Y:S02]  /*1e40*/  LDCU UR4, c[0x0][0x39c] ;  /* 0x00007380ff0477ac */ /* 0x000e240008000800 */
[----:B012---:R-:W-:-:S05]  /*1e50*/  VIADD R7, R7, UR4 ;  /* 0x0000000407077c36 */ /* 0x007fca0008000000 */
[----:B---3--:R-:W-:Y:S01]  /*1e60*/  STG.E desc[UR6][R2.64], R7 ;  /* 0x0000000702007986 */ /* 0x008fe2000c101906 */
[----:B------:R-:W-:Y:S05]  /*1e70*/  EXIT ;  /* 0x000000000000794d */ /* 0x000fea0003800000 */
.L_x_115:
        /* <DEDUP_REMOVED lines=16> */
.L_x_241:


//--------------------- .text._ZN3cub18CUB_300001_SM_10006detail6reduce28DeviceReduceSingleTileKernelINS2_10policy_hubIijN4cuda3std3__44plusIiEEE10Policy1000EPiSC_iS9_iiNS7_10__identityEEEvT0_T1_T2_T3_T4_T6_ --------------------------
	.section	.text._ZN3cub18CUB_300001_SM_10006detail6reduce28DeviceReduceSingleTileKernelINS2_10policy_hubIijN4cuda3std3__44plusIiEEE10Policy1000EPiSC_iS9_iiNS7_10__identityEEEvT0_T1_T2_T3_T4_T6_,"ax",@progbits
	.align	128
        .global         _ZN3cub18CUB_300001_SM_10006detail6reduce28DeviceReduceSingleTileKernelINS2_10policy_hubIijN4cuda3std3__44plusIiEEE10Policy1000EPiSC_iS9_iiNS7_10__identityEEEvT0_T1_T2_T3_T4_T6_
        .type           _ZN3cub18CUB_300001_SM_10006detail6reduce28DeviceReduceSingleTileKernelINS2_10policy_hubIijN4cuda3std3__44plusIiEEE10Policy1000EPiSC_iS9_iiNS7_10__identityEEEvT0_T1_T2_T3_T4_T6_,@function
        .size           _ZN3cub18CUB_300001_SM_10006detail6reduce28DeviceReduceSingleTileKernelINS2_10policy_hubIijN4cuda3std3__44plusIiEEE10Policy1000EPiSC_iS9_iiNS7_10__identityEEEvT0_T1_T2_T3_T4_T6_,(.L_x_242 - _ZN3cub18CUB_300001_SM_10006detail6reduce28DeviceReduceSingleTileKernelINS2_10policy_hubIijN4cuda3std3__44plusIiEEE10Policy1000EPiSC_iS9_iiNS7_10__identityEEEvT0_T1_T2_T3_T4_T6_)
        .other          _ZN3cub18CUB_300001_SM_10006detail6reduce28DeviceReduceSingleTileKernelINS2_10policy_hubIijN4cuda3std3__44plusIiEEE10Policy1000EPiSC_iS9_iiNS7_10__identityEEEvT0_T1_T2_T3_T4_T6_,@"STO_CUDA_ENTRY STV_DEFAULT"
_ZN3cub18CUB_300001_SM_10006detail6reduce28DeviceReduceSingleTileKernelINS2_10policy_hubIijN4cuda3std3__44plusIiEEE10Policy1000EPiSC_iS9_iiNS7_10__identityEEEvT0_T1_T2_T3_T4_T6_:
.text._ZN3cub18CUB_300001_SM_10006detail6reduce28DeviceReduceSingleTileKernelINS2_10policy_hubIijN4cuda3std3__44plusIiEEE10Policy1000EPiSC_iS9_iiNS7_10__identityEEEvT0_T1_T2_T3_T4_T6_:
        /* <DEDUP_REMOVED lines=13> */
.L_x_116:
        /* <DEDUP_REMOVED lines=16> */
.L_x_121:
[----:B------:R-:W-:Y:S05]  /*01d0*/  BSYNC.RECONVERGENT B1 ;  /* 0x0000000000017941 */ /* 0x000fea0003800200 */
.L_x_120:
        /* <DEDUP_REMOVED lines=16> */
.L_x_126:
        /* <DEDUP_REMOVED lines=9> */
.L_x_125:
[----:B------:R-:W-:Y:S05]  /*0370*/  BSYNC.RECONVERGENT B2 ;  /* 0x0000000000027941 */ /* 0x000fea0003800200 */
.L_x_124:
        /* <DEDUP_REMOVED lines=8> */
.L_x_129:
        /* <DEDUP_REMOVED lines=35> */
.L_x_128:
[----:B------:R-:W-:Y:S05]  /*0630*/  BSYNC.RECONVERGENT B2 ;  /* 0x0000000000027941 */ /* 0x000fea0003800200 */
.L_x_127:
        /* <DEDUP_REMOVED lines=22> */
.L_x_131:
[----:B------:R-:W-:Y:S05]  /*07a0*/  BSYNC.RECONVERGENT B2 ;  /* 0x0000000000027941 */ /* 0x000fea0003800200 */
.L_x_130:
        /* <DEDUP_REMOVED lines=10> */
.L_x_123:
[----:B------:R-:W-:Y:S05]  /*0850*/  BSYNC.RECONVERGENT B1 ;  /* 0x0000000000017941 */ /* 0x000fea0003800200 */
.L_x_122:
        /* <DEDUP_REMOVED lines=45> */
.L_x_132:
        /* <DEDUP_REMOVED lines=67> */
.L_x_119:
        /* <DEDUP_REMOVED lines=22> */
.L_x_136:
        /* <DEDUP_REMOVED lines=20> */
.L_x_134:
        /* <DEDUP_REMOVED lines=20> */
.L_x_140:
        /* <DEDUP_REMOVED lines=8> */
.L_x_139:
[----:B------:R-:W-:Y:S05]  /*13c0*/  BSYNC.RECONVERGENT B2 ;  /* 0x0000000000027941 */ /* 0x000fea0003800200 */
.L_x_138:
        /* <DEDUP_REMOVED lines=16> */
.L_x_143:
        /* <DEDUP_REMOVED lines=39> */
.L_x_142:
[----:B------:R-:W-:Y:S05]  /*1740*/  BSYNC.RECONVERGENT B2 ;  /* 0x0000000000027941 */ /* 0x000fea0003800200 */
.L_x_141:
        /* <DEDUP_REMOVED lines=27> */
.L_x_145:
[----:B------:R-:W-:Y:S05]  /*1900*/  BSYNC.RECONVERGENT B2 ;  /* 0x0000000000027941 */ /* 0x000fea0003800200 */
.L_x_144:
        /* <DEDUP_REMOVED lines=10> */
.L_x_137:
[----:B------:R-:W-:Y:S05]  /*19b0*/  BSYNC.RECONVERGENT B1 ;  /* 0x0000000000017941 */ /* 0x000fea0003800200 */
.L_x_135:
        /* <DEDUP_REMOVED lines=43> */
.L_x_118:
        /* <DEDUP_REMOVED lines=12> */
.L_x_148:
[----:B------:R-:W-:Y:S05]  /*1d30*/  BSYNC.RECONVERGENT B1 ;  /* 0x0000000000017941 */ /* 0x000fea0003800200 */
.L_x_147:
        /* <DEDUP_REMOVED lines=16> */
.L_x_153:
        /* <DEDUP_REMOVED lines=9> */
.L_x_152:
[----:B------:R-:W-:Y:S05]  /*1ed0*/  BSYNC.RECONVERGENT B2 ;  /* 0x0000000000027941 */ /* 0x000fea0003800200 */
.L_x_151:
        /* <DEDUP_REMOVED lines=8> */
.L_x_156:
        /* <DEDUP_REMOVED lines=35> */
.L_x_155:
[----:B------:R-:W-:Y:S05]  /*2190*/  BSYNC.RECONVERGENT B2 ;  /* 0x0000000000027941 */ /* 0x000fea0003800200 */
.L_x_154:
        /* <DEDUP_REMOVED lines=22> */
.L_x_158:
[----:B------:R-:W-:Y:S05]  /*2300*/  BSYNC.RECONVERGENT B2 ;  /* 0x0000000000027941 */ /* 0x000fea0003800200 */
.L_x_157:
        /* <DEDUP_REMOVED lines=10> */
.L_x_150:
[----:B------:R-:W-:Y:S05]  /*23b0*/  BSYNC.RECONVERGENT B1 ;  /* 0x0000000000017941 */ /* 0x000fea0003800200 */
.L_x_149:
        /* <DEDUP_REMOVED lines=45> */
.L_x_159:
        /* <DEDUP_REMOVED lines=67> */
.L_x_146:
        /* <DEDUP_REMOVED lines=33> */
.L_x_162:
        /* <DEDUP_REMOVED lines=32> */
.L_x_160:
        /* <DEDUP_REMOVED lines=20> */
.L_x_166:
        /* <DEDUP_REMOVED lines=8> */
.L_x_165:
[----:B------:R-:W-:Y:S05]  /*3090*/  BSYNC.RECONVERGENT B2 ;  /* 0x0000000000027941 */ /* 0x000fea0003800200 */
.L_x_164:
        /* <DEDUP_REMOVED lines=16> */
.L_x_169:
        /* <DEDUP_REMOVED lines=39> */
.L_x_168:
[----:B------:R-:W-:Y:S05]  /*3410*/  BSYNC.RECONVERGENT B2 ;  /* 0x0000000000027941 */ /* 0x000fea0003800200 */
.L_x_167:
        /* <DEDUP_REMOVED lines=27> */
.L_x_171:
[----:B------:R-:W-:Y:S05]  /*35d0*/  BSYNC.RECONVERGENT B2 ;  /* 0x0000000000027941 */ /* 0x000fea0003800200 */
.L_x_170:
        /* <DEDUP_REMOVED lines=10> */
.L_x_163:
[----:B------:R-:W-:Y:S05]  /*3680*/  BSYNC.RECONVERGENT B1 ;  /* 0x0000000000017941 */ /* 0x000fea0003800200 */
.L_x_161:
        /* <DEDUP_REMOVED lines=42> */
.L_x_133:
[----:B------:R-:W-:Y:S05]  /*3930*/  BSYNC.RECONVERGENT B0 ;  /* 0x0000000000007941 */ /* 0x000fea0003800200 */
.L_x_117:
[----:B------:R-:W-:Y:S05]  /*3940*/  @P0 EXIT ;  /* 0x000000000000094d */ /* 0x000fea0003800000 */
[----:B-1----:R-:W1:Y:S01]  /*3950*/  LDC.64 R4, c[0x0][0x388] ;  /* 0x0000e200ff047b82 */ /* 0x002e620000000a00 */
[----:B------:R-:W0:Y:S02]  /*3960*/  LDCU UR4, c[0x0][0x398] ;  /* 0x00007300ff0477ac */ /* 0x000e240008000800 */
[----:B0-234-:R-:W-:-:S05]  /*3970*/  VIADD R3, R3, UR4 ;  /* 0x0000000403037c36 */ /* 0x01dfca0008000000 */
[----:B-1----:R-:W-:Y:S01]  /*3980*/  STG.E desc[UR6][R4.64], R3 ;  /* 0x0000000304007986 */ /* 0x002fe2000c101906 */
[----:B------:R-:W-:Y:S05]  /*3990*/  EXIT ;  /* 0x000000000000794d */ /* 0x000fea0003800000 */
.L_x_172:
        /* <DEDUP_REMOVED lines=14> */
.L_x_242:


//--------------------- .text._ZN3cub18CUB_300001_SM_10006detail6reduce18DeviceReduceKernelINS2_10policy_hubIijN4cuda3std3__44plusIiEEE10Policy1000EN6thrust24THRUST_300001_SM_1000_NS6detail15normal_iteratorINSD_10device_ptrIiEEEEjS9_iNS7_10__identityEEEvT0_PT3_T1_NS0_13GridEvenShareISN_EET2_T4_ --------------------------
	.section	.text._ZN3cub18CUB_300001_SM_10006detail6reduce18DeviceReduceKernelINS2_10policy_hubIijN4cuda3std3__44plusIiEEE10Policy1000EN6thrust24THRUST_300001_SM_1000_NS6detail15normal_iteratorINSD_10device_ptrIiEEEEjS9_iNS7_10__identityEEEvT0_PT3_T1_NS0_13GridEvenShareISN_EET2_T4_,"ax",@progbits
	.align	128
        .global         _ZN3cub18CUB_300001_SM_10006detail6reduce18DeviceReduceKernelINS2_10policy_hubIijN4cuda3std3__44plusIiEEE10Policy1000EN6thrust24THRUST_300001_SM_1000_NS6detail15normal_iteratorINSD_10device_ptrIiEEEEjS9_iNS7_10__identityEEEvT0_PT3_T1_NS0_13GridEvenShareISN_EET2_T4_
        .type           _ZN3cub18CUB_300001_SM_10006detail6reduce18DeviceReduceKernelINS2_10policy_hubIijN4cuda3std3__44plusIiEEE10Policy1000EN6thrust24THRUST_300001_SM_1000_NS6detail15normal_iteratorINSD_10device_ptrIiEEEEjS9_iNS7_10__identityEEEvT0_PT3_T1_NS0_13GridEvenShareISN_EET2_T4_,@function
        .size           _ZN3cub18CUB_300001_SM_10006detail6reduce18DeviceReduceKernelINS2_10policy_hubIijN4cuda3std3__44plusIiEEE10Policy1000EN6thrust24THRUST_300001_SM_1000_NS6detail15normal_iteratorINSD_10device_ptrIiEEEEjS9_iNS7_10__identityEEEvT0_PT3_T1_NS0_13GridEvenShareISN_EET2_T4_,(.L_x_243 - _ZN3cub18CUB_300001_SM_10006detail6reduce18DeviceReduceKernelINS2_10policy_hubIijN4cuda3std3__44plusIiEEE10Policy1000EN6thrust24THRUST_300001_SM_1000_NS6detail15normal_iteratorINSD_10device_ptrIiEEEEjS9_iNS7_10__identityEEEvT0_PT3_T1_NS0_13GridEvenShareISN_EET2_T4_)
        .other          _ZN3cub18CUB_300001_SM_10006detail6reduce18DeviceReduceKernelINS2_10policy_hubIijN4cuda3std3__44plusIiEEE10Policy1000EN6thrust24THRUST_300001_SM_1000_NS6detail15normal_iteratorINSD_10device_ptrIiEEEEjS9_iNS7_10__identityEEEvT0_PT3_T1_NS0_13GridEvenShareISN_EET2_T4_,@"STO_CUDA_ENTRY STV_DEFAULT"
_ZN3cub18CUB_300001_SM_10006detail6reduce18DeviceReduceKernelINS2_10policy_hubIijN4cuda3std3__44plusIiEEE10Policy1000EN6thrust24THRUST_300001_SM_1000_NS6detail15normal_iteratorINSD_10device_ptrIiEEEEjS9_iNS7_10__identityEEEvT0_PT3_T1_NS0_13GridEvenShareISN_EET2_T4_:
.text._ZN3cub18CUB_300001_SM_10006detail6reduce18DeviceReduceKernelINS2_10policy_hubIijN4cuda3std3__44plusIiEEE10Policy1000EN6thrust24THRUST_300001_SM_1000_NS6detail15normal_iteratorINSD_10device_ptrIiEEEEjS9_iNS7_10__identityEEEvT0_PT3_T1_NS0_13GridEvenShareISN_EET2_T4_:
[----:B------:R-:W-:Y:S01]  /*0000*/  LDC R1, c[0x0][0x37c] ;  /* 0x0000df00ff017b82 */ /* 0x000fe20000000800 */
[----:B------:R-:W0:Y:S07]  /*0010*/  S2R R3, SR_CTAID.X ;  /* 0x0000000000037919 */ /* 0x000e2e0000002500 */
[----:B------:R-:W1:Y:S01]  /*0020*/  LDC.64 R8, c[0x0][0x3a8] ;  /* 0x0000ea00ff087b82 */ /* 0x000e620000000a00 */
[----:B------:R-:W2:Y:S01]  /*0030*/  LDCU.64 UR6, c[0x0][0x358] ;  /* 0x00006b00ff0677ac */ /* 0x000ea20008000a00 */
[----:B------:R-:W-:Y:S01]  /*0040*/  BSSY.RECONVERGENT B0, `(.L_x_173) ;  /* 0x0000236000007945 */ /* 0x000fe20003800200 */
[----:B-1----:R-:W-:-:S02]  /*0050*/  IMAD.SHL.U32 R13, R9, 0x1000, RZ ;  /* 0x00001000090d7824 */ /* 0x002fc400078e00ff */
[----:B0-----:R-:W-:-:S05]  /*0060*/  IMAD R0, R3, -0x1000, R8 ;  /* 0xfffff00003007824 */ /* 0x001fca00078e0208 */
[----:B------:R-:W-:-:S13]  /*0070*/  ISETP.GT.U32.AND P0, PT, R0, 0xfff, PT ;  /* 0x00000fff0000780c */ /* 0x000fda0003f04070 */
[----:B--2---:R-:W-:Y:S05]  /*0080*/  @P0 BRA `(.L_x_174) ;  /* 0x0000001000540947 */ /* 0x004fea0003800000 */
[----:B------:R-:W0:Y:S01]  /*0090*/  S2R R2, SR_TID.X ;  /* 0x0000000000027919 */ /* 0x000e220000002100 */
[----:B------:R-:W-:Y:S01]  /*00a0*/  BSSY.RECONVERGENT B1, `(.L_x_175) ;  /* 0x000000a000017945 */ /* 0x000fe20003800200 */
[----:B------:R-:W-:Y:S01]  /*00b0*/  IMAD.MOV.U32 R14, RZ, RZ, RZ ;  /* 0x000000ffff0e7224 */ /* 0x000fe200078e00ff */
[----:B0-----:R-:W-:Y:S01]  /*00c0*/  ISETP.GE.U32.AND P0, PT, R2, R0, PT ;  /* 0x000000000200720c */ /* 0x001fe20003f06070 */
[----:B------:R-:W-:-:S12]  /*00d0*/  IMAD.MOV.U32 R4, RZ, RZ, R2 ;  /* 0x000000ffff047224 */ /* 0x000fd800078e0002 */
[----:B------:R-:W-:Y:S05]  /*00e0*/  @P0 BRA `(.L_x_176) ;  /* 0x0000000000140947 */ /* 0x000fea0003800000 */
[----:B------:R-:W0:Y:S01]  /*00f0*/  LDC.64 R14, c[0x0][0x380] ;  /* 0x0000e000ff0e7b82 */ /* 0x000e220000000a00 */
[----:B------:R-:W-:-:S04]  /*0100*/  IMAD R5, R3, 0x1000, R2 ;  /* 0x0000100003057824 */ /* 0x000fc800078e0202 */
[----:B0-----:R-:W-:-:S06]  /*0110*/  IMAD.WIDE.U32 R14, R5, 0x4, R14 ;  /* 0x00000004050e7825 */ /* 0x001fcc00078e000e */
[----:B------:R0:W5:Y:S01]  /*0120*/  LDG.E R14, desc[UR6][R14.64] ;  /* 0x000000060e0e7981 */ /* 0x000162000c1e1900 */
[----:B------:R-:W-:-:S07]  /*0130*/  VIADD R4, R2, 0x100 ;  /* 0x0000010002047836 */ /* 0x000fce0000000000 */
.L_x_176:
[----:B------:R-:W-:Y:S05]  /*0140*/  BSYNC.RECONVERGENT B1 ;  /* 0x0000000000017941 */ /* 0x000fea0003800200 */
.L_x_175:
[----:B------:R-:W-:Y:S01]  /*0150*/  ISETP.GE.U32.AND P0, PT, R4, R0, PT ;  /* 0x000000000400720c */ /* 0x000fe20003f06070 */
[----:B------:R-:W-:-:S12]  /*0160*/  BSSY.RECONVERGENT B1, `(.L_x_177) ;  /* 0x0000097000017945 */ /* 0x000fd80003800200 */
[----:B------:R-:W-:Y:S05]  /*0170*/  @P0 BRA `(.L_x_178) ;  /* 0x0000000800540947 */ /* 0x000fea0003800000 */
[----:B------:R-:W-:Y:S01]  /*0180*/  LOP3.LUT R5, RZ, R4, RZ, 0x33, !PT ;  /* 0x00000004ff057212 */ /* 0x000fe200078e33ff */
[----:B------:R-:W-:Y:S04]  /*0190*/  BSSY.RECONVERGENT B2, `(.L_x_179) ;  /* 0x000004b000027945 */ /* 0x000fe80003800200 */
[----:B------:R-:W-:-:S04]  /*01a0*/  IMAD.IADD R8, R5, 0x1, R8 ;  /* 0x0000000105087824 */ /* 0x000fc800078e0208 */
[----:B------:R-:W-:-:S05]  /*01b0*/  IMAD R8, R3, -0x1000, R8 ;  /* 0xfffff00003087824 */ /* 0x000fca00078e0208 */
[C---:B------:R-:W-:Y:S02]  /*01c0*/  ISETP.GE.U32.AND P0, PT, R8.reuse, 0xf00, PT ;  /* 0x00000f000800780c */ /* 0x040fe40003f06070 */
[----:B------:R-:W-:-:S04]  /*01d0*/  LEA.HI R5, R8, 0x1, RZ, 0x18 ;  /* 0x0000000108057811 */ /* 0x000fc800078fc0ff */
[----:B------:R-:W-:-:S07]  /*01e0*/  LOP3.LUT R6, R5, 0xf, RZ, 0xc0, !PT ;  /* 0x0000000f05067812 */ /* 0x000fce00078ec0ff */
[----:B------:R-:W-:Y:S05]  /*01f0*/  @!P0 BRA `(.L_x_180) ;  /* 0x0000000400108947 */ /* 0x000fea0003800000 */
[----:B------:R-:W-:Y:S01]  /*0200*/  LOP3.LUT R8, R5, 0x1fffff0, RZ, 0xc0, !PT ;  /* 0x01fffff005087812 */ /* 0x000fe200078ec0ff */
[----:B------:R-:W-:Y:S01]  /*0210*/  BSSY.RECONVERGENT B3, `(.L_x_181) ;  /* 0x0000041000037945 */ /* 0x000fe20003800200 */
[----:B------:R-:W-:Y:S01]  /*0220*/  LOP3.LUT R7, R4, 0x800, RZ, 0xfc, !PT ;  /* 0x0000080004077812 */ /* 0x000fe200078efcff */
[----:B------:R-:W-:Y:S01]  /*0230*/  IMAD R4, R3, 0x1000, R4 ;  /* 0x0000100003047824 */ /* 0x000fe200078e0204 */
[----:B------:R-:W-:-:S07]  /*0240*/  IADD3 R8, PT, PT, -R8, RZ, RZ ;  /* 0x000000ff08087210 */ /* 0x000fce0007ffe1ff */
.L_x_182:
[----:B------:R-:W1:Y:S01]  /*0250*/  LDC.64 R12, c[0x0][0x380] ;  /* 0x0000e000ff0c7b82 */ /* 0x000e620000000a00 */
[----:B------:R-:W-:-:S04]  /*0260*/  VIADD R21, R4, 0x100 ;  /* 0x0000010004157836 */ /* 0x000fc80000000000 */
[----:B-1----:R-:W-:-:S04]  /*0270*/  IMAD.WIDE.U32 R20, R21, 0x4, R12 ;  /* 0x0000000415147825 */ /* 0x002fc800078e000c */
[C---:B------:R-:W-:Y:S01]  /*0280*/  IMAD.WIDE.U32 R16, R4.reuse, 0x4, R12 ;  /* 0x0000000404107825 */ /* 0x040fe200078e000c */
[----:B0-----:R-:W2:Y:S04]  /*0290*/  LDG.E R15, desc[UR6][R20.64] ;  /* 0x00000006140f7981 */ /* 0x001ea8000c1e1900 */
[----:B------:R0:W2:Y:S01]  /*02a0*/  LDG.E R9, desc[UR6][R16.64] ;  /* 0x0000000610097981 */ /* 0x0000a2000c1e1900 */
[C---:B------:R-:W-:Y:S02]  /*02b0*/  VIADD R29, R4.reuse, 0x600 ;  /* 0x00000600041d7836 */ /* 0x040fe40000000000 */
[C---:B------:R-:W-:Y:S01]  /*02c0*/  VIADD R27, R4.reuse, 0x300 ;  /* 0x00000300041b7836 */ /* 0x040fe20000000000 */
[C---:B------:R-:W-:Y:S01]  /*02d0*/  IADD3 R28, PT, PT, R4.reuse, 0x800, RZ ;  /* 0x00000800041c7810 */ /* 0x040fe20007ffe0ff */
[----:B------:R-:W-:-:S02]  /*02e0*/  VIADD R11, R4, 0x200 ;  /* 0x00000200040b7836 */ /* 0x000fc40000000000 */
[----:B------:R-:W-:-:S04]  /*02f0*/  IMAD.WIDE.U32 R26, R27, 0x4, R12 ;  /* 0x000000041b1a7825 */ /* 0x000fc800078e000c */
[--C-:B0-----:R-:W-:Y:S02]  /*0300*/  IMAD.WIDE.U32 R16, R29, 0x4, R12.reuse ;  /* 0x000000041d107825 */ /* 0x101fe400078e000c */
[----:B------:R-:W3:Y:S02]  /*0310*/  LDG.E R26, desc[UR6][R26.64] ;  /* 0x000000061a1a7981 */ /* 0x000ee4000c1e1900 */
[C---:B------:R-:W-:Y:S02]  /*0320*/  VIADD R19, R4.reuse, 0x400 ;  /* 0x0000040004137836 */ /* 0x040fe40000000000 */
[C---:B------:R-:W-:Y:S01]  /*0330*/  VIADD R23, R4.reuse, 0x500 ;  /* 0x0000050004177836 */ /* 0x040fe20000000000 */
[----:B------:R0:W4:Y:S01]  /*0340*/  LDG.E R22, desc[UR6][R16.64] ;  /* 0x0000000610167981 */ /* 0x000122000c1e1900 */
[----:B------:R-:W-:Y:S02]  /*0350*/  VIADD R29, R4, 0x700 ;  /* 0x00000700041d7836 */ /* 0x000fe40000000000 */
[----:B------:R-:W-:-:S04]  /*0360*/  IMAD.WIDE.U32 R10, R11, 0x4, R12 ;  /* 0x000000040b0a7825 */ /* 0x000fc800078e000c */
[--C-:B------:R-:W-:Y:S01]  /*0370*/  IMAD.WIDE.U32 R18, R19, 0x4, R12.reuse ;  /* 0x0000000413127825 */ /* 0x100fe200078e000c */
[----:B------:R1:W3:Y:S03]  /*0380*/  LDG.E R25, desc[UR6][R10.64] ;  /* 0x000000060a197981 */ /* 0x0002e6000c1e1900 */
[--C-:B------:R-:W-:Y:S01]  /*0390*/  IMAD.WIDE.U32 R20, R23, 0x4, R12.reuse ;  /* 0x0000000417147825 */ /* 0x100fe200078e000c */
[----:B------:R-:W4:Y:S03]  /*03a0*/  LDG.E R24, desc[UR6][R18.64] ;  /* 0x0000000612187981 */ /* 0x000f26000c1e1900 */
[--C-:B0-----:R-:W-:Y:S01]  /*03b0*/  IMAD.WIDE.U32 R16, R29, 0x4, R12.reuse ;  /* 0x000000041d107825 */ /* 0x101fe200078e000c */
[----:B------:R0:W4:Y:S03]  /*03c0*/  LDG.E R23, desc[UR6][R20.64] ;  /* 0x0000000614177981 */ /* 0x000126000c1e1900 */
[----:B------:R-:W-:Y:S01]  /*03d0*/  IMAD.WIDE.U32 R28, R28, 0x4, R12 ;  /* 0x000000041c1c7825 */ /* 0x000fe200078e000c */
[----:B------:R-:W4:Y:S03]  /*03e0*/  LDG.E R19, desc[UR6][R16.64] ;  /* 0x0000000610137981 */ /* 0x000f26000c1e1900 */
[----:B------:R-:W-:-:S02]  /*03f0*/  VIADD R27, R4, 0xa00 ;  /* 0x00000a00041b7836 */ /* 0x000fc40000000000 */
[----:B-1----:R-:W-:Y:S01]  /*0400*/  VIADD R11, R4, 0x900 ;  /* 0x00000900040b7836 */ /* 0x002fe20000000000 */
[----:B------:R1:W4:Y:S01]  /*0410*/  LDG.E R18, desc[UR6][R28.64] ;  /* 0x000000061c127981 */ /* 0x000322000c1e1900 */
[----:B0-----:R-:W-:-:S04]  /*0420*/  IMAD.WIDE.U32 R20, R27, 0x4, R12 ;  /* 0x000000041b147825 */ /* 0x001fc800078e000c */
[----:B------:R-:W-:Y:S02]  /*0430*/  VIADD R27, R4, 0xb00 ;  /* 0x00000b00041b7836 */ /* 0x000fe40000000000 */
[----:B------:R-:W-:-:S04]  /*0440*/  IMAD.WIDE.U32 R10, R11, 0x4, R12 ;  /* 0x000000040b0a7825 */ /* 0x000fc800078e000c */
[----:B-1----:R-:W-:Y:S02]  /*0450*/  VIADD R29, R4, 0xc00 ;  /* 0x00000c00041d7836 */ /* 0x002fe40000000000 */
[----:B------:R-:W4:Y:S02]  /*0460*/  LDG.E R11, desc[UR6][R10.64] ;  /* 0x000000060a0b7981 */ /* 0x000f24000c1e1900 */
[----:B------:R-:W-:-:S06]  /*0470*/  IMAD.WIDE.U32 R16, R29, 0x4, R12 ;  /* 0x000000041d107825 */ /* 0x000fcc00078e000c */
[----:B------:R0:W4:Y:S04]  /*0480*/  LDG.E R16, desc[UR6][R16.64] ;  /* 0x0000000610107981 */ /* 0x000128000c1e1900 */
[----:B------:R1:W4:Y:S01]  /*0490*/  LDG.E R10, desc[UR6][R20.64] ;  /* 0x00000006140a7981 */ /* 0x000322000c1e1900 */
[----:B0-----:R-:W-:Y:S01]  /*04a0*/  VIADD R17, R4, 0xf00 ;  /* 0x00000f0004117836 */ /* 0x001fe20000000000 */
[----:B--2--5:R-:W-:Y:S01]  /*04b0*/  IADD3 R9, PT, PT, R15, R9, R14 ;  /* 0x000000090f097210 */ /* 0x024fe20007ffe00e */
[----:B------:R-:W-:-:S04]  /*04c0*/  IMAD.WIDE.U32 R14, R27, 0x4, R12 ;  /* 0x000000041b0e7825 */ /* 0x000fc800078e000c */
[----:B------:R-:W-:Y:S02]  /*04d0*/  VIADD R27, R4, 0xd00 ;  /* 0x00000d00041b7836 */ /* 0x000fe40000000000 */
[----:B------:R-:W2:Y:S02]  /*04e0*/  LDG.E R15, desc[UR6][R14.64] ;  /* 0x000000060e0f7981 */ /* 0x000ea4000c1e1900 */
[----:B------:R-:W-:-:S04]  /*04f0*/  IMAD.WIDE.U32 R28, R27, 0x4, R12 ;  /* 0x000000041b1c7825 */ /* 0x000fc800078e000c */
[----:B------:R-:W-:Y:S02]  /*0500*/  VIADD R27, R4, 0xe00 ;  /* 0x00000e00041b7836 */ /* 0x000fe40000000000 */
[----:B------:R-:W2:Y:S02]  /*0510*/  LDG.E R29, desc[UR6][R28.64] ;  /* 0x000000061c1d7981 */ /* 0x000ea4000c1e1900 */
[----:B-1----:R-:W-:-:S04]  /*0520*/  IMAD.WIDE.U32 R20, R27, 0x4, R12 ;  /* 0x000000041b147825 */ /* 0x002fc800078e000c */
[----:B------:R-:W-:Y:S02]  /*0530*/  IMAD.WIDE.U32 R12, R17, 0x4, R12 ;  /* 0x00000004110c7825 */ /* 0x000fe400078e000c */
[----:B------:R-:W2:Y:S04]  /*0540*/  LDG.E R20, desc[UR6][R20.64] ;  /* 0x0000000614147981 */ /* 0x000ea8000c1e1900 */
[----:B------:R-:W2:Y:S01]  /*0550*/  LDG.E R12, desc[UR6][R12.64] ;  /* 0x000000060c0c7981 */ /* 0x000ea2000c1e1900 */
[----:B---3--:R-:W-:Y:S02]  /*0560*/  IADD3 R9, PT, PT, R26, R25, R9 ;  /* 0x000000191a097210 */ /* 0x008fe40007ffe009 */
[----:B------:R-:W-:Y:S02]  /*0570*/  IADD3 R8, PT, PT, R8, 0x10, RZ ;  /* 0x0000001008087810 */ /* 0x000fe40007ffe0ff */
[----:B----4-:R-:W-:-:S02]  /*0580*/  IADD3 R9, PT, PT, R23, R24, R9 ;  /* 0x0000001817097210 */ /* 0x010fc40007ffe009 */
[----:B------:R-:W-:Y:S02]  /*0590*/  ISETP.NE.AND P0, PT, R8, RZ, PT ;  /* 0x000000ff0800720c */ /* 0x000fe40003f05270 */
[----:B------:R-:W-:Y:S01]  /*05a0*/  IADD3 R9, PT, PT, R19, R22, R9 ;  /* 0x0000001613097210 */ /* 0x000fe20007ffe009 */
[----:B------:R-:W-:Y:S02]  /*05b0*/  VIADD R7, R7, 0x1000 ;  /* 0x0000100007077836 */ /* 0x000fe40000000000 */
[----:B------:R-:W-:Y:S01]  /*05c0*/  VIADD R4, R4, 0x1000 ;  /* 0x0000100004047836 */ /* 0x000fe20000000000 */
[----:B------:R-:W-:-:S04]  /*05d0*/  IADD3 R9, PT, PT, R11, R18, R9 ;  /* 0x000000120b097210 */ /* 0x000fc80007ffe009 */
[----:B--2---:R-:W-:-:S04]  /*05e0*/  IADD3 R9, PT, PT, R15, R10, R9 ;  /* 0x0000000a0f097210 */ /* 0x004fc80007ffe009 */
[----:B------:R-:W-:-:S04]  /*05f0*/  IADD3 R9, PT, PT, R29, R16, R9 ;  /* 0x000000101d097210 */ /* 0x000fc80007ffe009 */
[----:B------:R-:W-:Y:S01]  /*0600*/  IADD3 R14, PT, PT, R12, R20, R9 ;  /* 0x000000140c0e7210 */ /* 0x000fe20007ffe009 */
[----:B------:R-:W-:Y:S06]  /*0610*/  @P0 BRA `(.L_x_182) ;  /* 0xfffffffc000c0947 */ /* 0x000fec000383ffff */
[----:B------:R-:W-:Y:S05]  /*0620*/  BSYNC.RECONVERGENT B3 ;  /* 0x0000000000037941 */ /* 0x000fea0003800200 */
.L_x_181:
[----:B------:R-:W-:-:S07]  /*0630*/  VIADD R4, R7, 0xfffff800 ;  /* 0xfffff80007047836 */ /* 0x000fce0000000000 */
.L_x_180:
[----:B------:R-:W-:Y:S05]  /*0640*/  BSYNC.RECONVERGENT B2 ;  /* 0x0000000000027941 */ /* 0x000fea0003800200 */
.L_x_179:
[----:B------:R-:W-:-:S13]  /*0650*/  ISETP.NE.AND P0, PT, R6, RZ, PT ;  /* 0x000000ff0600720c */ /* 0x000fda0003f05270 */
[----:B------:R-:W-:Y:S05]  /*0660*/  @!P0 BRA `(.L_x_178) ;  /* 0x0000000400188947 */ /* 0x000fea0003800000 */
[----:B------:R-:W-:Y:S01]  /*0670*/  ISETP.GE.U32.AND P0, PT, R6, 0x8, PT ;  /* 0x000000080600780c */ /* 0x000fe20003f06070 */
[----:B------:R-:W-:Y:S01]  /*0680*/  BSSY.RECONVERGENT B2, `(.L_x_183) ;  /* 0x0000022000027945 */ /* 0x000fe20003800200 */
[----:B------:R-:W-:-:S04]  /*0690*/  LOP3.LUT R24, R5, 0x7, RZ, 0xc0, !PT ;  /* 0x0000000705187812 */ /* 0x000fc800078ec0ff */
[----:B------:R-:W-:-:S07]  /*06a0*/  ISETP.NE.AND P1, PT, R24, RZ, PT ;  /* 0x000000ff1800720c */ /* 0x000fce0003f25270 */
[----:B------:R-:W-:Y:S06]  /*06b0*/  @!P0 BRA `(.L_x_184) ;  /* 0x0000000000788947 */ /* 0x000fec0003800000 */
[----:B------:R-:W1:Y:S01]  /*06c0*/  LDC.64 R10, c[0x0][0x380] ;  /* 0x0000e000ff0a7b82 */ /* 0x000e620000000a00 */
[----:B------:R-:W-:-:S04]  /*06d0*/  IMAD R27, R3, 0x1000, R4 ;  /* 0x00001000031b7824 */ /* 0x000fc800078e0204 */
[C---:B------:R-:W-:Y:S02]  /*06e0*/  VIADD R21, R27.reuse, 0x100 ;  /* 0x000001001b157836 */ /* 0x040fe40000000000 */
[C---:B------:R-:W-:Y:S02]  /*06f0*/  VIADD R17, R27.reuse, 0x300 ;  /* 0x000003001b117836 */ /* 0x040fe40000000000 */
[C---:B------:R-:W-:Y:S01]  /*0700*/  VIADD R23, R27.reuse, 0x200 ;  /* 0x000002001b177836 */ /* 0x040fe20000000000 */
[C---:B------:R-:W-:Y:S01]  /*0710*/  IADD3 R7, PT, PT, R27.reuse, 0x400, RZ ;  /* 0x000004001b077810 */ /* 0x040fe20007ffe0ff */
[C---:B------:R-:W-:Y:S02]  /*0720*/  VIADD R9, R27.reuse, 0x500 ;  /* 0x000005001b097836 */ /* 0x040fe40000000000 */
[C---:B------:R-:W-:Y:S02]  /*0730*/  VIADD R25, R27.reuse, 0x600 ;  /* 0x000006001b197836 */ /* 0x040fe40000000000 */
[----:B-1----:R-:W-:-:S04]  /*0740*/  IMAD.WIDE.U32 R12, R27, 0x4, R10 ;  /* 0x000000041b0c7825 */ /* 0x002fc800078e000a */
[--C-:B------:R-:W-:Y:S01]  /*0750*/  IMAD.WIDE.U32 R20, R21, 0x4, R10.reuse ;  /* 0x0000000415147825 */ /* 0x100fe200078e000a */
[----:B0-----:R0:W2:Y:S03]  /*0760*/  LDG.E R15, desc[UR6][R12.64] ;  /* 0x000000060c0f7981 */ /* 0x0010a6000c1e1900 */
[--C-:B------:R-:W-:Y:S01]  /*0770*/  IMAD.WIDE.U32 R16, R17, 0x4, R10.reuse ;  /* 0x0000000411107825 */ /* 0x100fe200078e000a */
[----:B------:R-:W2:Y:S03]  /*0780*/  LDG.E R18, desc[UR6][R20.64] ;  /* 0x0000000614127981 */ /* 0x000ea6000c1e1900 */
[----:B------:R-:W-:Y:S02]  /*0790*/  IMAD.WIDE.U32 R22, R23, 0x4, R10 ;  /* 0x0000000417167825 */ /* 0x000fe400078e000a */
[----:B------:R-:W3:Y:S02]  /*07a0*/  LDG.E R16, desc[UR6][R16.64] ;  /* 0x0000000610107981 */ /* 0x000ee4000c1e1900 */
[----:B------:R-:W-:-:S02]  /*07b0*/  VIADD R27, R27, 0x700 ;  /* 0x000007001b1b7836 */ /* 0x000fc40000000000 */
[--C-:B------:R-:W-:Y:S01]  /*07c0*/  IMAD.WIDE.U32 R6, R7, 0x4, R10.reuse ;  /* 0x0000000407067825 */ /* 0x100fe200078e000a */
[----:B------:R-:W3:Y:S03]  /*07d0*/  LDG.E R19, desc[UR6][R22.64] ;  /* 0x0000000616137981 */ /* 0x000ee6000c1e1900 */
[--C-:B------:R-:W-:Y:S02]  /*07e0*/  IMAD.WIDE.U32 R8, R9, 0x4, R10.reuse ;  /* 0x0000000409087825 */ /* 0x100fe400078e000a */
[----:B------:R-:W4:Y:S02]  /*07f0*/  LDG.E R7, desc[UR6][R6.64] ;  /* 0x0000000606077981 */ /* 0x000f24000c1e1900 */
[--C-:B0-----:R-:W-:Y:S02]  /*0800*/  IMAD.WIDE.U32 R12, R25, 0x4, R10.reuse ;  /* 0x00000004190c7825 */ /* 0x101fe400078e000a */
[----:B------:R-:W4:Y:S02]  /*0810*/  LDG.E R8, desc[UR6][R8.64] ;  /* 0x0000000608087981 */ /* 0x000f24000c1e1900 */
[----:B------:R-:W-:-:S02]  /*0820*/  IMAD.WIDE.U32 R10, R27, 0x4, R10 ;  /* 0x000000041b0a7825 */ /* 0x000fc400078e000a */
[----:B------:R-:W4:Y:S04]  /*0830*/  LDG.E R13, desc[UR6][R12.64] ;  /* 0x000000060c0d7981 */ /* 0x000f28000c1e1900 */
[----:B------:R-:W4:Y:S01]  /*0840*/  LDG.E R10, desc[UR6][R10.64] ;  /* 0x000000060a0a7981 */ /* 0x000f22000c1e1900 */
[----:B------:R-:W-:Y:S01]  /*0850*/  VIADD R4, R4, 0x800 ;  /* 0x0000080004047836 */ /* 0x000fe20000000000 */
[----:B--2--5:R-:W-:-:S04]  /*0860*/  IADD3 R18, PT, PT, R18, R15, R14 ;  /* 0x0000000f12127210 */ /* 0x024fc80007ffe00e */
[----:B---3--:R-:W-:-:S04]  /*0870*/  IADD3 R18, PT, PT, R16, R19, R18 ;  /* 0x0000001310127210 */ /* 0x008fc80007ffe012 */
[----:B----4-:R-:W-:-:S04]  /*0880*/  IADD3 R18, PT, PT, R8, R7, R18 ;  /* 0x0000000708127210 */ /* 0x010fc80007ffe012 */
[----:B------:R-:W-:-:S07]  /*0890*/  IADD3 R14, PT, PT, R10, R13, R18 ;  /* 0x0000000d0a0e7210 */ /* 0x000fce0007ffe012 */
.L_x_184:
[----:B------:R-:W-:Y:S05]  /*08a0*/  BSYNC.RECONVERGENT B2 ;  /* 0x0000000000027941 */ /* 0x000fea0003800200 */
.L_x_183:
        /* <DEDUP_REMOVED lines=8> */
[C---:B------:R-:W-:Y:S01]  /*0930*/  VIADD R13, R11.reuse, 0x100 ;  /* 0x000001000b0d7836 */ /* 0x040fe20000000000 */
[C---:B------:R-:W-:Y:S01]  /*0940*/  IADD3 R17, PT, PT, R11.reuse, 0x300, RZ ;  /* 0x000003000b117810 */ /* 0x040fe20007ffe0ff */
[C---:B0-----:R-:W-:Y:S02]  /*0950*/  VIADD R15, R11.reuse, 0x200 ;  /* 0x000002000b0f7836 */ /* 0x041fe40000000000 */
[----:B-1----:R-:W-:-:S04]  /*0960*/  IMAD.WIDE.U32 R8, R11, 0x4, R6 ;  /* 0x000000040b087825 */ /* 0x002fc800078e0006 */
[--C-:B------:R-:W-:Y:S02]  /*0970*/  IMAD.WIDE.U32 R10, R13, 0x4, R6.reuse ;  /* 0x000000040d0a7825 */ /* 0x100fe400078e0006 */
[----:B------:R-:W2:Y:S02]  /*0980*/  LDG.E R9, desc[UR6][R8.64] ;  /* 0x0000000608097981 */ /* 0x000ea4000c1e1900 */
[--C-:B------:R-:W-:Y:S02]  /*0990*/  IMAD.WIDE.U32 R12, R15, 0x4, R6.reuse ;  /* 0x000000040f0c7825 */ /* 0x100fe400078e0006 */
[----:B------:R-:W2:Y:S02]  /*09a0*/  LDG.E R10, desc[UR6][R10.64] ;  /* 0x000000060a0a7981 */ /* 0x000ea4000c1e1900 */
[----:B------:R-:W-:Y:S02]  /*09b0*/  IMAD.WIDE.U32 R6, R17, 0x4, R6 ;  /* 0x0000000411067825 */ /* 0x000fe400078e0006 */
[----:B------:R-:W3:Y:S04]  /*09c0*/  LDG.E R13, desc[UR6][R12.64] ;  /* 0x000000060c0d7981 */ /* 0x000ee8000c1e1900 */
[----:B------:R-:W3:Y:S01]  /*09d0*/  LDG.E R6, desc[UR6][R6.64] ;  /* 0x0000000606067981 */ /* 0x000ee2000c1e1900 */
[----:B------:R-:W-:Y:S01]  /*09e0*/  VIADD R4, R4, 0x400 ;  /* 0x0000040004047836 */ /* 0x000fe20000000000 */
[----:B--2--5:R-:W-:-:S04]  /*09f0*/  IADD3 R14, PT, PT, R10, R9, R14 ;  /* 0x000000090a0e7210 */ /* 0x024fc80007ffe00e */
[----:B---3--:R-:W-:-:S07]  /*0a00*/  IADD3 R14, PT, PT, R6, R13, R14 ;  /* 0x0000000d060e7210 */ /* 0x008fce0007ffe00e */
.L_x_186:
[----:B------:R-:W-:Y:S05]  /*0a10*/  BSYNC.RECONVERGENT B2 ;  /* 0x0000000000027941 */ /* 0x000fea0003800200 */
.L_x_185:
[----:B------:R-:W-:Y:S05]  /*0a20*/  @!P1 BRA `(.L_x_178) ;  /* 0x0000000000289947 */ /* 0x000fea0003800000 */
[----:B------:R-:W1:Y:S01]  /*0a30*/  LDC.64 R6, c[0x0][0x380] ;  /* 0x0000e000ff067b82 */ /* 0x000e620000000a00 */
[----:B------:R-:W-:Y:S02]  /*0a40*/  IMAD R9, R3, 0x1000, R4 ;  /* 0x0000100003097824 */ /* 0x000fe400078e0204 */
[----:B------:R-:W-:-:S07]  /*0a50*/  IMAD.MOV R8, RZ, RZ, -R5 ;  /* 0x000000ffff087224 */ /* 0x000fce00078e0a05 */
.L_x_187:
[----:B-1----:R-:W-:-:S06]  /*0a60*/  IMAD.WIDE.U32 R4, R9, 0x4, R6 ;  /* 0x0000000409047825 */ /* 0x002fcc00078e0006 */
[----:B------:R-:W2:Y:S01]  /*0a70*/  LDG.E R5, desc[UR6][R4.64] ;  /* 0x0000000604057981 */ /* 0x000ea2000c1e1900 */
[----:B------:R-:W-:Y:S02]  /*0a80*/  VIADD R8, R8, 0x1 ;  /* 0x0000000108087836 */ /* 0x000fe40000000000 */
[----:B------:R-:W-:-:S03]  /*0a90*/  VIADD R9, R9, 0x100 ;  /* 0x0000010009097836 */ /* 0x000fc60000000000 */
[----:B------:R-:W-:Y:S01]  /*0aa0*/  ISETP.NE.AND P0, PT, R8, RZ, PT ;  /* 0x000000ff0800720c */ /* 0x000fe20003f05270 */
[----:B--2--5:R-:W-:-:S12]  /*0ab0*/  IMAD.IADD R14, R5, 0x1, R14 ;  /* 0x00000001050e7824 */ /* 0x024fd800078e020e */
[----:B------:R-:W-:Y:S05]  /*0ac0*/  @P0 BRA `(.L_x_187) ;  /* 0xfffffffc00e40947 */ /* 0x000fea000383ffff */
.L_x_178:
[----:B------:R-:W-:Y:S05]  /*0ad0*/  BSYNC.RECONVERGENT B1 ;  /* 0x0000000000017941 */ /* 0x000fea0003800200 */
.L_x_177:
[----:B------:R-:W-:-:S13]  /*0ae0*/  ISETP.GE.U32.AND P0, PT, R0, 0x100, PT ;  /* 0x000001000000780c */ /* 0x000fda0003f06070 */
[----:B------:R-:W-:Y:S05]  /*0af0*/  @!P0 BRA `(.L_x_188) ;  /* 0x0000000000ac8947 */ /* 0x000fea0003800000 */
[----:B------:R-:W1:Y:S01]  /*0b00*/  S2R R8, SR_LANEID ;  /* 0x0000000000087919 */ /* 0x000e620000000000 */
[----:B-----5:R-:W2:Y:S01]  /*0b10*/  SHFL.DOWN PT, R0, R14, 0x1, 0x1f ;  /* 0x08201f000e007f89 */ /* 0x020ea200000e0000 */
[C---:B-1----:R-:W-:Y:S02]  /*0b20*/  ISETP.GT.AND P0, PT, R8.reuse, 0x1e, PT ;  /* 0x0000001e0800780c */ /* 0x042fe40003f04270 */
[----:B------:R-:W-:Y:S02]  /*0b30*/  ISETP.NE.AND P1, PT, R8, RZ, PT ;  /* 0x000000ff0800720c */ /* 0x000fe40003f25270 */
[----:B--2---:R-:W-:Y:S02]  /*0b40*/  SEL R5, R0, RZ, !P0 ;  /* 0x000000ff00057207 */ /* 0x004fe40004000000 */
[----:B------:R-:W-:Y:S02]  /*0b50*/  ISETP.GT.AND P0, PT, R8, 0x1d, PT ;  /* 0x0000001d0800780c */ /* 0x000fe40003f04270 */
[----:B------:R-:W-:-:S05]  /*0b60*/  IADD3 R5, PT, PT, R5, R14, RZ ;  /* 0x0000000e05057210 */ /* 0x000fca0007ffe0ff */
[----:B------:R-:W1:Y:S02]  /*0b70*/  SHFL.DOWN PT, R0, R5, 0x2, 0x1f ;  /* 0x08401f0005007f89 */ /* 0x000e6400000e0000 */
[----:B------:R-:W-:Y:S01]  /*0b80*/  @!P1 MOV R6, 0x400 ;  /* 0x0000040000069802 */ /* 0x000fe20000000f00 */
[----:B------:R-:W2:Y:S01]  /*0b90*/  @!P1 S2R R9, SR_CgaCtaId ;  /* 0x0000000000099919 */ /* 0x000ea20000008800 */
[----:B-1----:R-:W-:Y:S02]  /*0ba0*/  SEL R0, R0, RZ, !P0 ;  /* 0x000000ff00007207 */ /* 0x002fe40004000000 */
[----:B------:R-:W-:-:S03]  /*0bb0*/  ISETP.GT.AND P0, PT, R8, 0x1b, PT ;  /* 0x0000001b0800780c */ /* 0x000fc60003f04270 */
[----:B------:R-:W-:-:S05]  /*0bc0*/  IMAD.IADD R0, R5, 0x1, R0 ;  /* 0x0000000105007824 */ /* 0x000fca00078e0200 */
[----:B------:R-:W1:Y:S01]  /*0bd0*/  SHFL.DOWN PT, R4, R0, 0x4, 0x1f ;  /* 0x08801f0000047f89 */ /* 0x000e6200000e0000 */
[----:B--2---:R-:W-:Y:S02]  /*0be0*/  @!P1 LEA R9, R9, R6, 0x18 ;  /* 0x0000000609099211 */ /* 0x004fe400078ec0ff */
[----:B-1----:R-:W-:Y:S02]  /*0bf0*/  SEL R7, R4, RZ, !P0 ;  /* 0x000000ff04077207 */ /* 0x002fe40004000000 */
[----:B------:R-:W-:-:S03]  /*0c00*/  ISETP.GT.AND P0, PT, R8, 0x17, PT ;  /* 0x000000170800780c */ /* 0x000fc60003f04270 */
[----:B------:R-:W-:Y:S01]  /*0c10*/  IMAD.IADD R7, R0, 0x1, R7 ;  /* 0x0000000100077824 */ /* 0x000fe200078e0207 */
[----:B------:R-:W-:-:S04]  /*0c20*/  @!P1 SHF.R.U32.HI R0, RZ, 0x3, R2 ;  /* 0x00000003ff009819 */ /* 0x000fc80000011602 */
[----:B------:R-:W1:Y:S01]  /*0c30*/  SHFL.DOWN PT, R4, R7, 0x8, 0x1f ;  /* 0x09001f0007047f89 */ /* 0x000e6200000e0000 */
[----:B------:R-:W-:-:S05]  /*0c40*/  @!P1 LOP3.LUT R0, R0, 0x7c, RZ, 0xc0, !PT ;  /* 0x0000007c00009812 */ /* 0x000fca00078ec0ff */
[----:B------:R-:W-:Y:S01]  /*0c50*/  @!P1 IMAD.IADD R0, R0, 0x1, R9 ;  /* 0x0000000100009824 */ /* 0x000fe200078e0209 */
[----:B-1----:R-:W-:Y:S02]  /*0c60*/  SEL R4, R4, RZ, !P0 ;  /* 0x000000ff04047207 */ /* 0x002fe40004000000 */
[----:B------:R-:W-:-:S03]  /*0c70*/  ISETP.GT.AND P0, PT, R8, 0xf, PT ;  /* 0x0000000f0800780c */ /* 0x000fc60003f04270 */
[----:B------:R-:W-:-:S05]  /*0c80*/  IMAD.IADD R4, R7, 0x1, R4 ;  /* 0x0000000107047824 */ /* 0x000fca00078e0204 */
[----:B------:R-:W1:Y:S02]  /*0c90*/  SHFL.DOWN PT, R5, R4, 0x10, 0x1f ;  /* 0x0a001f0004057f89 */ /* 0x000e6400000e0000 */
[----:B-1----:R-:W-:Y:S02]  /*0ca0*/  SEL R5, R5, RZ, !P0 ;  /* 0x000000ff05057207 */ /* 0x002fe40004000000 */
        /* <DEDUP_REMOVED lines=8> */
[----:B--2---:R-:W-:Y:S04]  /*0d30*/  LDS R0, [UR4+0xc] ;  /* 0x00000c04ff007984 */ /* 0x004fe80008000800 */
[----:B------:R-:W1:Y:S04]  /*0d40*/  LDS.128 R4, [UR4+0x10] ;  /* 0x00001004ff047984 */ /* 0x000e680008000c00 */
[----:B------:R-:W2:Y:S01]  /*0d50*/  LDS.64 R8, [UR4+0x20] ;  /* 0x00002004ff087984 */ /* 0x000ea20008000a00 */
[----:B-1----:R-:W-:-:S04]  /*0d60*/  IADD3 R0, PT, PT, R4, R0, R11 ;  /* 0x0000000004007210 */ /* 0x002fc80007ffe00b */
[----:B------:R-:W-:-:S04]  /*0d70*/  IADD3 R0, PT, PT, R6, R0, R5 ;  /* 0x0000000006007210 */ /* 0x000fc80007ffe005 */
[----:B--2---:R-:W-:-:S05]  /*0d80*/  IADD3 R0, PT, PT, R8, R0, R7 ;  /* 0x0000000008007210 */ /* 0x004fca0007ffe007 */
[----:B------:R-:W-:Y:S01]  /*0d90*/  IMAD.IADD R11, R0, 0x1, R9 ;  /* 0x00000001000b7824 */ /* 0x000fe200078e0209 */
[----:B------:R-:W-:Y:S06]  /*0da0*/  BRA `(.L_x_189) ;  /* 0x00000014007c7947 */ /* 0x000fec0003800000 */
.L_x_188:
[----:B------:R-:W-:Y:S01]  /*0db0*/  LOP3.LUT R4, R2, 0x3e0, RZ, 0xc0, !PT ;  /* 0x000003e002047812 */ /* 0x000fe200078ec0ff */
[----:B------:R-:W1:Y:S03]  /*0dc0*/  S2R R10, SR_LANEID ;  /* 0x00000000000a7919 */ /* 0x000e660000000000 */
[----:B------:R-:W-:Y:S02]  /*0dd0*/  LOP3.LUT R7, RZ, R4, RZ, 0x33, !PT ;  /* 0x00000004ff077212 */ /* 0x000fe400078e33ff */
[----:B------:R-:W-:-:S03]  /*0de0*/  IADD3 R5, PT, PT, R4, 0x20, RZ ;  /* 0x0000002004057810 */ /* 0x000fc60007ffe0ff */
[----:B------:R-:W-:Y:S01]  /*0df0*/  IMAD.IADD R7, R0, 0x1, R7 ;  /* 0x0000000100077824 */ /* 0x000fe200078e0207 */
[----:B------:R-:W-:-:S04]  /*0e00*/  ISETP.GT.U32.AND P0, PT, R5, R0, PT ;  /* 0x000000000500720c */ /* 0x000fc80003f04070 */
[----:B------:R-:W-:-:S05]  /*0e10*/  SEL R7, R7, 0x1f, P0 ;  /* 0x0000001f07077807 */ /* 0x000fca0000000000 */
[----:B-----5:R-:W2:Y:S01]  /*0e20*/  SHFL.DOWN PT, R4, R14, 0x1, R7 ;  /* 0x082000000e047989 */ /* 0x020ea200000e0007 */
[CC--:B-1----:R-:W-:Y:S01]  /*0e30*/  ISETP.GE.AND P0, PT, R10.reuse, R7.reuse, PT ;  /* 0x000000070a00720c */ /* 0x0c2fe20003f06270 */
[C---:B------:R-:W-:Y:S01]  /*0e40*/  VIADD R6, R10.reuse, 0x2 ;  /* 0x000000020a067836 */ /* 0x040fe20000000000 */
[C---:B------:R-:W-:Y:S01]  /*0e50*/  ISETP.NE.AND P1, PT, R10.reuse, RZ, PT ;  /* 0x000000ff0a00720c */ /* 0x040fe20003f25270 */
[----:B------:R-:W-:Y:S01]  /*0e60*/  VIADD R8, R10, 0x4 ;  /* 0x000000040a087836 */ /* 0x000fe20000000000 */
[----:B--2---:R-:W-:Y:S02]  /*0e70*/  SEL R5, R4, RZ, !P0 ;  /* 0x000000ff04057207 */ /* 0x004fe40004000000 */
[----:B------:R-:W-:-:S03]  /*0e80*/  ISETP.GT.AND P0, PT, R6, R7, PT ;  /* 0x000000070600720c */ /* 0x000fc60003f04270 */
[----:B------:R-:W-:-:S06]  /*0e90*/  IMAD.IADD R4, R5, 0x1, R14 ;  /* 0x0000000105047824 */ /* 0x000fcc00078e020e */
[----:B------:R-:W1:Y:S01]  /*0ea0*/  @!P1 S2R R11, SR_CgaCtaId ;  /* 0x00000000000b9919 */ /* 0x000e620000008800 */
[----:B------:R-:W-:Y:S01]  /*0eb0*/  @!P1 SHF.R.U32.HI R9, RZ, 0x3, R2 ;  /* 0x00000003ff099819 */ /* 0x000fe20000011602 */
[----:B------:R-:W2:Y:S03]  /*0ec0*/  SHFL.DOWN PT, R5, R4, 0x2, R7 ;  /* 0x0840000004057989 */ /* 0x000ea600000e0007 */
[----:B------:R-:W-:Y:S02]  /*0ed0*/  @!P1 LOP3.LUT R9, R9, 0x7c, RZ, 0xc0, !PT ;  /* 0x0000007c09099812 */ /* 0x000fe400078ec0ff */
[----:B--2---:R-:W-:Y:S02]  /*0ee0*/  SEL R5, R5, RZ, !P0 ;  /* 0x000000ff05057207 */ /* 0x004fe40004000000 */
[----:B------:R-:W-:-:S03]  /*0ef0*/  ISETP.GT.AND P0, PT, R8, R7, PT ;  /* 0x000000070800720c */ /* 0x000fc60003f04270 */
[----:B------:R-:W-:Y:S01]  /*0f00*/  IMAD.IADD R6, R4, 0x1, R5 ;  /* 0x0000000104067824 */ /* 0x000fe200078e0205 */
[----:B------:R-:W-:-:S04]  /*0f10*/  IADD3 R4, PT, PT, R10, 0x8, RZ ;  /* 0x000000080a047810 */ /* 0x000fc80007ffe0ff */
[----:B------:R-:W2:Y:S02]  /*0f20*/  SHFL.DOWN PT, R5, R6, 0x4, R7 ;  /* 0x0880000006057989 */ /* 0x000ea400000e0007 */
[----:B--2---:R-:W-:Y:S02]  /*0f30*/  SEL R5, R5, RZ, !P0 ;  /* 0x000000ff05057207 */ /* 0x004fe40004000000 */
[----:B------:R-:W-:-:S03]  /*0f40*/  ISETP.GT.AND P0, PT, R4, R7, PT ;  /* 0x000000070400720c */ /* 0x000fc60003f04270 */
[----:B------:R-:W-:Y:S02]  /*0f50*/  IMAD.IADD R8, R6, 0x1, R5 ;  /* 0x0000000106087824 */ /* 0x000fe400078e0205 */
[----:B------:R-:W-:Y:S01]  /*0f60*/  VIADD R6, R10, 0x10 ;  /* 0x000000100a067836 */ /* 0x000fe20000000000 */
[----:B------:R-:W-:Y:S02]  /*0f70*/  @!P1 MOV R10, 0x400 ;  /* 0x00000400000a9802 */ /* 0x000fe40000000f00 */
[----:B------:R-:W2:Y:S02]  /*0f80*/  SHFL.DOWN PT, R5, R8, 0x8, R7 ;  /* 0x0900000008057989 */ /* 0x000ea400000e0007 */
[----:B-1----:R-:W-:-:S05]  /*0f90*/  @!P1 LEA R10, R11, R10, 0x18 ;  /* 0x0000000a0b0a9211 */ /* 0x002fca00078ec0ff */
[----:B------:R-:W-:Y:S01]  /*0fa0*/  @!P1 IMAD.IADD R10, R9, 0x1, R10 ;  /* 0x00000001090a9824 */ /* 0x000fe200078e020a */
[----:B--2---:R-:W-:Y:S02]  /*0fb0*/  SEL R5, R5, RZ, !P0 ;  /* 0x000000ff05057207 */ /* 0x004fe40004000000 */
[----:B------:R-:W-:-:S03]  /*0fc0*/  ISETP.GT.AND P0, PT, R6, R7, PT ;  /* 0x000000070600720c */ /* 0x000fc60003f04270 */
[----:B------:R-:W-:-:S05]  /*0fd0*/  IMAD.IADD R4, R8, 0x1, R5 ;  /* 0x0000000108047824 */ /* 0x000fca00078e0205 */
[----:B------:R-:W1:Y:S02]  /*0fe0*/  SHFL.DOWN PT, R5, R4, 0x10, R7 ;  /* 0x0a00000004057989 */ /* 0x000e6400000e0007 */
[----:B-1----:R-:W-:Y:S02]  /*0ff0*/  SEL R5, R5, RZ, !P0 ;  /* 0x000000ff05057207 */ /* 0x002fe40004000000 */
[----:B------:R-:W-:-:S03]  /*1000*/  ISETP.NE.AND P0, PT, R2, RZ, PT ;  /* 0x000000ff0200720c */ /* 0x000fc60003f05270 */
[----:B------:R-:W-:-:S05]  /*1010*/  IMAD.IADD R11, R4, 0x1, R5 ;  /* 0x00000001040b7824 */ /* 0x000fca00078e0205 */
[----:B------:R1:W-:Y:S01]  /*1020*/  @!P1 STS [R10+0x8], R11 ;  /* 0x0000080b0a009388 */ /* 0x0003e20000000800 */
[----:B------:R-:W-:Y:S06]  /*1030*/  BAR.SYNC.DEFER_BLOCKING 0x0 ;  /* 0x0000000000007b1d */ /* 0x000fec0000010000 */
[----:B------:R-:W-:Y:S05]  /*1040*/  @P0 BRA `(.L_x_189) ;  /* 0x0000001000d40947 */ /* 0x000fea0003800000 */
[----:B------:R-:W2:Y:S01]  /*1050*/  S2UR UR5, SR_CgaCtaId ;  /* 0x00000000000579c3 */ /* 0x000ea20000008800 */
[----:B------:R-:W-:Y:S01]  /*1060*/  UMOV UR4, 0x400 ;  /* 0x0000040000047882 */ /* 0x000fe20000000000 */
[C---:B------:R-:W-:Y:S02]  /*1070*/  ISETP.GT.U32.AND P2, PT, R0.reuse, 0x40, PT ;  /* 0x000000400000780c */ /* 0x040fe40003f44070 */
[C---:B------:R-:W-:Y:S02]  /*1080*/  ISETP.GT.U32.AND P1, PT, R0.reuse, 0x20, PT ;  /* 0x000000200000780c */ /* 0x040fe40003f24070 */
[----:B------:R-:W-:Y:S01]  /*1090*/  ISETP.GT.U32.AND P3, PT, R0, 0x80, PT ;  /* 0x000000800000780c */ /* 0x000fe20003f64070 */
[----:B--2---:R-:W-:-:S09]  /*10a0*/  ULEA UR4, UR5, UR4, 0x18 ;  /* 0x0000000405047291 */ /* 0x004fd2000f8ec0ff */
[----:B------:R-:W2:Y:S04]  /*10b0*/  LDS.128 R4, [UR4+0x10] ;  /* 0x00001004ff047984 */ /* 0x000ea80008000c00 */
[----:B------:R-:W3:Y:S04]  /*10c0*/  LDS R2, [UR4+0xc] ;  /* 0x00000c04ff027984 */ /* 0x000ee80008000800 */
[----:B------:R-:W4:Y:S01]  /*10d0*/  LDS.64 R8, [UR4+0x20] ;  /* 0x00002004ff087984 */ /* 0x000f220008000a00 */
[----:B--2---:R-:W-:Y:S02]  /*10e0*/  SEL R4, R4, RZ, P2 ;  /* 0x000000ff04047207 */ /* 0x004fe40001000000 */
[----:B------:R-:W-:-:S02]  /*10f0*/  ISETP.GT.U32.AND P2, PT, R0, 0x60, PT ;  /* 0x000000600000780c */ /* 0x000fc40003f44070 */
[----:B---3--:R-:W-:Y:S02]  /*1100*/  SEL R2, R2, RZ, P1 ;  /* 0x000000ff02027207 */ /* 0x008fe40000800000 */
[----:B------:R-:W-:Y:S02]  /*1110*/  SEL R5, R5, RZ, P2 ;  /* 0x000000ff05057207 */ /* 0x000fe40001000000 */
[----:B------:R-:W-:Y:S02]  /*1120*/  IADD3 R2, PT, PT, R4, R2, R11 ;  /* 0x0000000204027210 */ /* 0x000fe40007ffe00b */
[----:B------:R-:W-:Y:S02]  /*1130*/  ISETP.GT.U32.AND P1, PT, R0, 0xa0, PT ;  /* 0x000000a00000780c */ /* 0x000fe40003f24070 */
[----:B------:R-:W-:Y:S02]  /*1140*/  SEL R6, R6, RZ, P3 ;  /* 0x000000ff06067207 */ /* 0x000fe40001800000 */
[----:B------:R-:W-:-:S02]  /*1150*/  ISETP.GT.U32.AND P2, PT, R0, 0xc0, PT ;  /* 0x000000c00000780c */ /* 0x000fc40003f44070 */
[----:B------:R-:W-:Y:S02]  /*1160*/  ISETP.GT.U32.AND P3, PT, R0, 0xe0, PT ;  /* 0x000000e00000780c */ /* 0x000fe40003f64070 */
[----:B------:R-:W-:Y:S02]  /*1170*/  SEL R7, R7, RZ, P1 ;  /* 0x000000ff07077207 */ /* 0x000fe40000800000 */
[----:B------:R-:W-:Y:S02]  /*1180*/  IADD3 R2, PT, PT, R6, R2, R5 ;  /* 0x0000000206027210 */ /* 0x000fe40007ffe005 */
[----:B----4-:R-:W-:Y:S02]  /*1190*/  SEL R8, R8, RZ, P2 ;  /* 0x000000ff08087207 */ /* 0x010fe40001000000 */
[----:B------:R-:W-:Y:S02]  /*11a0*/  SEL R9, R9, RZ, P3 ;  /* 0x000000ff09097207 */ /* 0x000fe40001800000 */
[----:B------:R-:W-:-:S05]  /*11b0*/  IADD3 R2, PT, PT, R8, R2, R7 ;  /* 0x0000000208027210 */ /* 0x000fca0007ffe007 */
[----:B-1----:R-:W-:Y:S01]  /*11c0*/  IMAD.IADD R11, R2, 0x1, R9 ;  /* 0x00000001020b7824 */ /* 0x002fe200078e0209 */
[----:B------:R-:W-:Y:S06]  /*11d0*/  BRA `(.L_x_189) ;  /* 0x0000001000707947 */ /* 0x000fec0003800000 */
.L_x_174:
[----:B------:R-:W0:Y:S01]  /*11e0*/  S2R R2, SR_TID.X ;  /* 0x0000000000027919 */ /* 0x000e220000002100 */
[----:B------:R-:W1:Y:S02]  /*11f0*/  LDCU.64 UR4, c[0x0][0x380] ;  /* 0x00007000ff0477ac */ /* 0x000e640008000a00 */
[----:B-1----:R-:W-:Y:S01]  /*1200*/  MOV R4, UR4 ;  /* 0x0000000400047c02 */ /* 0x002fe20008000f00 */
[----:B------:R-:W-:Y:S02]  /*1210*/  IMAD.U32 R5, RZ, RZ, UR5 ;  /* 0x00000005ff057e24 */ /* 0x000fe4000f8e00ff */
[----:B0-----:R-:W-:-:S04]  /*1220*/  IMAD R7, R3, 0x1000, R2 ;  /* 0x0000100003077824 */ /* 0x001fc800078e0202 */
[----:B------:R-:W-:-:S05]  /*1230*/  IMAD.WIDE.U32 R6, R7, 0x4, R4 ;  /* 0x0000000407067825 */ /* 0x000fca00078e0004 */
        /* <DEDUP_REMOVED lines=16> */
[----:B------:R-:W-:-:S02]  /*1340*/  ISETP.GE.U32.AND P0, PT, R0, R13, PT ;  /* 0x0000000d0000720c */ /* 0x000fc40003f06070 */
        /* <DEDUP_REMOVED lines=9> */
[----:B------:R-:W-:Y:S01]  /*13e0*/  IMAD R9, R3, 0x1000, R13 ;  /* 0x0000100003097824 */ /* 0x000fe200078e020d */
[----:B------:R-:W-:Y:S01]  /*13f0*/  LOP3.LUT R6, RZ, R2, RZ, 0x33, !PT ;  /* 0x00000002ff067212 */ /* 0x000fe200078e33ff */
[----:B------:R-:W-:Y:S01]  /*1400*/  VIADD R0, R8, 0xfffff000 ;  /* 0xfffff00008007836 */ /* 0x000fe20000000000 */
[----:B------:R-:W-:Y:S02]  /*1410*/  UMOV UR4, URZ ;  /* 0x000000ff00047c82 */ /* 0x000fe40008000000 */
[----:B------:R-:W-:Y:S02]  /*1420*/  IADD3 R6, PT, PT, -R13, R8, R6 ;  /* 0x000000080d067210 */ /* 0x000fe40007ffe106 */
[C---:B------:R-:W-:Y:S02]  /*1430*/  ISETP.GT.U32.AND P0, PT, R9.reuse, R0, PT ;  /* 0x000000000900720c */ /* 0x040fe40003f04070 */
[----:B------:R-:W-:Y:S01]  /*1440*/  IADD3 R7, PT, PT, R9, 0x800, R2 ;  /* 0x0000080009077810 */ /* 0x000fe20007ffe002 */
[----:B------:R-:W-:-:S02]  /*1450*/  IMAD.MOV.U32 R2, RZ, RZ, R9 ;  /* 0x000000ffff027224 */ /* 0x000fc400078e0009 */
[----:B------:R-:W-:-:S08]  /*1460*/  IMAD R6, R3, -0x1000, R6 ;  /* 0xfffff00003067824 */ /* 0x000fd000078e0206 */
[----:B------:R-:W-:Y:S05]  /*1470*/  @P0 BRA `(.L_x_191) ;  /* 0x00000000009c0947 */ /* 0x000fea0003800000 */
[----:B------:R-:W0:Y:S08]  /*1480*/  LDC R8, c[0x0][0x3a8] ;  /* 0x0000ea00ff087b82 */ /* 0x000e300000000800 */
[----:B------:R-:W1:Y:S02]  /*1490*/  LDC.64 R4, c[0x0][0x380] ;  /* 0x0000e000ff047b82 */ /* 0x000e640000000a00 */
.L_x_192:
[----:B------:R-:W2:Y:S02]  /*14a0*/  S2R R10, SR_TID.X ;  /* 0x00000000000a7919 */ /* 0x000ea40000002100 */
[----:B--2---:R-:W-:-:S04]  /*14b0*/  IMAD.IADD R11, R10, 0x1, R9 ;  /* 0x000000010a0b7824 */ /* 0x004fc800078e0209 */
[----:B-1----:R-:W-:-:S05]  /*14c0*/  IMAD.WIDE.U32 R10, R11, 0x4, R4 ;  /* 0x000000040b0a7825 */ /* 0x002fca00078e0004 */
        /* <DEDUP_REMOVED lines=10> */
[----:B------:R-:W5:Y:S01]  /*1570*/  LDG.E R21, desc[UR6][R10.64+0x2c00] ;  /* 0x002c00060a157981 */ /* 0x000f62000c1e1900 */
[----:B--2---:R-:W-:-:S03]  /*1580*/  IADD3 R20, PT, PT, R20, R18, R27 ;  /* 0x0000001214147210 */ /* 0x004fc60007ffe01b */
[----:B------:R-:W2:Y:S04]  /*1590*/  LDG.E R18, desc[UR6][R10.64+0x2800] ;  /* 0x002800060a127981 */ /* 0x000ea8000c1e1900 */
[----:B------:R-:W2:Y:S01]  /*15a0*/  LDG.E R27, desc[UR6][R10.64+0x3800] ;  /* 0x003800060a1b7981 */ /* 0x000ea2000c1e1900 */
[----:B---3--:R-:W-:-:S03]  /*15b0*/  IADD3 R24, PT, PT, R23, R22, R20 ;  /* 0x0000001617187210 */ /* 0x008fc60007ffe014 */
[----:B------:R-:W3:Y:S04]  /*15c0*/  LDG.E R23, desc[UR6][R10.64+0x3000] ;  /* 0x003000060a177981 */ /* 0x000ee8000c1e1900 */
[----:B------:R-:W3:Y:S04]  /*15d0*/  LDG.E R20, desc[UR6][R10.64+0x3400] ;  /* 0x003400060a147981 */ /* 0x000ee8000c1e1900 */
[----:B------:R-:W3:Y:S01]  /*15e0*/  LDG.E R22, desc[UR6][R10.64+0x3c00] ;  /* 0x003c00060a167981 */ /* 0x000ee2000c1e1900 */
[----:B----4-:R-:W-:-:S04]  /*15f0*/  IADD3 R14, PT, PT, R17, R14, R24 ;  /* 0x0000000e110e7210 */ /* 0x010fc80007ffe018 */
[----:B-----5:R-:W-:-:S04]  /*1600*/  IADD3 R14, PT, PT, R19, R16, R14 ;  /* 0x00000010130e7210 */ /* 0x020fc80007ffe00e */
[----:B------:R-:W-:Y:S02]  /*1610*/  IADD3 R12, PT, PT, R15, R12, R14 ;  /* 0x0000000c0f0c7210 */ /* 0x000fe40007ffe00e */
[----:B0-----:R-:W-:-:S04]  /*1620*/  IADD3 R14, PT, PT, -R9, R8, RZ ;  /* 0x00000008090e7210 */ /* 0x001fc80007ffe1ff */
[----:B------:R-:W-:Y:S02]  /*1630*/  ISETP.GE.U32.AND P0, PT, R14, R13, PT ;  /* 0x0000000d0e00720c */ /* 0x000fe40003f06070 */
[----:B--2---:R-:W-:-:S04]  /*1640*/  IADD3 R12, PT, PT, R21, R18, R12 ;  /* 0x00000012150c7210 */ /* 0x004fc80007ffe00c */
[----:B---3--:R-:W-:-:S04]  /*1650*/  IADD3 R12, PT, PT, R20, R23, R12 ;  /* 0x00000017140c7210 */ /* 0x008fc80007ffe00c */
[----:B------:R-:W-:-:S03]  /*1660*/  IADD3 R27, PT, PT, R22, R27, R12 ;  /* 0x0000001b161b7210 */ /* 0x000fc60007ffe00c */
[----:B------:R-:W-:Y:S05]  /*1670*/  @!P0 BRA `(.L_x_190) ;  /* 0x00000008009c8947 */ /* 0x000fea0003800000 */
[C---:B------:R-:W-:Y:S01]  /*1680*/  IMAD.IADD R9, R13.reuse, 0x1, R9 ;  /* 0x000000010d097824 */ /* 0x040fe200078e0209 */
[----:B------:R-:W-:Y:S01]  /*1690*/  UIADD3 UR4, UPT, UPT, UR4, 0x1, URZ ;  /* 0x0000000104047890 */ /* 0x000fe2000fffe0ff */
[----:B------:R-:W-:Y:S02]  /*16a0*/  IMAD.IADD R2, R13, 0x1, R2 ;  /* 0x000000010d027824 */ /* 0x000fe400078e0202 */
[----:B------:R-:W-:Y:S01]  /*16b0*/  IMAD.IADD R6, R6, 0x1, -R13 ;  /* 0x0000000106067824 */ /* 0x000fe200078e0a0d */
[----:B------:R-:W-:Y:S01]  /*16c0*/  ISETP.GT.U32.AND P0, PT, R9, R0, PT ;  /* 0x000000000900720c */ /* 0x000fe20003f04070 */
[----:B------:R-:W-:-:S12]  /*16d0*/  IMAD.IADD R7, R13, 0x1, R7 ;  /* 0x000000010d077824 */ /* 0x000fd800078e0207 */
[----:B------:R-:W-:Y:S05]  /*16e0*/  @!P0 BRA `(.L_x_192) ;  /* 0xfffffffc006c8947 */ /* 0x000fea000383ffff */
.L_x_191:
[----:B------:R-:W0:Y:S01]  /*16f0*/  S2R R13, SR_TID.X ;  /* 0x00000000000d7919 */ /* 0x000e220000002100 */
[----:B------:R-:W-:Y:S01]  /*1700*/  IMAD.IADD R0, R8, 0x1, -R9 ;  /* 0x0000000108007824 */ /* 0x000fe200078e0a09 */
[----:B------:R-:W-:Y:S04]  /*1710*/  BSSY.RECONVERGENT B1, `(.L_x_190) ;  /* 0x000009d000017945 */ /* 0x000fe80003800200 */
[----:B0-----:R-:W-:-:S04]  /*1720*/  ISETP.GE.AND P0, PT, R13, R0, PT ;  /* 0x000000000d00720c */ /* 0x001fc80003f06270 */
[----:B------:R-:W-:-:S13]  /*1730*/  ISETP.GE.U32.OR P0, PT, R9, R8, P0 ;  /* 0x000000080900720c */ /* 0x000fda0000706470 */
[----:B------:R-:W-:Y:S05]  /*1740*/  @P0 BRA `(.L_x_193) ;  /* 0x0000000800640947 */ /* 0x000fea0003800000 */
[----:B------:R-:W0:Y:S01]  /*1750*/  LDC R10, c[0x0][0x3ac] ;  /* 0x0000eb00ff0a7b82 */ /* 0x000e220000000800 */
[----:B------:R-:W-:Y:S01]  /*1760*/  LOP3.LUT R11, RZ, R13, RZ, 0x33, !PT ;  /* 0x0000000dff0b7212 */ /* 0x000fe200078e33ff */
[----:B------:R-:W-:Y:S06]  /*1770*/  BSSY.RECONVERGENT B2, `(.L_x_194) ;  /* 0x000004f000027945 */ /* 0x000fec0003800200 */
[----:B------:R-:W1:Y:S01]  /*1780*/  LDC R0, c[0x0][0x3ac] ;  /* 0x0000eb00ff007b82 */ /* 0x000e620000000800 */
[----:B0-----:R-:W-:-:S05]  /*1790*/  IMAD.SHL.U32 R10, R10, 0x1000, RZ ;  /* 0x000010000a0a7824 */ /* 0x001fca00078e00ff */
[----:B------:R-:W-:-:S04]  /*17a0*/  LEA R10, R3, R10, 0xc ;  /* 0x0000000a030a7211 */ /* 0x000fc800078e60ff */
[----:B------:R-:W-:Y:S01]  /*17b0*/  IADD3 R8, PT, PT, -R10, R8, R11 ;  /* 0x000000080a087210 */ /* 0x000fe20007ffe10b */
[----:B-1----:R-:W-:Y:S02]  /*17c0*/  IMAD R11, R0, UR4, RZ ;  /* 0x00000004000b7c24 */ /* 0x002fe4000f8e02ff */
[----:B------:R-:W-:Y:S02]  /*17d0*/  IMAD.MOV.U32 R0, RZ, RZ, R13 ;  /* 0x000000ffff007224 */ /* 0x000fe400078e000d */
[----:B------:R-:W-:-:S05]  /*17e0*/  IMAD R8, R11, -0x1000, R8 ;  /* 0xfffff0000b087824 */ /* 0x000fca00078e0208 */
[C---:B------:R-:W-:Y:S02]  /*17f0*/  ISETP.GE.U32.AND P0, PT, R8.reuse, 0xf00, PT ;  /* 0x00000f000800780c */ /* 0x040fe40003f06070 */
[----:B------:R-:W-:-:S04]  /*1800*/  LEA.HI R8, R8, 0x1, RZ, 0x18 ;  /* 0x0000000108087811 */ /* 0x000fc800078fc0ff */
[----:B------:R-:W-:-:S07]  /*1810*/  LOP3.LUT R10, R8, 0xf, RZ, 0xc0, !PT ;  /* 0x0000000f080a7812 */ /* 0x000fce00078ec0ff */
[----:B------:R-:W-:Y:S05]  /*1820*/  @!P0 BRA `(.L_x_195) ;  /* 0x00000004000c8947 */ /* 0x000fea0003800000 */
[----:B------:R-:W-:Y:S01]  /*1830*/  LEA.HI R0, R6, 0x1, RZ, 0x18 ;  /* 0x0000000106007811 */ /* 0x000fe200078fc0ff */
[----:B------:R-:W-:Y:S01]  /*1840*/  BSSY.RECONVERGENT B3, `(.L_x_196) ;  /* 0x0000040000037945 */ /* 0x000fe20003800200 */
[----:B------:R-:W-:Y:S02]  /*1850*/  LOP3.LUT R11, R13, 0x800, RZ, 0xfc, !PT ;  /* 0x000008000d0b7812 */ /* 0x000fe400078efcff */
[----:B------:R-:W-:-:S05]  /*1860*/  LOP3.LUT R0, R0, 0x1fffff0, RZ, 0xc0, !PT ;  /* 0x01fffff000007812 */ /* 0x000fca00078ec0ff */
[----:B------:R-:W-:-:S07]  /*1870*/  IMAD.MOV R0, RZ, RZ, -R0 ;  /* 0x000000ffff007224 */ /* 0x000fce00078e0a00 */
.L_x_197:
[C---:B------:R-:W-:Y:S02]  /*1880*/  VIADD R15, R7.reuse, 0xfffff800 ;  /* 0xfffff800070f7836 */ /* 0x040fe40000000000 */
[----:B------:R-:W-:Y:S02]  /*1890*/  VIADD R21, R7, 0xfffff900 ;  /* 0xfffff90007157836 */ /* 0x000fe40000000000 */
[----:B------:R-:W-:-:S04]  /*18a0*/  IMAD.WIDE.U32 R14, R15, 0x4, R4 ;  /* 0x000000040f0e7825 */ /* 0x000fc800078e0004 */
[--C-:B------:R-:W-:Y:S01]  /*18b0*/  IMAD.WIDE.U32 R20, R21, 0x4, R4.reuse ;  /* 0x0000000415147825 */ /* 0x100fe200078e0004 */
[----:B------:R0:W2:Y:S04]  /*18c0*/  LDG.E R28, desc[UR6][R14.64] ;  /* 0x000000060e1c7981 */ /* 0x0000a8000c1e1900 */
[----:B------:R-:W2:Y:S01]  /*18d0*/  LDG.E R29, desc[UR6][R20.64] ;  /* 0x00000006141d7981 */ /* 0x000ea2000c1e1900 */
[C---:B------:R-:W-:Y:S02]  /*18e0*/  VIADD R17, R7.reuse, 0xfffffa00 ;  /* 0xfffffa0007117836 */ /* 0x040fe40000000000 */
[----:B------:R-:W-:Y:S02]  /*18f0*/  VIADD R19, R7, 0xfffffb00 ;  /* 0xfffffb0007137836 */ /* 0x000fe40000000000 */
[----:B------:R-:W-:-:S04]  /*1900*/  IMAD.WIDE.U32 R16, R17, 0x4, R4 ;  /* 0x0000000411107825 */ /* 0x000fc800078e0004 */
[--C-:B------:R-:W-:Y:S01]  /*1910*/  IMAD.WIDE.U32 R18, R19, 0x4, R4.reuse ;  /* 0x0000000413127825 */ /* 0x100fe200078e0004 */
[----:B------:R1:W3:Y:S04]  /*1920*/  LDG.E R13, desc[UR6][R16.64] ;  /* 0x00000006100d7981 */ /* 0x0002e8000c1e1900 */
[----:B------:R4:W3:Y:S01]  /*1930*/  LDG.E R12, desc[UR6][R18.64] ;  /* 0x00000006120c7981 */ /* 0x0008e2000c1e1900 */
[C---:B------:R-:W-:Y:S01]  /*1940*/  VIADD R22, R7.reuse, 0xfffffd00 ;  /* 0xfffffd0007167836 */ /* 0x040fe20000000000 */
[C---:B------:R-:W-:Y:S01]  /*1950*/  IADD3 R23, PT, PT, R7.reuse, -0x400, RZ ;  /* 0xfffffc0007177810 */ /* 0x040fe20007ffe0ff */
[----:B------:R-:W-:Y:S02]  /*1960*/  VIADD R26, R7, 0xfffffe00 ;  /* 0xfffffe00071a7836 */ /* 0x000fe40000000000 */
[----:B0-----:R-:W-:-:S04]  /*1970*/  IMAD.WIDE.U32 R14, R22, 0x4, R4 ;  /* 0x00000004160e7825 */ /* 0x001fc800078e0004 */
[--C-:B-1----:R-:W-:Y:S02]  /*1980*/  IMAD.WIDE.U32 R16, R26, 0x4, R4.reuse ;  /* 0x000000041a107825 */ /* 0x102fe400078e0004 */
[----:B------:R0:W5:Y:S02]  /*1990*/  LDG.E R26, desc[UR6][R14.64] ;  /* 0x000000060e1a7981 */ /* 0x000164000c1e1900 */
[C-C-:B------:R-:W-:Y:S02]  /*19a0*/  IMAD.WIDE.U32 R24, R7.reuse, 0x4, R4.reuse ;  /* 0x0000000407187825 */ /* 0x140fe400078e0004 */
[----:B------:R-:W5:Y:S02]  /*19b0*/  LDG.E R16, desc[UR6][R16.64] ;  /* 0x0000000610107981 */ /* 0x000f64000c1e1900 */
[----:B----4-:R-:W-:Y:S02]  /*19c0*/  VIADD R19, R7, 0xffffff00 ;  /* 0xffffff0007137836 */ /* 0x010fe40000000000 */
[----:B------:R-:W-:Y:S01]  /*19d0*/  IMAD.WIDE.U32 R20, R23, 0x4, R4 ;  /* 0x0000000417147825 */ /* 0x000fe200078e0004 */
[----:B------:R-:W4:Y:S03]  /*19e0*/  LDG.E R24, desc[UR6][R24.64] ;  /* 0x0000000618187981 */ /* 0x000f26000c1e1900 */
[----:B0-----:R-:W-:-:S02]  /*19f0*/  VIADD R15, R7, 0x200 ;  /* 0x00000200070f7836 */ /* 0x001fc40000000000 */
[----:B------:R-:W-:Y:S02]  /*1a00*/  VIADD R23, R7, 0x100 ;  /* 0x0000010007177836 */ /* 0x000fe40000000000 */
[--C-:B------:R-:W-:Y:S01]  /*1a10*/  IMAD.WIDE.U32 R18, R19, 0x4, R4.reuse ;  /* 0x0000000413127825 */ /* 0x100fe200078e0004 */
[----:B------:R0:W5:Y:S03]  /*1a20*/  LDG.E R25, desc[UR6][R20.64] ;  /* 0x0000000614197981 */ /* 0x000166000c1e1900 */
[----:B------:R-:W-:Y:S02]  /*1a30*/  IMAD.WIDE.U32 R22, R23, 0x4, R4 ;  /* 0x0000000417167825 */ /* 0x000fe400078e0004 */
[----:B------:R-:W4:Y:S04]  /*1a40*/  LDG.E R19, desc[UR6][R18.64] ;  /* 0x0000000612137981 */ /* 0x000f28000c1e1900 */
[----:B------:R1:W4:Y:S01]  /*1a50*/  LDG.E R23, desc[UR6][R22.64] ;  /* 0x0000000616177981 */ /* 0x000322000c1e1900 */
[----:B0-----:R-:W-:-:S04]  /*1a60*/  VIADD R21, R7, 0x300 ;  /* 0x0000030007157836 */ /* 0x001fc80000000000 */
[----:B------:R-:W-:-:S04]  /*1a70*/  IMAD.WIDE.U32 R20, R21, 0x4, R4 ;  /* 0x0000000415147825 */ /* 0x000fc800078e0004 */
[----:B-1----:R-:W-:Y:S02]  /*1a80*/  VIADD R22, R7, 0x700 ;  /* 0x0000070007167836 */ /* 0x002fe40000000000 */
[----:B------:R-:W4:Y:S01]  /*1a90*/  LDG.E R21, desc[UR6][R20.64] ;  /* 0x0000000614157981 */ /* 0x000f22000c1e1900 */
[----:B--2---:R-:W-:Y:S01]  /*1aa0*/  IADD3 R27, PT, PT, R29, R28, R27 ;  /* 0x0000001c1d1b7210 */ /* 0x004fe20007ffe01b */
[----:B------:R-:W-:Y:S01]  /*1ab0*/  IMAD.WIDE.U32 R28, R15, 0x4, R4 ;  /* 0x000000040f1c7825 */ /* 0x000fe200078e0004 */
[----:B------:R-:W-:-:S05]  /*1ac0*/  IADD3 R15, PT, PT, R7, 0x400, RZ ;  /* 0x00000400070f7810 */ /* 0x000fca0007ffe0ff */
[----:B------:R0:W2:Y:S01]  /*1ad0*/  LDG.E R28, desc[UR6][R28.64] ;  /* 0x000000061c1c7981 */ /* 0x0000a2000c1e1900 */
[----:B------:R-:W-:-:S05]  /*1ae0*/  IMAD.WIDE.U32 R14, R15, 0x4, R4 ;  /* 0x000000040f0e7825 */ /* 0x000fca00078e0004 */
[----:B------:R1:W2:Y:S01]  /*1af0*/  LDG.E R17, desc[UR6][R14.64] ;  /* 0x000000060e117981 */ /* 0x0002a2000c1e1900 */
[----:B---3--:R-:W-:Y:S01]  /*1b00*/  IADD3 R27, PT, PT, R12, R13, R27 ;  /* 0x0000000d0c1b7210 */ /* 0x008fe20007ffe01b */
[----:B0-----:R-:W-:-:S04]  /*1b10*/  VIADD R29, R7, 0x500 ;  /* 0x00000500071d7836 */ /* 0x001fc80000000000 */
[----:B------:R-:W-:-:S04]  /*1b20*/  IMAD.WIDE.U32 R12, R29, 0x4, R4 ;  /* 0x000000041d0c7825 */ /* 0x000fc800078e0004 */
[----:B-1----:R-:W-:Y:S01]  /*1b30*/  VIADD R15, R7, 0x600 ;  /* 0x00000600070f7836 */ /* 0x002fe20000000000 */
[----:B------:R0:W3:Y:S03]  /*1b40*/  LDG.E R18, desc[UR6][R12.64] ;  /* 0x000000060c127981 */ /* 0x0000e6000c1e1900 */
[----:B------:R-:W-:-:S04]  /*1b50*/  IMAD.WIDE.U32 R14, R15, 0x4, R4 ;  /* 0x000000040f0e7825 */ /* 0x000fc800078e0004 */
[----:B0-----:R-:W-:Y:S02]  /*1b60*/  IMAD.WIDE.U32 R12, R22, 0x4, R4 ;  /* 0x00000004160c7825 */ /* 0x001fe400078e0004 */
[----:B------:R-:W3:Y:S04]  /*1b70*/  LDG.E R22, desc[UR6][R14.64] ;  /* 0x000000060e167981 */ /* 0x000ee8000c1e1900 */
[----:B------:R-:W3:Y:S01]  /*1b80*/  LDG.E R20, desc[UR6][R12.64] ;  /* 0x000000060c147981 */ /* 0x000ee2000c1e1900 */
[----:B------:R-:W-:Y:S01]  /*1b90*/  VIADD R0, R0, 0x10 ;  /* 0x0000001000007836 */ /* 0x000fe20000000000 */
[----:B-----5:R-:W-:-:S04]  /*1ba0*/  IADD3 R25, PT, PT, R26, R25, R27 ;  /* 0x000000191a197210 */ /* 0x020fc80007ffe01b */
[----:B----4-:R-:W-:Y:S02]  /*1bb0*/  IADD3 R16, PT, PT, R19, R16, R25 ;  /* 0x0000001013107210 */ /* 0x010fe40007ffe019 */
[----:B------:R-:W-:Y:S02]  /*1bc0*/  ISETP.NE.AND P0, PT, R0, RZ, PT ;  /* 0x000000ff0000720c */ /* 0x000fe40003f05270 */
[----:B------:R-:W-:Y:S01]  /*1bd0*/  IADD3 R16, PT, PT, R23, R24, R16 ;  /* 0x0000001817107210 */ /* 0x000fe20007ffe010 */
[----:B------:R-:W-:Y:S02]  /*1be0*/  VIADD R11, R11, 0x1000 ;  /* 0x000010000b0b7836 */ /* 0x000fe40000000000 */
[----:B------:R-:W-:Y:S01]  /*1bf0*/  VIADD R7, R7, 0x1000 ;  /* 0x0000100007077836 */ /* 0x000fe20000000000 */
[----:B--2---:R-:W-:-:S04]  /*1c00*/  IADD3 R16, PT, PT, R21, R28, R16 ;  /* 0x0000001c15107210 */ /* 0x004fc80007ffe010 */
[----:B---3--:R-:W-:-:S04]  /*1c10*/  IADD3 R17, PT, PT, R18, R17, R16 ;  /* 0x0000001112117210 */ /* 0x008fc80007ffe010 */
[----:B------:R-:W-:Y:S01]  /*1c20*/  IADD3 R27, PT, PT, R20, R22, R17 ;  /* 0x00000016141b7210 */ /* 0x000fe20007ffe011 */
[----:B------:R-:W-:Y:S06]  /*1c30*/  @P0 BRA `(.L_x_197) ;  /* 0xfffffffc00100947 */ /* 0x000fec000383ffff */
[----:B------:R-:W-:Y:S05]  /*1c40*/  BSYNC.RECONVERGENT B3 ;  /* 0x0000000000037941 */ /* 0x000fea0003800200 */
.L_x_196:
[----:B------:R-:W-:-:S07]  /*1c50*/  IADD3 R0, PT, PT, R11, -0x800, RZ ;  /* 0xfffff8000b007810 */ /* 0x000fce0007ffe0ff */
.L_x_195:
[----:B------:R-:W-:Y:S05]  /*1c60*/  BSYNC.RECONVERGENT B2 ;  /* 0x0000000000027941 */ /* 0x000fea0003800200 */
.L_x_194:
[----:B------:R-:W-:-:S13]  /*1c70*/  ISETP.NE.AND P0, PT, R10, RZ, PT ;  /* 0x000000ff0a00720c */ /* 0x000fda0003f05270 */
[----:B------:R-:W-:Y:S05]  /*1c80*/  @!P0 BRA `(.L_x_193) ;  /* 0x0000000400148947 */ /* 0x000fea0003800000 */
[----:B------:R-:W-:Y:S01]  /*1c90*/  ISETP.GE.U32.AND P0, PT, R10, 0x8, PT ;  /* 0x000000080a00780c */ /* 0x000fe20003f06070 */
[----:B------:R-:W-:Y:S01]  /*1ca0*/  BSSY.RECONVERGENT B2, `(.L_x_198) ;  /* 0x0000021000027945 */ /* 0x000fe20003800200 */
[----:B------:R-:W-:-:S04]  /*1cb0*/  LOP3.LUT R23, R8, 0x7, RZ, 0xc0, !PT ;  /* 0x0000000708177812 */ /* 0x000fc800078ec0ff */
[----:B------:R-:W-:-:S07]  /*1cc0*/  ISETP.NE.AND P1, PT, R23, RZ, PT ;  /* 0x000000ff1700720c */ /* 0x000fce0003f25270 */
[----:B------:R-:W-:Y:S06]  /*1cd0*/  @!P0 BRA `(.L_x_199) ;  /* 0x0000000000748947 */ /* 0x000fec0003800000 */
[----:B------:R-:W-:-:S04]  /*1ce0*/  IMAD.IADD R11, R0, 0x1, R9 ;  /* 0x00000001000b7824 */ /* 0x000fc800078e0209 */
[C---:B------:R-:W-:Y:S02]  /*1cf0*/  VIADD R19, R11.reuse, 0x100 ;  /* 0x000001000b137836 */ /* 0x040fe40000000000 */
[C---:B------:R-:W-:Y:S02]  /*1d00*/  VIADD R21, R11.reuse, 0x200 ;  /* 0x000002000b157836 */ /* 0x040fe40000000000 */
[C---:B------:R-:W-:Y:S02]  /*1d10*/  VIADD R13, R11.reuse, 0x300 ;  /* 0x000003000b0d7836 */ /* 0x040fe40000000000 */
[----:B------:R-:W-:-:S04]  /*1d20*/  IMAD.WIDE.U32 R16, R11, 0x4, R4 ;  /* 0x000000040b107825 */ /* 0x000fc800078e0004 */
[--C-:B------:R-:W-:Y:S01]  /*1d30*/  IMAD.WIDE.U32 R18, R19, 0x4, R4.reuse ;  /* 0x0000000413127825 */ /* 0x100fe200078e0004 */
[----:B------:R0:W2:Y:S03]  /*1d40*/  LDG.E R22, desc[UR6][R16.64] ;  /* 0x0000000610167981 */ /* 0x0000a6000c1e1900 */
[--C-:B------:R-:W-:Y:S01]  /*1d50*/  IMAD.WIDE.U32 R20, R21, 0x4, R4.reuse ;  /* 0x0000000415147825 */ /* 0x100fe200078e0004 */
[----:B------:R1:W2:Y:S03]  /*1d60*/  LDG.E R7, desc[UR6][R18.64] ;  /* 0x0000000612077981 */ /* 0x0002a6000c1e1900 */
[C---:B------:R-:W-:Y:S02]  /*1d70*/  VIADD R15, R11.reuse, 0x400 ;  /* 0x000004000b0f7836 */ /* 0x040fe40000000000 */
[C---:B------:R-:W-:Y:S01]  /*1d80*/  VIADD R25, R11.reuse, 0x500 ;  /* 0x000005000b197836 */ /* 0x040fe20000000000 */
[----:B------:R-:W-:Y:S01]  /*1d90*/  IADD3 R29, PT, PT, R11, 0x600, RZ ;  /* 0x000006000b1d7810 */ /* 0x000fe20007ffe0ff */
[----:B------:R-:W-:Y:S01]  /*1da0*/  IMAD.WIDE.U32 R12, R13, 0x4, R4 ;  /* 0x000000040d0c7825 */ /* 0x000fe200078e0004 */
[----:B------:R-:W3:Y:S03]  /*1db0*/  LDG.E R20, desc[UR6][R20.64] ;  /* 0x0000000614147981 */ /* 0x000ee6000c1e1900 */
[----:B------:R-:W-:-:S02]  /*1dc0*/  VIADD R24, R11, 0x700 ;  /* 0x000007000b187836 */ /* 0x000fc40000000000 */
[--C-:B------:R-:W-:Y:S01]  /*1dd0*/  IMAD.WIDE.U32 R14, R15, 0x4, R4.reuse ;  /* 0x000000040f0e7825 */ /* 0x100fe200078e0004 */
[----:B------:R-:W3:Y:S03]  /*1de0*/  LDG.E R12, desc[UR6][R12.64] ;  /* 0x000000060c0c7981 */ /* 0x000ee6000c1e1900 */
[--C-:B------:R-:W-:Y:S02]  /*1df0*/  IMAD.WIDE.U32 R10, R25, 0x4, R4.reuse ;  /* 0x00000004190a7825 */ /* 0x100fe400078e0004 */
[----:B------:R-:W4:Y:S02]  /*1e00*/  LDG.E R14, desc[UR6][R14.64] ;  /* 0x000000060e0e7981 */ /* 0x000f24000c1e1900 */
[--C-:B0-----:R-:W-:Y:S02]  /*1e10*/  IMAD.WIDE.U32 R16, R29, 0x4, R4.reuse ;  /* 0x000000041d107825 */ /* 0x101fe400078e0004 */
[----:B------:R-:W4:Y:S02]  /*1e20*/  LDG.E R10, desc[UR6][R10.64] ;  /* 0x000000060a0a7981 */ /* 0x000f24000c1e1900 */
[----:B-1----:R-:W-:-:S02]  /*1e30*/  IMAD.WIDE.U32 R18, R24, 0x4, R4 ;  /* 0x0000000418127825 */ /* 0x002fc400078e0004 */
[----:B------:R-:W5:Y:S04]  /*1e40*/  LDG.E R16, desc[UR6][R16.64] ;  /* 0x0000000610107981 */ /* 0x000f68000c1e1900 */
[----:B------:R-:W5:Y:S01]  /*1e50*/  LDG.E R18, desc[UR6][R18.64] ;  /* 0x0000000612127981 */ /* 0x000f62000c1e1900 */
[----:B------:R-:W-:Y:S01]  /*1e60*/  VIADD R0, R0, 0x800 ;  /* 0x0000080000007836 */ /* 0x000fe20000000000 */
[----:B--2---:R-:W-:-:S04]  /*1e70*/  IADD3 R7, PT, PT, R7, R22, R27 ;  /* 0x0000001607077210 */ /* 0x004fc80007ffe01b */
[----:B---3--:R-:W-:-:S04]  /*1e80*/  IADD3 R7, PT, PT, R12, R20, R7 ;  /* 0x000000140c077210 */ /* 0x008fc80007ffe007 */
[----:B----4-:R-:W-:-:S04]  /*1e90*/  IADD3 R7, PT, PT, R10, R14, R7 ;  /* 0x0000000e0a077210 */ /* 0x010fc80007ffe007 */
[----:B-----5:R-:W-:-:S07]  /*1ea0*/  IADD3 R27, PT, PT, R18, R16, R7 ;  /* 0x00000010121b7210 */ /* 0x020fce0007ffe007 */
.L_x_199:
[----:B------:R-:W-:Y:S05]  /*1eb0*/  BSYNC.RECONVERGENT B2 ;  /* 0x0000000000027941 */ /* 0x000fea0003800200 */
.L_x_198:
[----:B------:R-:W-:Y:S05]  /*1ec0*/  @!P1 BRA `(.L_x_193) ;  /* 0x0000000000849947 */ /* 0x000fea0003800000 */
[----:B------:R-:W-:Y:S01]  /*1ed0*/  ISETP.GE.U32.AND P0, PT, R23, 0x4, PT ;  /* 0x000000041700780c */ /* 0x000fe20003f06070 */
[----:B------:R-:W-:Y:S01]  /*1ee0*/  BSSY.RECONVERGENT B2, `(.L_x_200) ;  /* 0x0000012000027945 */ /* 0x000fe20003800200 */
[----:B------:R-:W-:-:S11]  /*1ef0*/  LOP3.LUT P1, RZ, R8, 0x3, RZ, 0xc0, !PT ;  /* 0x0000000308ff7812 */ /* 0x000fd6000782c0ff */
[----:B------:R-:W-:Y:S05]  /*1f00*/  @!P0 BRA `(.L_x_201) ;  /* 0x00000000003c8947 */ /* 0x000fea0003800000 */
[----:B------:R-:W-:-:S04]  /*1f10*/  IMAD.IADD R7, R0, 0x1, R9 ;  /* 0x0000000100077824 */ /* 0x000fc800078e0209 */
[C---:B------:R-:W-:Y:S02]  /*1f20*/  VIADD R11, R7.reuse, 0x100 ;  /* 0x00000100070b7836 */ /* 0x040fe40000000000 */
[----:B------:R-:W-:-:S04]  /*1f30*/  IMAD.WIDE.U32 R8, R7, 0x4, R4 ;  /* 0x0000000407087825 */ /* 0x000fc800078e0004 */
[C---:B------:R-:W-:Y:S02]  /*1f40*/  VIADD R13, R7.reuse, 0x200 ;  /* 0x00000200070d7836 */ /* 0x040fe40000000000 */
[----:B------:R-:W-:Y:S01]  /*1f50*/  VIADD R15, R7, 0x300 ;  /* 0x00000300070f7836 */ /* 0x000fe20000000000 */
[----:B------:R-:W2:Y:S01]  /*1f60*/  LDG.E R8, desc[UR6][R8.64] ;  /* 0x0000000608087981 */ /* 0x000ea2000c1e1900 */
[----:B------:R-:W-:-:S04]  /*1f70*/  IMAD.WIDE.U32 R10, R11, 0x4, R4 ;  /* 0x000000040b0a7825 */ /* 0x000fc800078e0004 */
[--C-:B------:R-:W-:Y:S02]  /*1f80*/  IMAD.WIDE.U32 R12, R13, 0x4, R4.reuse ;  /* 0x000000040d0c7825 */ /* 0x100fe400078e0004 */
[----:B------:R-:W2:Y:S02]  /*1f90*/  LDG.E R10, desc[UR6][R10.64] ;  /* 0x000000060a0a7981 */ /* 0x000ea4000c1e1900 */
[----:B------:R-:W-:Y:S02]  /*1fa0*/  IMAD.WIDE.U32 R14, R15, 0x4, R4 ;  /* 0x000000040f0e7825 */ /* 0x000fe400078e0004 */
[----:B------:R-:W3:Y:S04]  /*1fb0*/  LDG.E R12, desc[UR6][R12.64] ;  /* 0x000000060c0c7981 */ /* 0x000ee8000c1e1900 */
[----:B------:R-:W3:Y:S01]  /*1fc0*/  LDG.E R14, desc[UR6][R14.64] ;  /* 0x000000060e0e7981 */ /* 0x000ee2000c1e1900 */
[----:B------:R-:W-:-:S02]  /*1fd0*/  IADD3 R0, PT, PT, R0, 0x400, RZ ;  /* 0x0000040000007810 */ /* 0x000fc40007ffe0ff */
[----:B--2---:R-:W-:-:S04]  /*1fe0*/  IADD3 R27, PT, PT, R10, R8, R27 ;  /* 0x000000080a1b7210 */ /* 0x004fc80007ffe01b */
[----:B---3--:R-:W-:-:S07]  /*1ff0*/  IADD3 R27, PT, PT, R14, R12, R27 ;  /* 0x0000000c0e1b7210 */ /* 0x008fce0007ffe01b */
.L_x_201:
[----:B------:R-:W-:Y:S05]  /*2000*/  BSYNC.RECONVERGENT B2 ;  /* 0x0000000000027941 */ /* 0x000fea0003800200 */
.L_x_200:
[----:B------:R-:W-:Y:S05]  /*2010*/  @!P1 BRA `(.L_x_193) ;  /* 0x0000000000309947 */ /* 0x000fea0003800000 */
[----:B------:R-:W-:Y:S01]  /*2020*/  LOP3.LUT R6, R6, 0xffff, RZ, 0xc0, !PT ;  /* 0x0000ffff06067812 */ /* 0x000fe200078ec0ff */
[----:B------:R-:W-:-:S03]  /*2030*/  IMAD.IADD R9, R0, 0x1, R2 ;  /* 0x0000000100097824 */ /* 0x000fc600078e0202 */
[----:B------:R-:W-:-:S04]  /*2040*/  LEA.HI R6, R6, 0x1, RZ, 0x18 ;  /* 0x0000000106067811 */ /* 0x000fc800078fc0ff */
[----:B------:R-:W-:-:S05]  /*2050*/  LOP3.LUT R6, R6, 0x3, RZ, 0xc0, !PT ;  /* 0x0000000306067812 */ /* 0x000fca00078ec0ff */
[----:B------:R-:W-:-:S07]  /*2060*/  IMAD.MOV R0, RZ, RZ, -R6 ;  /* 0x000000ffff007224 */ /* 0x000fce00078e0a06 */
.L_x_202:
[----:B------:R-:W-:-:S06]  /*2070*/  IMAD.WIDE.U32 R6, R9, 0x4, R4 ;  /* 0x0000000409067825 */ /* 0x000fcc00078e0004 */
[----:B------:R-:W2:Y:S01]  /*2080*/  LDG.E R6, desc[UR6][R6.64] ;  /* 0x0000000606067981 */ /* 0x000ea2000c1e1900 */
[----:B------:R-:W-:Y:S02]  /*2090*/  VIADD R0, R0, 0x1 ;  /* 0x0000000100007836 */ /* 0x000fe40000000000 */
[----:B------:R-:W-:-:S03]  /*20a0*/  VIADD R9, R9, 0x100 ;  /* 0x0000010009097836 */ /* 0x000fc60000000000 */
[----:B------:R-:W-:Y:S01]  /*20b0*/  ISETP.NE.AND P0, PT, R0, RZ, PT ;  /* 0x000000ff0000720c */ /* 0x000fe20003f05270 */
[----:B--2---:R-:W-:-:S12]  /*20c0*/  IMAD.IADD R27, R6, 0x1, R27 ;  /* 0x00000001061b7824 */ /* 0x004fd800078e021b */
[----:B------:R-:W-:Y:S05]  /*20d0*/  @P0 BRA `(.L_x_202) ;  /* 0xfffffffc00e40947 */ /* 0x000fea000383ffff */
.L_x_193:
[----:B------:R-:W-:Y:S05]  /*20e0*/  BSYNC.RECONVERGENT B1 ;  /* 0x0000000000017941 */ /* 0x000fea0003800200 */
.L_x_190:
[----:B------:R-:W0:Y:S01]  /*20f0*/  S2R R9, SR_LANEID ;  /* 0x0000000000097919 */ /* 0x000e220000000000 */
[----:B------:R-:W1:Y:S01]  /*2100*/  SHFL.DOWN PT, R0, R27, 0x1, 0x1f ;  /* 0x08201f001b007f89 */ /* 0x000e6200000e0000 */
[----:B------:R-:W2:Y:S01]  /*2110*/  S2R R8, SR_TID.X ;  /* 0x0000000000087919 */ /* 0x000ea20000002100 */
[C---:B0-----:R-:W-:Y:S02]  /*2120*/  ISETP.GT.AND P0, PT, R9.reuse, 0x1e, PT ;  /* 0x0000001e0900780c */ /* 0x041fe40003f04270 */
[C---:B------:R-:W-:Y:S02]  /*2130*/  ISETP.NE.AND P1, PT, R9.reuse, RZ, PT ;  /* 0x000000ff0900720c */ /* 0x040fe40003f25270 */
[----:B-1----:R-:W-:Y:S02]  /*2140*/  SEL R0, R0, RZ, !P0 ;  /* 0x000000ff00007207 */ /* 0x002fe40004000000 */
[----:B------:R-:W-:-:S03]  /*2150*/  ISETP.GT.AND P0, PT, R9, 0x1d, PT ;  /* 0x0000001d0900780c */ /* 0x000fc60003f04270 */
[----:B------:R-:W-:-:S05]  /*2160*/  IMAD.IADD R0, R0, 0x1, R27 ;  /* 0x0000000100007824 */ /* 0x000fca00078e021b */
[----:B------:R-:W0:Y:S01]  /*2170*/  SHFL.DOWN PT, R2, R0, 0x2, 0x1f ;  /* 0x08401f0000027f89 */ /* 0x000e2200000e0000 */
[----:B------:R-:W1:Y:S01]  /*2180*/  @!P1 S2R R6, SR_CgaCtaId ;  /* 0x0000000000069919 */ /* 0x000e620000008800 */
[----:B0-----:R-:W-:Y:S02]  /*2190*/  SEL R5, R2, RZ, !P0 ;  /* 0x000000ff02057207 */ /* 0x001fe40004000000 */
[----:B------:R-:W-:Y:S02]  /*21a0*/  ISETP.GT.AND P0, PT, R9, 0x1b, PT ;  /* 0x0000001b0900780c */ /* 0x000fe40003f04270 */
[----:B------:R-:W-:-:S05]  /*21b0*/  IADD3 R5, PT, PT, R0, R5, RZ ;  /* 0x0000000500057210 */ /* 0x000fca0007ffe0ff */
[----:B------:R-:W0:Y:S02]  /*21c0*/  SHFL.DOWN PT, R2, R5, 0x4, 0x1f ;  /* 0x08801f0005027f89 */ /* 0x000e2400000e0000 */
[----:B0-----:R-:W-:Y:S02]  /*21d0*/  SEL R2, R2, RZ, !P0 ;  /* 0x000000ff02027207 */ /* 0x001fe40004000000 */
[----:B------:R-:W-:-:S03]  /*21e0*/  ISETP.GT.AND P0, PT, R9, 0x17, PT ;  /* 0x000000170900780c */ /* 0x000fc60003f04270 */
[----:B------:R-:W-:Y:S01]  /*21f0*/  IMAD.IADD R2, R5, 0x1, R2 ;  /* 0x0000000105027824 */ /* 0x000fe200078e0202 */
[----:B------:R-:W-:-:S04]  /*2200*/  @!P1 MOV R5, 0x400 ;  /* 0x0000040000059802 */ /* 0x000fc80000000f00 */
[----:B------:R-:W0:Y:S01]  /*2210*/  SHFL.DOWN PT, R4, R2, 0x8, 0x1f ;  /* 0x09001f0002047f89 */ /* 0x000e2200000e0000 */
[----:B-1----:R-:W-:Y:S02]  /*2220*/  @!P1 LEA R5, R6, R5, 0x18 ;  /* 0x0000000506059211 */ /* 0x002fe400078ec0ff */
[----:B0-----:R-:W-:Y:S02]  /*2230*/  SEL R7, R4, RZ, !P0 ;  /* 0x000000ff04077207 */ /* 0x001fe40004000000 */
[----:B------:R-:W-:Y:S02]  /*2240*/  ISETP.GT.AND P0, PT, R9, 0xf, PT ;  /* 0x0000000f0900780c */ /* 0x000fe40003f04270 */
[----:B--2---:R-:W-:Y:S01]  /*2250*/  @!P1 SHF.R.U32.HI R4, RZ, 0x3, R8 ;  /* 0x00000003ff049819 */ /* 0x004fe20000011608 */
[----:B------:R-:W-:-:S03]  /*2260*/  IMAD.IADD R7, R2, 0x1, R7 ;  /* 0x0000000102077824 */ /* 0x000fc600078e0207 */
[----:B------:R-:W-:Y:S02]  /*2270*/  @!P1 LOP3.LUT R4, R4, 0x7c, RZ, 0xc0, !PT ;  /* 0x0000007c04049812 */ /* 0x000fe400078ec0ff */
[----:B------:R-:W0:Y:S03]  /*2280*/  SHFL.DOWN PT, R0, R7, 0x10, 0x1f ;  /* 0x0a001f0007007f89 */ /* 0x000e2600000e0000 */
[----:B------:R-:W-:Y:S01]  /*2290*/  @!P1 IMAD.IADD R4, R4, 0x1, R5 ;  /* 0x0000000104049824 */ /* 0x000fe200078e0205 */
        /* <DEDUP_REMOVED lines=15> */
[----:B------:R-:W-:-:S07]  /*2390*/  IMAD.IADD R11, R0, 0x1, R9 ;  /* 0x00000001000b7824 */ /* 0x000fce00078e0209 */
.L_x_189:
[----:B------:R-:W-:Y:S05]  /*23a0*/  BSYNC.RECONVERGENT B0 ;  /* 0x0000000000007941 */ /* 0x000fea0003800200 */
.L_x_173:
[----:B------:R-:W-:Y:S05]  /*23b0*/  @P0 EXIT ;  /* 0x000000000000094d */ /* 0x000fea0003800000 */
[----:B---3--:R-:W3:Y:S02]  /*23c0*/  LDC.64 R4, c[0x0][0x388] ;  /* 0x0000e200ff047b82 */ /* 0x008ee40000000a00 */
[----:B---3--:R-:W-:-:S05]  /*23d0*/  IMAD.WIDE.U32 R2, R3, 0x4, R4 ;  /* 0x0000000403027825 */ /* 0x008fca00078e0004 */
[----:B------:R-:W-:Y:S01]  /*23e0*/  STG.E desc[UR6][R2.64], R11 ;  /* 0x0000000b02007986 */ /* 0x000fe2000c101906 */
[----:B------:R-:W-:Y:S05]  /*23f0*/  EXIT ;  /* 0x000000000000794d */ /* 0x000fea0003800000 */
.L_x_203:
        /* <DEDUP_REMOVED lines=16> */
.L_x_243:


//--------------------- .text._ZN3cub18CUB_300001_SM_10006detail6reduce28DeviceReduceSingleTileKernelINS2_10policy_hubIijN4cuda3std3__44plusIiEEE10Policy1000EN6thrust24THRUST_300001_SM_1000_NS6detail15normal_iteratorINSD_10device_ptrIiEEEEPijS9_iiNS7_10__identityEEEvT0_T1_T2_T3_T4_T6_ --------------------------
	.section	.text._ZN3cub18CUB_300001_SM_10006detail6reduce28DeviceReduceSingleTileKernelINS2_10policy_hubIijN4cuda3std3__44plusIiEEE10Policy1000EN6thrust24THRUST_300001_SM_1000_NS6detail15normal_iteratorINSD_10device_ptrIiEEEEPijS9_iiNS7_10__identityEEEvT0_T1_T2_T3_T4_T6_,"ax",@progbits
	.align	128
        .global         _ZN3cub18CUB_300001_SM_10006detail6reduce28DeviceReduceSingleTileKernelINS2_10policy_hubIijN4cuda3std3__44plusIiEEE10Policy1000EN6thrust24THRUST_300001_SM_1000_NS6detail15normal_iteratorINSD_10device_ptrIiEEEEPijS9_iiNS7_10__identityEEEvT0_T1_T2_T3_T4_T6_
        .type           _ZN3cub18CUB_300001_SM_10006detail6reduce28DeviceReduceSingleTileKernelINS2_10policy_hubIijN4cuda3std3__44plusIiEEE10Policy1000EN6thrust24THRUST_300001_SM_1000_NS6detail15normal_iteratorINSD_10device_ptrIiEEEEPijS9_iiNS7_10__identityEEEvT0_T1_T2_T3_T4_T6_,@function
        .size           _ZN3cub18CUB_300001_SM_10006detail6reduce28DeviceReduceSingleTileKernelINS2_10policy_hubIijN4cuda3std3__44plusIiEEE10Policy1000EN6thrust24THRUST_300001_SM_1000_NS6detail15normal_iteratorINSD_10device_ptrIiEEEEPijS9_iiNS7_10__identityEEEvT0_T1_T2_T3_T4_T6_,(.L_x_244 - _ZN3cub18CUB_300001_SM_10006detail6reduce28DeviceReduceSingleTileKernelINS2_10policy_hubIijN4cuda3std3__44plusIiEEE10Policy1000EN6thrust24THRUST_300001_SM_1000_NS6detail15normal_iteratorINSD_10device_ptrIiEEEEPijS9_iiNS7_10__identityEEEvT0_T1_T2_T3_T4_T6_)
        .other          _ZN3cub18CUB_300001_SM_10006detail6reduce28DeviceReduceSingleTileKernelINS2_10policy_hubIijN4cuda3std3__44plusIiEEE10Policy1000EN6thrust24THRUST_300001_SM_1000_NS6detail15normal_iteratorINSD_10device_ptrIiEEEEPijS9_iiNS7_10__identityEEEvT0_T1_T2_T3_T4_T6_,@"STO_CUDA_ENTRY STV_DEFAULT"
_ZN3cub18CUB_300001_SM_10006detail6reduce28DeviceReduceSingleTileKernelINS2_10policy_hubIijN4cuda3std3__44plusIiEEE10Policy1000EN6thrust24THRUST_300001_SM_1000_NS6detail15normal_iteratorINSD_10device_ptrIiEEEEPijS9_iiNS7_10__identityEEEvT0_T1_T2_T3_T4_T6_:
.text._ZN3cub18CUB_300001_SM_10006detail6reduce28DeviceReduceSingleTileKernelINS2_10policy_hubIijN4cuda3std3__44plusIiEEE10Policy1000EN6thrust24THRUST_300001_SM_1000_NS6detail15normal_iteratorINSD_10device_ptrIiEEEEPijS9_iiNS7_10__identityEEEvT0_T1_T2_T3_T4_T6_:
        /* <DEDUP_REMOVED lines=13> */
.L_x_204:
[----:B------:R-:W-:Y:S01]  /*00d0*/  ISETP.GT.U32.AND P0, PT, R2, 0xfff, PT ;  /* 0x00000fff0200780c */ /* 0x000fe20003f04070 */
[----:B------:R-:W-:-:S12]  /*00e0*/  BSSY.RECONVERGENT B0, `(.L_x_205) ;  /* 0x00001e7000007945 */ /* 0x000fd80003800200 */
        /* <DEDUP_REMOVED lines=11> */
.L_x_208:
[----:B------:R-:W-:Y:S05]  /*01a0*/  BSYNC.RECONVERGENT B1 ;  /* 0x0000000000017941 */ /* 0x000fea0003800200 */
.L_x_207:
        /* <DEDUP_REMOVED lines=17> */
.L_x_213:
        /* <DEDUP_REMOVED lines=31> */
.L_x_212:
[----:B------:R-:W-:Y:S05]  /*04b0*/  BSYNC.RECONVERGENT B2 ;  /* 0x0000000000027941 */ /* 0x000fea0003800200 */
.L_x_211:
[----:B------:R-:W-:Y:S05]  /*04c0*/  @!P0 BRA `(.L_x_210) ;  /* 0x0000000000c88947 */ /* 0x000fea0003800000 */
[----:B------:R-:W-:Y:S01]  /*04d0*/  ISETP.GE.U32.AND P0, PT, R21, 0x8, PT ;  /* 0x000000081500780c */ /* 0x000fe20003f06070 */
[----:B------:R-:W-:Y:S01]  /*04e0*/  BSSY.RECONVERGENT B2, `(.L_x_214) ;  /* 0x0000013000027945 */ /* 0x000fe20003800200 */
[----:B------:R-:W-:-:S04]  /*04f0*/  LOP3.LUT R16, R4, 0x7, RZ, 0xc0, !PT ;  /* 0x0000000704107812 */ /* 0x000fc800078ec0ff */
[----:B------:R-:W-:-:S07]  /*0500*/  ISETP.NE.AND P1, PT, R16, RZ, PT ;  /* 0x000000ff1000720c */ /* 0x000fce0003f25270 */
[----:B------:R-:W-:Y:S06]  /*0510*/  @!P0 BRA `(.L_x_215) ;  /* 0x00000000003c8947 */ /* 0x000fec0003800000 */
[----:B------:R-:W0:Y:S02]  /*0520*/  LDC.64 R6, c[0x0][0x380] ;  /* 0x0000e000ff067b82 */ /* 0x000e240000000a00 */
[----:B0-----:R-:W-:-:S05]  /*0530*/  IMAD.WIDE.U32 R6, R5, 0x4, R6 ;  /* 0x0000000405067825 */ /* 0x001fca00078e0006 */
        /* <DEDUP_REMOVED lines=13> */
.L_x_215:
[----:B------:R-:W-:Y:S05]  /*0610*/  BSYNC.RECONVERGENT B2 ;  /* 0x0000000000027941 */ /* 0x000fea0003800200 */
.L_x_214:
        /* <DEDUP_REMOVED lines=11> */
[----:B------:R-:W3:Y:S01]  /*06d0*/  LDG.E R10, desc[UR6][R6.64+0xc00] ;  /* 0x000c0006060a7981 */ /* 0x000ee2000c1e1900 */
[----:B------:R-:W-:Y:S01]  /*06e0*/  VIADD R5, R5, 0x400 ;  /* 0x0000040005057836 */ /* 0x000fe20000000000 */
[----:B--2--5:R-:W-:-:S04]  /*06f0*/  IADD3 R0, PT, PT, R4, R9, R0 ;  /* 0x0000000904007210 */ /* 0x024fc80007ffe000 */
[----:B---3--:R-:W-:-:S07]  /*0700*/  IADD3 R0, PT, PT, R10, R11, R0 ;  /* 0x0000000b0a007210 */ /* 0x008fce0007ffe000 */
.L_x_217:
[----:B------:R-:W-:Y:S05]  /*0710*/  BSYNC.RECONVERGENT B2 ;  /* 0x0000000000027941 */ /* 0x000fea0003800200 */
.L_x_216:
[----:B------:R-:W-:Y:S05]  /*0720*/  @!P1 BRA `(.L_x_210) ;  /* 0x0000000000309947 */ /* 0x000fea0003800000 */
[----:B------:R-:W0:Y:S02]  /*0730*/  LDC.64 R6, c[0x0][0x380] ;  /* 0x0000e000ff067b82 */ /* 0x000e240000000a00 */
[----:B0-----:R-:W-:-:S04]  /*0740*/  IMAD.WIDE.U32 R4, R5, 0x4, R6 ;  /* 0x0000000405047825 */ /* 0x001fc800078e0006 */
[----:B------:R-:W-:Y:S02]  /*0750*/  IMAD.MOV R6, RZ, RZ, -R8 ;  /* 0x000000ffff067224 */ /* 0x000fe400078e0a08 */
[----:B------:R-:W-:-:S07]  /*0760*/  IMAD.MOV.U32 R7, RZ, RZ, R5 ;  /* 0x000000ffff077224 */ /* 0x000fce00078e0005 */
.L_x_218:
[----:B------:R-:W-:-:S06]  /*0770*/  IMAD.MOV.U32 R5, RZ, RZ, R7 ;  /* 0x000000ffff057224 */ /* 0x000fcc00078e0007 */
[----:B------:R0:W2:Y:S01]  /*0780*/  LDG.E R5, desc[UR6][R4.64] ;  /* 0x0000000604057981 */ /* 0x0000a2000c1e1900 */
[----:B------:R-:W-:-:S05]  /*0790*/  VIADD R6, R6, 0x1 ;  /* 0x0000000106067836 */ /* 0x000fca0000000000 */
[----:B------:R-:W-:Y:S02]  /*07a0*/  ISETP.NE.AND P0, PT, R6, RZ, PT ;  /* 0x000000ff0600720c */ /* 0x000fe40003f05270 */
[----:B0-----:R-:W-:-:S05]  /*07b0*/  IADD3 R4, P1, PT, R4, 0x400, RZ ;  /* 0x0000040004047810 */ /* 0x001fca0007f3e0ff */
[----:B------:R-:W-:Y:S02]  /*07c0*/  IMAD.X R7, RZ, RZ, R7, P1 ;  /* 0x000000ffff077224 */ /* 0x000fe400008e0607 */
[----:B--2--5:R-:W-:-:S04]  /*07d0*/  IMAD.IADD R0, R5, 0x1, R0 ;  /* 0x0000000105007824 */ /* 0x024fc800078e0200 */
[----:B------:R-:W-:Y:S05]  /*07e0*/  @P0 BRA `(.L_x_218) ;  /* 0xfffffffc00e00947 */ /* 0x000fea000383ffff */
.L_x_210:
[----:B------:R-:W-:Y:S05]  /*07f0*/  BSYNC.RECONVERGENT B1 ;  /* 0x0000000000017941 */ /* 0x000fea0003800200 */
.L_x_209:
[----:B------:R-:W-:-:S13]  /*0800*/  ISETP.GE.U32.AND P0, PT, R2, 0x100, PT ;  /* 0x000001000200780c */ /* 0x000fda0003f06070 */
        /* <DEDUP_REMOVED lines=38> */
[----:B-1----:R-:W1:Y:S01]  /*0a70*/  LDS.64 R2, [UR4+0x20] ;  /* 0x00002004ff027984 */ /* 0x002e620008000a00 */
[----:B0-----:R-:W-:-:S04]  /*0a80*/  IADD3 R0, PT, PT, R4, R0, R9 ;  /* 0x0000000004007210 */ /* 0x001fc80007ffe009 */
[----:B------:R-:W-:-:S04]  /*0a90*/  IADD3 R0, PT, PT, R6, R0, R5 ;  /* 0x0000000006007210 */ /* 0x000fc80007ffe005 */
[----:B-1----:R-:W-:-:S05]  /*0aa0*/  IADD3 R0, PT, PT, R2, R0, R7 ;  /* 0x0000000002007210 */ /* 0x002fca0007ffe007 */
[----:B------:R-:W-:Y:S01]  /*0ab0*/  IMAD.IADD R9, R0, 0x1, R3 ;  /* 0x0000000100097824 */ /* 0x000fe200078e0203 */
[----:B------:R-:W-:Y:S06]  /*0ac0*/  BRA `(.L_x_220) ;  /* 0x0000001400207947 */ /* 0x000fec0003800000 */
.L_x_219:
[----:B------:R-:W-:Y:S01]  /*0ad0*/  LOP3.LUT R4, R3, 0x3e0, RZ, 0xc0, !PT ;  /* 0x000003e003047812 */ /* 0x000fe200078ec0ff */
[----:B------:R-:W1:Y:S03]  /*0ae0*/  S2R R10, SR_LANEID ;  /* 0x00000000000a7919 */ /* 0x000e660000000000 */
[----:B0-----:R-:W-:Y:S01]  /*0af0*/  LOP3.LUT R7, RZ, R4, RZ, 0x33, !PT ;  /* 0x00000004ff077212 */ /* 0x001fe200078e33ff */
[----:B------:R-:W-:-:S04]  /*0b00*/  VIADD R5, R4, 0x20 ;  /* 0x0000002004057836 */ /* 0x000fc80000000000 */
[----:B------:R-:W-:Y:S01]  /*0b10*/  IMAD.IADD R7, R7, 0x1, R2 ;  /* 0x0000000107077824 */ /* 0x000fe200078e0202 */
[----:B------:R-:W-:-:S04]  /*0b20*/  ISETP.GT.U32.AND P0, PT, R5, R2, PT ;  /* 0x000000020500720c */ /* 0x000fc80003f04070 */
        /* <DEDUP_REMOVED lines=40> */
[----:B------:R-:W-:Y:S01]  /*0db0*/  ISETP.GT.U32.AND P3, PT, R2, 0x80, PT ;  /* 0x000000800200780c */ /* 0x000fe20003f64070 */
[----:B-1----:R-:W-:-:S09]  /*0dc0*/  ULEA UR4, UR5, UR4, 0x18 ;  /* 0x0000000405047291 */ /* 0x002fd2000f8ec0ff */
[----:B------:R-:W1:Y:S04]  /*0dd0*/  LDS.128 R4, [UR4+0x10] ;  /* 0x00001004ff047984 */ /* 0x000e680008000c00 */
[----:B------:R-:W2:Y:S04]  /*0de0*/  LDS R0, [UR4+0xc] ;  /* 0x00000c04ff007984 */ /* 0x000ea80008000800 */
[----:B------:R-:W3:Y:S01]  /*0df0*/  LDS.64 R10, [UR4+0x20] ;  /* 0x00002004ff0a7984 */ /* 0x000ee20008000a00 */
[----:B-1----:R-:W-:Y:S02]  /*0e00*/  SEL R4, R4, RZ, P2 ;  /* 0x000000ff04047207 */ /* 0x002fe40001000000 */
[----:B------:R-:W-:-:S02]  /*0e10*/  ISETP.GT.U32.AND P2, PT, R2, 0x60, PT ;  /* 0x000000600200780c */ /* 0x000fc40003f44070 */
[----:B--2---:R-:W-:Y:S02]  /*0e20*/  SEL R0, R0, RZ, P1 ;  /* 0x000000ff00007207 */ /* 0x004fe40000800000 */
        /* <DEDUP_REMOVED lines=8> */
[----:B---3--:R-:W-:Y:S02]  /*0eb0*/  SEL R10, R10, RZ, P2 ;  /* 0x000000ff0a0a7207 */ /* 0x008fe40001000000 */
[----:B------:R-:W-:Y:S02]  /*0ec0*/  SEL R11, R11, RZ, P3 ;  /* 0x000000ff0b0b7207 */ /* 0x000fe40001800000 */
[----:B------:R-:W-:-:S05]  /*0ed0*/  IADD3 R0, PT, PT, R10, R0, R7 ;  /* 0x000000000a007210 */ /* 0x000fca0007ffe007 */
[----:B0-----:R-:W-:Y:S01]  /*0ee0*/  IMAD.IADD R9, R0, 0x1, R11 ;  /* 0x0000000100097824 */ /* 0x001fe200078e020b */
[----:B------:R-:W-:Y:S06]  /*0ef0*/  BRA `(.L_x_220) ;  /* 0x0000001000147947 */ /* 0x000fec0003800000 */
.L_x_206:
[----:B------:R-:W0:Y:S01]  /*0f00*/  S2R R0, SR_TID.X ;  /* 0x0000000000007919 */ /* 0x000e220000002100 */
[----:B------:R-:W1:Y:S02]  /*0f10*/  LDCU.64 UR4, c[0x0][0x380] ;  /* 0x00007000ff0477ac */ /* 0x000e640008000a00 */
[----:B-1----:R-:W-:Y:S02]  /*0f20*/  IMAD.U32 R12, RZ, RZ, UR4 ;  /* 0x00000004ff0c7e24 */ /* 0x002fe4000f8e00ff */
[----:B------:R-:W-:Y:S02]  /*0f30*/  IMAD.U32 R13, RZ, RZ, UR5 ;  /* 0x00000005ff0d7e24 */ /* 0x000fe4000f8e00ff */
        /* <DEDUP_REMOVED lines=17> */
[----:B------:R-:W-:Y:S01]  /*1050*/  UMOV UR4, 0x1000 ;  /* 0x0000100000047882 */ /* 0x000fe20000000000 */
[----:B--2---:R-:W-:-:S04]  /*1060*/  IADD3 R3, PT, PT, R7, R6, R3 ;  /* 0x0000000607037210 */ /* 0x004fc80007ffe003 */
[----:B---3--:R-:W-:-:S04]  /*1070*/  IADD3 R3, PT, PT, R9, R8, R3 ;  /* 0x0000000809037210 */ /* 0x008fc80007ffe003 */
[----:B----4-:R-:W-:-:S04]  /*1080*/  IADD3 R3, PT, PT, R11, R10, R3 ;  /* 0x0000000a0b037210 */ /* 0x010fc80007ffe003 */
[----:B-----5:R-:W-:-:S04]  /*1090*/  IADD3 R3, PT, PT, R15, R14, R3 ;  /* 0x0000000e0f037210 */ /* 0x020fc80007ffe003 */
[----:B------:R-:W-:Y:S01]  /*10a0*/  IADD3 R16, PT, PT, R17, R16, R3 ;  /* 0x0000001011107210 */ /* 0x000fe20007ffe003 */
[----:B------:R-:W-:-:S05]  /*10b0*/  VIADD R3, R2, 0xfffff000 ;  /* 0xfffff00002037836 */ /* 0x000fca0000000000 */
[----:B------:R-:W-:Y:S02]  /*10c0*/  ISETP.GE.U32.AND P0, PT, R3, 0x1000, PT ;  /* 0x000010000300780c */ /* 0x000fe40003f06070 */
[----:B------:R-:W-:-:S04]  /*10d0*/  IADD3 R16, PT, PT, R19, R18, R16 ;  /* 0x0000001213107210 */ /* 0x000fc80007ffe010 */
[----:B------:R-:W-:-:S05]  /*10e0*/  IADD3 R21, PT, PT, R21, R20, R16 ;  /* 0x0000001415157210 */ /* 0x000fca0007ffe010 */
[----:B------:R-:W-:Y:S02]  /*10f0*/  IMAD.IADD R7, R22, 0x1, R21 ;  /* 0x0000000116077824 */ /* 0x000fe400078e0215 */
[----:B------:R-:W-:Y:S05]  /*1100*/  @!P0 BRA `(.L_x_221) ;  /* 0x00000000008c8947 */ /* 0x000fea0003800000 */
[----:B------:R-:W0:Y:S01]  /*1110*/  LDC R2, c[0x0][0x390] ;  /* 0x0000e400ff027b82 */ /* 0x000e220000000800 */
[----:B------:R-:W-:-:S07]  /*1120*/  UMOV UR4, 0x1000 ;  /* 0x0000100000047882 */ /* 0x000fce0000000000 */
[----:B------:R-:W1:Y:S02]  /*1130*/  LDC.64 R12, c[0x0][0x380] ;  /* 0x0000e000ff0c7b82 */ /* 0x000e640000000a00 */
.L_x_223:
[----:B------:R-:W-:-:S04]  /*1140*/  VIADD R5, R0, UR4 ;  /* 0x0000000400057c36 */ /* 0x000fc80008000000 */
        /* <DEDUP_REMOVED lines=17> */
[----:B--2---:R-:W-:Y:S01]  /*1260*/  IADD3 R16, PT, PT, R18, R16, R7 ;  /* 0x0000001012107210 */ /* 0x004fe20007ffe007 */
[----:B0-----:R-:W-:-:S05]  /*1270*/  VIADD R7, R2, -UR4 ;  /* 0x8000000402077c36 */ /* 0x001fca0008000000 */
[----:B------:R-:W-:Y:S02]  /*1280*/  ISETP.GE.U32.AND P0, PT, R7, 0x1000, PT ;  /* 0x000010000700780c */ /* 0x000fe40003f06070 */
        /* <DEDUP_REMOVED lines=8> */
[----:B------:R-:W-:-:S06]  /*1310*/  UIADD3 UR4, UPT, UPT, UR4, 0x1000, URZ ;  /* 0x0000100004047890 */ /* 0x000fcc000fffe0ff */
[----:B------:R-:W-:-:S13]  /*1320*/  ISETP.LT.U32.AND P0, PT, R3, UR4, PT ;  /* 0x0000000403007c0c */ /* 0x000fda000bf01070 */
[----:B------:R-:W-:Y:S05]  /*1330*/  @!P0 BRA `(.L_x_223) ;  /* 0xfffffffc00808947 */ /* 0x000fea000383ffff */
.L_x_221:
[----:B------:R-:W-:Y:S01]  /*1340*/  VIADD R3, R2, -UR4 ;  /* 0x8000000402037c36 */ /* 0x000fe20008000000 */
[----:B------:R-:W-:Y:S04]  /*1350*/  BSSY.RECONVERGENT B1, `(.L_x_222) ;  /* 0x0000095000017945 */ /* 0x000fe80003800200 */
[----:B------:R-:W-:-:S04]  /*1360*/  ISETP.GE.AND P0, PT, R0, R3, PT ;  /* 0x000000030000720c */ /* 0x000fc80003f06270 */
[----:B------:R-:W-:-:S13]  /*1370*/  ISETP.LE.U32.OR P0, PT, R2, UR4, P0 ;  /* 0x0000000402007c0c */ /* 0x000fda0008703470 */
[----:B------:R-:W-:Y:S05]  /*1380*/  @P0 BRA `(.L_x_224) ;  /* 0x0000000800440947 */ /* 0x000fea0003800000 */
[----:B------:R-:W-:Y:S01]  /*1390*/  LOP3.LUT R3, RZ, R0, RZ, 0x33, !PT ;  /* 0x00000000ff037212 */ /* 0x000fe200078e33ff */
[----:B------:R-:W-:Y:S01]  /*13a0*/  BSSY.RECONVERGENT B2, `(.L_x_225) ;  /* 0x000004a000027945 */ /* 0x000fe20003800200 */
[----:B------:R-:W-:Y:S02]  /*13b0*/  IMAD.MOV.U32 R5, RZ, RZ, R0 ;  /* 0x000000ffff057224 */ /* 0x000fe400078e0000 */
[----:B------:R-:W-:-:S04]  /*13c0*/  IADD3 R3, PT, PT, R2, -UR4, R3 ;  /* 0x8000000402037c10 */ /* 0x000fc8000fffe003 */
[C---:B------:R-:W-:Y:S02]  /*13d0*/  ISETP.GE.U32.AND P0, PT, R3.reuse, 0xf00, PT ;  /* 0x00000f000300780c */ /* 0x040fe40003f06070 */
[----:B------:R-:W-:-:S04]  /*13e0*/  LEA.HI R3, R3, 0x1, RZ, 0x18 ;  /* 0x0000000103037811 */ /* 0x000fc800078fc0ff */
[----:B------:R-:W-:-:S07]  /*13f0*/  LOP3.LUT R4, R3, 0xf, RZ, 0xc0, !PT ;  /* 0x0000000f03047812 */ /* 0x000fce00078ec0ff */
[----:B------:R-:W-:Y:S05]  /*1400*/  @!P0 BRA `(.L_x_226) ;  /* 0x00000004000c8947 */ /* 0x000fea0003800000 */
[----:B------:R-:W-:Y:S01]  /*1410*/  LOP3.LUT R6, R3, 0x1fffff0, RZ, 0xc0, !PT ;  /* 0x01fffff003067812 */ /* 0x000fe200078ec0ff */
[----:B------:R-:W-:Y:S01]  /*1420*/  BSSY.RECONVERGENT B3, `(.L_x_227) ;  /* 0x0000040000037945 */ /* 0x000fe20003800200 */
[C---:B------:R-:W-:Y:S01]  /*1430*/  LOP3.LUT R5, R0.reuse, 0x800, RZ, 0xfc, !PT ;  /* 0x0000080000057812 */ /* 0x040fe200078efcff */
[----:B------:R-:W-:Y:S02]  /*1440*/  VIADD R2, R0, UR4 ;  /* 0x0000000400027c36 */ /* 0x000fe40008000000 */
[----:B------:R-:W-:-:S07]  /*1450*/  IMAD.MOV R6, RZ, RZ, -R6 ;  /* 0x000000ffff067224 */ /* 0x000fce00078e0a06 */
.L_x_228:
[----:B------:R-:W-:-:S04]  /*1460*/  IMAD.WIDE.U32 R26, R2, 0x4, R12 ;  /* 0x00000004021a7825 */ /* 0x000fc800078e000c */
[C---:B------:R-:W-:Y:S02]  /*1470*/  VIADD R9, R2.reuse, 0x100 ;  /* 0x0000010002097836 */ /* 0x040fe40000000000 */
[----:B------:R-:W-:Y:S01]  /*1480*/  VIADD R15, R2, 0x400 ;  /* 0x00000400020f7836 */ /* 0x000fe20000000000 */
[----:B------:R0:W2:Y:S01]  /*1490*/  LDG.E R26, desc[UR6][R26.64] ;  /* 0x000000061a1a7981 */ /* 0x0000a2000c1e1900 */
[----:B------:R-:W-:-:S04]  /*14a0*/  IMAD.WIDE.U32 R8, R9, 0x4, R12 ;  /* 0x0000000409087825 */ /* 0x000fc800078e000c */
[C---:B------:R-:W-:Y:S01]  /*14b0*/  VIADD R17, R2.reuse, 0x200 ;  /* 0x0000020002117836 */ /* 0x040fe20000000000 */
[----:B------:R1:W2:Y:S01]  /*14c0*/  LDG.E R25, desc[UR6][R8.64] ;  /* 0x0000000608197981 */ /* 0x0002a2000c1e1900 */
[C---:B------:R-:W-:Y:S02]  /*14d0*/  VIADD R11, R2.reuse, 0x300 ;  /* 0x00000300020b7836 */ /* 0x040fe40000000000 */
[----:B0-----:R-:W-:Y:S02]  /*14e0*/  VIADD R27, R2, 0x700 ;  /* 0x00000700021b7836 */ /* 0x001fe40000000000 */
[----:B------:R-:W-:-:S04]  /*14f0*/  IMAD.WIDE.U32 R14, R15, 0x4, R12 ;  /* 0x000000040f0e7825 */ /* 0x000fc800078e000c */
[--C-:B------:R-:W-:Y:S01]  /*1500*/  IMAD.WIDE.U32 R16, R17, 0x4, R12.reuse ;  /* 0x0000000411107825 */ /* 0x100fe200078e000c */
[----:B------:R0:W3:Y:S03]  /*1510*/  LDG.E R22, desc[UR6][R14.64] ;  /* 0x000000060e167981 */ /* 0x0000e6000c1e1900 */
[----:B------:R-:W-:Y:S01]  /*1520*/  VIADD R29, R2, 0x500 ;  /* 0x00000500021d7836 */ /* 0x000fe20000000000 */
[----:B------:R-:W4:Y:S01]  /*1530*/  LDG.E R24, desc[UR6][R16.64] ;  /* 0x0000000610187981 */ /* 0x000f22000c1e1900 */
[----:B------:R-:W-:-:S04]  /*1540*/  IMAD.WIDE.U32 R10, R11, 0x4, R12 ;  /* 0x000000040b0a7825 */ /* 0x000fc800078e000c */
[--C-:B-1----:R-:W-:Y:S01]  /*1550*/  IMAD.WIDE.U32 R8, R27, 0x4, R12.reuse ;  /* 0x000000041b087825 */ /* 0x102fe200078e000c */
[----:B------:R-:W4:Y:S03]  /*1560*/  LDG.E R23, desc[UR6][R10.64] ;  /* 0x000000060a177981 */ /* 0x000f26000c1e1900 */
[----:B------:R-:W-:Y:S02]  /*1570*/  VIADD R27, R2, 0x900 ;  /* 0x00000900021b7836 */ /* 0x000fe40000000000 */
[----:B------:R-:W-:-:S04]  /*1580*/  IMAD.WIDE.U32 R28, R29, 0x4, R12 ;  /* 0x000000041d1c7825 */ /* 0x000fc800078e000c */
[C---:B------:R-:W-:Y:S01]  /*1590*/  VIADD R19, R2.reuse, 0x600 ;  /* 0x0000060002137836 */ /* 0x040fe20000000000 */
[----:B------:R1:W5:Y:S01]  /*15a0*/  LDG.E R11, desc[UR6][R8.64] ;  /* 0x00000006080b7981 */ /* 0x000362000c1e1900 */
[C---:B0-----:R-:W-:Y:S02]  /*15b0*/  VIADD R15, R2.reuse, 0xa00 ;  /* 0x00000a00020f7836 */ /* 0x041fe40000000000 */
[----:B------:R-:W-:Y:S01]  /*15c0*/  VIADD R20, R2, 0x800 ;  /* 0x0000080002147836 */ /* 0x000fe20000000000 */
[----:B------:R0:W3:Y:S01]  /*15d0*/  LDG.E R21, desc[UR6][R28.64] ;  /* 0x000000061c157981 */ /* 0x0000e2000c1e1900 */
[----:B------:R-:W-:-:S04]  /*15e0*/  IMAD.WIDE.U32 R18, R19, 0x4, R12 ;  /* 0x0000000413127825 */ /* 0x000fc800078e000c */
[----:B-1----:R-:W-:-:S04]  /*15f0*/  IMAD.WIDE.U32 R8, R27, 0x4, R12 ;  /* 0x000000041b087825 */ /* 0x002fc800078e000c */
[--C-:B------:R-:W-:Y:S02]  /*1600*/  IMAD.WIDE.U32 R14, R15, 0x4, R12.reuse ;  /* 0x000000040f0e7825 */ /* 0x100fe400078e000c */
[----:B------:R-:W5:Y:S02]  /*1610*/  LDG.E R9, desc[UR6][R8.64] ;  /* 0x0000000608097981 */ /* 0x000f64000c1e1900 */
[--C-:B------:R-:W-:Y:S02]  /*1620*/  IMAD.WIDE.U32 R16, R20, 0x4, R12.reuse ;  /* 0x0000000414107825 */ /* 0x100fe400078e000c */
[----:B------:R1:W5:Y:S02]  /*1630*/  LDG.E R20, desc[UR6][R18.64] ;  /* 0x0000000612147981 */ /* 0x000364000c1e1900 */
[C---:B0-----:R-:W-:Y:S02]  /*1640*/  VIADD R29, R2.reuse, 0xb00 ;  /* 0x00000b00021d7836 */ /* 0x041fe40000000000 */
[----:B------:R-:W-:Y:S01]  /*1650*/  VIADD R27, R2, 0xc00 ;  /* 0x00000c00021b7836 */ /* 0x000fe20000000000 */
[----:B------:R0:W5:Y:S01]  /*1660*/  LDG.E R10, desc[UR6][R16.64] ;  /* 0x00000006100a7981 */ /* 0x000162000c1e1900 */
[----:B------:R-:W-:-:S03]  /*1670*/  IMAD.WIDE.U32 R28, R29, 0x4, R12 ;  /* 0x000000041d1c7825 */ /* 0x000fc600078e000c */
[----:B------:R0:W5:Y:S01]  /*1680*/  LDG.E R8, desc[UR6][R14.64] ;  /* 0x000000060e087981 */ /* 0x000162000c1e1900 */
[C---:B-1----:R-:W-:Y:S02]  /*1690*/  VIADD R19, R2.reuse, 0xe00 ;  /* 0x00000e0002137836 */ /* 0x042fe40000000000 */
[C---:B------:R-:W-:Y:S02]  /*16a0*/  VIADD R18, R2.reuse, 0xf00 ;  /* 0x00000f0002127836 */ /* 0x040fe40000000000 */
[----:B0-----:R-:W-:Y:S02]  /*16b0*/  IMAD.WIDE.U32 R16, R27, 0x4, R12 ;  /* 0x000000041b107825 */ /* 0x001fe400078e000c */
[----:B------:R-:W5:Y:S02]  /*16c0*/  LDG.E R27, desc[UR6][R28.64] ;  /* 0x000000061c1b7981 */ /* 0x000f64000c1e1900 */
[----:B------:R-:W-:-:S04]  /*16d0*/  VIADD R15, R2, 0xd00 ;  /* 0x00000d00020f7836 */ /* 0x000fc80000000000 */
[--C-:B------:R-:W-:Y:S01]  /*16e0*/  IMAD.WIDE.U32 R14, R15, 0x4, R12.reuse ;  /* 0x000000040f0e7825 */ /* 0x100fe200078e000c */
[----:B------:R0:W5:Y:S05]  /*16f0*/  LDG.E R28, desc[UR6][R16.64] ;  /* 0x00000006101c7981 */ /* 0x00016a000c1e1900 */
[----:B------:R-:W5:Y:S01]  /*1700*/  LDG.E R15, desc[UR6][R14.64] ;  /* 0x000000060e0f7981 */ /* 0x000f62000c1e1900 */
[----:B0-----:R-:W-:-:S04]  /*1710*/  IMAD.WIDE.U32 R16, R19, 0x4, R12 ;  /* 0x0000000413107825 */ /* 0x001fc800078e000c */
[----:B------:R-:W-:Y:S02]  /*1720*/  IMAD.WIDE.U32 R18, R18, 0x4, R12 ;  /* 0x0000000412127825 */ /* 0x000fe400078e000c */
[----:B------:R-:W5:Y:S04]  /*1730*/  LDG.E R16, desc[UR6][R16.64] ;  /* 0x0000000610107981 */ /* 0x000f68000c1e1900 */
[----:B------:R-:W5:Y:S01]  /*1740*/  LDG.E R19, desc[UR6][R18.64] ;  /* 0x0000000612137981 */ /* 0x000f62000c1e1900 */
[----:B------:R-:W-:-:S05]  /*1750*/  VIADD R6, R6, 0x10 ;  /* 0x0000001006067836 */ /* 0x000fca0000000000 */
[----:B------:R-:W-:Y:S01]  /*1760*/  ISETP.NE.AND P0, PT, R6, RZ, PT ;  /* 0x000000ff0600720c */ /* 0x000fe20003f05270 */
[----:B------:R-:W-:Y:S02]  /*1770*/  VIADD R5, R5, 0x1000 ;  /* 0x0000100005057836 */ /* 0x000fe40000000000 */
[----:B------:R-:W-:Y:S01]  /*1780*/  VIADD R2, R2, 0x1000 ;  /* 0x0000100002027836 */ /* 0x000fe20000000000 */
[----:B--2---:R-:W-:-:S04]  /*1790*/  IADD3 R25, PT, PT, R25, R26, R7 ;  /* 0x0000001a19197210 */ /* 0x004fc80007ffe007 */
[----:B----4-:R-:W-:-:S04]  /*17a0*/  IADD3 R23, PT, PT, R23, R24, R25 ;  /* 0x0000001817177210 */ /* 0x010fc80007ffe019 */
[----:B---3--:R-:W-:-:S04]  /*17b0*/  IADD3 R21, PT, PT, R21, R22, R23 ;  /* 0x0000001615157210 */ /* 0x008fc80007ffe017 */
[----:B-----5:R-:W-:-:S04]  /*17c0*/  IADD3 R11, PT, PT, R11, R20, R21 ;  /* 0x000000140b0b7210 */ /* 0x020fc80007ffe015 */
[----:B------:R-:W-:-:S04]  /*17d0*/  IADD3 R9, PT, PT, R9, R10, R11 ;  /* 0x0000000a09097210 */ /* 0x000fc80007ffe00b */
[----:B------:R-:W-:-:S04]  /*17e0*/  IADD3 R8, PT, PT, R27, R8, R9 ;  /* 0x000000081b087210 */ /* 0x000fc80007ffe009 */
[----:B------:R-:W-:-:S04]  /*17f0*/  IADD3 R8, PT, PT, R15, R28, R8 ;  /* 0x0000001c0f087210 */ /* 0x000fc80007ffe008 */
[----:B------:R-:W-:Y:S01]  /*1800*/  IADD3 R7, PT, PT, R19, R16, R8 ;  /* 0x0000001013077210 */ /* 0x000fe20007ffe008 */
[----:B------:R-:W-:Y:S06]  /*1810*/  @P0 BRA `(.L_x_228) ;  /* 0xfffffffc00100947 */ /* 0x000fec000383ffff */
[----:B------:R-:W-:Y:S05]  /*1820*/  BSYNC.RECONVERGENT B3 ;  /* 0x0000000000037941 */ /* 0x000fea0003800200 */
.L_x_227:
[----:B------:R-:W-:-:S07]  /*1830*/  VIADD R5, R5, 0xfffff800 ;  /* 0xfffff80005057836 */ /* 0x000fce0000000000 */
.L_x_226:
[----:B------:R-:W-:Y:S05]  /*1840*/  BSYNC.RECONVERGENT B2 ;  /* 0x0000000000027941 */ /* 0x000fea0003800200 */
.L_x_225:
[----:B------:R-:W-:-:S13]  /*1850*/  ISETP.NE.AND P0, PT, R4, RZ, PT ;  /* 0x000000ff0400720c */ /* 0x000fda0003f05270 */
[----:B------:R-:W-:Y:S05]  /*1860*/  @!P0 BRA `(.L_x_224) ;  /* 0x00000004000c8947 */ /* 0x000fea0003800000 */
[----:B------:R-:W-:Y:S01]  /*1870*/  ISETP.GE.U32.AND P0, PT, R4, 0x8, PT ;  /* 0x000000080400780c */ /* 0x000fe20003f06070 */
[----:B------:R-:W-:Y:S01]  /*1880*/  BSSY.RECONVERGENT B2, `(.L_x_229) ;  /* 0x0000021000027945 */ /* 0x000fe20003800200 */
[----:B------:R-:W-:-:S04]  /*1890*/  LOP3.LUT R24, R3, 0x7, RZ, 0xc0, !PT ;  /* 0x0000000703187812 */ /* 0x000fc800078ec0ff */
[----:B------:R-:W-:-:S07]  /*18a0*/  ISETP.NE.AND P1, PT, R24, RZ, PT ;  /* 0x000000ff1800720c */ /* 0x000fce0003f25270 */
[----:B------:R-:W-:Y:S06]  /*18b0*/  @!P0 BRA `(.L_x_230) ;  /* 0x0000000000748947 */ /* 0x000fec0003800000 */
[----:B------:R-:W-:-:S04]  /*18c0*/  VIADD R9, R5, UR4 ;  /* 0x0000000405097c36 */ /* 0x000fc80008000000 */
[C---:B------:R-:W-:Y:S02]  /*18d0*/  VIADD R21, R9.reuse, 0x100 ;  /* 0x0000010009157836 */ /* 0x040fe40000000000 */
[C---:B------:R-:W-:Y:S02]  /*18e0*/  VIADD R11, R9.reuse, 0x300 ;  /* 0x00000300090b7836 */ /* 0x040fe40000000000 */
[C---:B------:R-:W-:Y:S02]  /*18f0*/  VIADD R23, R9.reuse, 0x200 ;  /* 0x0000020009177836 */ /* 0x040fe40000000000 */
[----:B------:R-:W-:-:S04]  /*1900*/  IMAD.WIDE.U32 R16, R9, 0x4, R12 ;  /* 0x0000000409107825 */ /* 0x000fc800078e000c */
[--C-:B------:R-:W-:Y:S01]  /*1910*/  IMAD.WIDE.U32 R20, R21, 0x4, R12.reuse ;  /* 0x0000000415147825 */ /* 0x100fe200078e000c */
[----:B------:R0:W2:Y:S03]  /*1920*/  LDG.E R2, desc[UR6][R16.64] ;  /* 0x0000000610027981 */ /* 0x0000a6000c1e1900 */
[C---:B------:R-:W-:Y:S01]  /*1930*/  VIADD R15, R9.reuse, 0x400 ;  /* 0x00000400090f7836 */ /* 0x040fe20000000000 */
[----:B------:R-:W2:Y:S01]  /*1940*/  LDG.E R4, desc[UR6][R20.64] ;  /* 0x0000000614047981 */ /* 0x000ea2000c1e1900 */
[----:B------:R-:W-:Y:S02]  /*1950*/  VIADD R19, R9, 0x500 ;  /* 0x0000050009137836 */ /* 0x000fe40000000000 */
[----:B------:R-:W-:-:S04]  /*1960*/  IMAD.WIDE.U32 R10, R11, 0x4, R12 ;  /* 0x000000040b0a7825 */ /* 0x000fc800078e000c */
[--C-:B------:R-:W-:Y:S02]  /*1970*/  IMAD.WIDE.U32 R22, R23, 0x4, R12.reuse ;  /* 0x0000000417167825 */ /* 0x100fe400078e000c */
[----:B------:R-:W3:Y:S02]  /*1980*/  LDG.E R10, desc[UR6][R10.64] ;  /* 0x000000060a0a7981 */ /* 0x000ee4000c1e1900 */
[C---:B------:R-:W-:Y:S02]  /*1990*/  VIADD R25, R9.reuse, 0x600 ;  /* 0x0000060009197836 */ /* 0x040fe40000000000 */
[----:B------:R-:W-:Y:S01]  /*19a0*/  VIADD R27, R9, 0x700 ;  /* 0x00000700091b7836 */ /* 0x000fe20000000000 */
[----:B------:R-:W3:Y:S01]  /*19b0*/  LDG.E R6, desc[UR6][R22.64] ;  /* 0x0000000616067981 */ /* 0x000ee2000c1e1900 */
[----:B------:R-:W-:-:S04]  /*19c0*/  IMAD.WIDE.U32 R14, R15, 0x4, R12 ;  /* 0x000000040f0e7825 */ /* 0x000fc800078e000c */
[--C-:B------:R-:W-:Y:S02]  /*19d0*/  IMAD.WIDE.U32 R8, R19, 0x4, R12.reuse ;  /* 0x0000000413087825 */ /* 0x100fe400078e000c */
[----:B------:R-:W4:Y:S02]  /*19e0*/  LDG.E R15, desc[UR6][R14.64] ;  /* 0x000000060e0f7981 */ /* 0x000f24000c1e1900 */
[--C-:B------:R-:W-:Y:S02]  /*19f0*/  IMAD.WIDE.U32 R18, R25, 0x4, R12.reuse ;  /* 0x0000000419127825 */ /* 0x100fe400078e000c */
[----:B------:R-:W4:Y:S02]  /*1a00*/  LDG.E R8, desc[UR6][R8.64] ;  /* 0x0000000608087981 */ /* 0x000f24000c1e1900 */
[----:B0-----:R-:W-:Y:S02]  /*1a10*/  IMAD.WIDE.U32 R16, R27, 0x4, R12 ;  /* 0x000000041b107825 */ /* 0x001fe400078e000c */
[----:B------:R-:W5:Y:S04]  /*1a20*/  LDG.E R19, desc[UR6][R18.64] ;  /* 0x0000000612137981 */ /* 0x000f68000c1e1900 */
[----:B------:R-:W5:Y:S01]  /*1a30*/  LDG.E R16, desc[UR6][R16.64] ;  /* 0x0000000610107981 */ /* 0x000f62000c1e1900 */
[----:B------:R-:W-:Y:S01]  /*1a40*/  VIADD R5, R5, 0x800 ;  /* 0x0000080005057836 */ /* 0x000fe20000000000 */
[----:B--2---:R-:W-:-:S04]  /*1a50*/  IADD3 R7, PT, PT, R4, R2, R7 ;  /* 0x0000000204077210 */ /* 0x004fc80007ffe007 */
[----:B---3--:R-:W-:-:S04]  /*1a60*/  IADD3 R6, PT, PT, R10, R6, R7 ;  /* 0x000000060a067210 */ /* 0x008fc80007ffe007 */
[----:B----4-:R-:W-:-:S04]  /*1a70*/  IADD3 R6, PT, PT, R8, R15, R6 ;  /* 0x0000000f08067210 */ /* 0x010fc80007ffe006 */
[----:B-----5:R-:W-:-:S07]  /*1a80*/  IADD3 R7, PT, PT, R16, R19, R6 ;  /* 0x0000001310077210 */ /* 0x020fce0007ffe006 */
.L_x_230:
[----:B------:R-:W-:Y:S05]  /*1a90*/  BSYNC.RECONVERGENT B2 ;  /* 0x0000000000027941 */ /* 0x000fea0003800200 */
.L_x_229:
        /* <DEDUP_REMOVED lines=18> */
[----:B------:R-:W-:Y:S01]  /*1bc0*/  VIADD R5, R5, 0x400 ;  /* 0x0000040005057836 */ /* 0x000fe20000000000 */
[----:B--2---:R-:W-:-:S04]  /*1bd0*/  IADD3 R7, PT, PT, R8, R2, R7 ;  /* 0x0000000208077210 */ /* 0x004fc80007ffe007 */
[----:B---3--:R-:W-:-:S07]  /*1be0*/  IADD3 R7, PT, PT, R14, R10, R7 ;  /* 0x0000000a0e077210 */ /* 0x008fce0007ffe007 */
.L_x_232:
[----:B------:R-:W-:Y:S05]  /*1bf0*/  BSYNC.RECONVERGENT B2 ;  /* 0x0000000000027941 */ /* 0x000fea0003800200 */
.L_x_231:
[----:B------:R-:W-:Y:S05]  /*1c00*/  @!P1 BRA `(.L_x_224) ;  /* 0x0000000000249947 */ /* 0x000fea0003800000 */
[----:B------:R-:W-:Y:S02]  /*1c10*/  VIADD R5, R5, UR4 ;  /* 0x0000000405057c36 */ /* 0x000fe40008000000 */
[----:B------:R-:W-:-:S07]  /*1c20*/  IMAD.MOV R4, RZ, RZ, -R4 ;  /* 0x000000ffff047224 */ /* 0x000fce00078e0a04 */
.L_x_233:
[----:B------:R-:W-:-:S06]  /*1c30*/  IMAD.WIDE.U32 R2, R5, 0x4, R12 ;  /* 0x0000000405027825 */ /* 0x000fcc00078e000c */
[----:B------:R-:W2:Y:S01]  /*1c40*/  LDG.E R2, desc[UR6][R2.64] ;  /* 0x0000000602027981 */ /* 0x000ea2000c1e1900 */
[----:B------:R-:W-:Y:S02]  /*1c50*/  VIADD R4, R4, 0x1 ;  /* 0x0000000104047836 */ /* 0x000fe40000000000 */
[----:B------:R-:W-:-:S03]  /*1c60*/  VIADD R5, R5, 0x100 ;  /* 0x0000010005057836 */ /* 0x000fc60000000000 */
[----:B------:R-:W-:Y:S01]  /*1c70*/  ISETP.NE.AND P0, PT, R4, RZ, PT ;  /* 0x000000ff0400720c */ /* 0x000fe20003f05270 */
[----:B--2---:R-:W-:-:S12]  /*1c80*/  IMAD.IADD R7, R2, 0x1, R7 ;  /* 0x0000000102077824 */ /* 0x004fd800078e0207 */
[----:B------:R-:W-:Y:S05]  /*1c90*/  @P0 BRA `(.L_x_233) ;  /* 0xfffffffc00e40947 */ /* 0x000fea000383ffff */
.L_x_224:
[----:B------:R-:W-:Y:S05]  /*1ca0*/  BSYNC.RECONVERGENT B1 ;  /* 0x0000000000017941 */ /* 0x000fea0003800200 */
.L_x_222:
        /* <DEDUP_REMOVED lines=36> */
[----:B--2---:R-:W0:Y:S04]  /*1ef0*/  LDS.128 R4, [UR4+0x10] ;  /* 0x00001004ff047984 */ /* 0x004e280008000c00 */
[----:B------:R-:W1:Y:S01]  /*1f00*/  LDS.64 R2, [UR4+0x20] ;  /* 0x00002004ff027984 */ /* 0x000e620008000a00 */
[----:B0-----:R-:W-:-:S04]  /*1f10*/  IADD3 R0, PT, PT, R4, R0, R9 ;  /* 0x0000000004007210 */ /* 0x001fc80007ffe009 */
[----:B------:R-:W-:-:S04]  /*1f20*/  IADD3 R0, PT, PT, R6, R0, R5 ;  /* 0x0000000006007210 */ /* 0x000fc80007ffe005 */
[----:B-1----:R-:W-:-:S05]  /*1f30*/  IADD3 R0, PT, PT, R2, R0, R7 ;  /* 0x0000000002007210 */ /* 0x002fca0007ffe007 */
[----:B------:R-:W-:-:S07]  /*1f40*/  IMAD.IADD R9, R0, 0x1, R3 ;  /* 0x0000000100097824 */ /* 0x000fce00078e0203 */
.L_x_220:
[----:B------:R-:W-:Y:S05]  /*1f50*/  BSYNC.RECONVERGENT B0 ;  /* 0x0000000000007941 */ /* 0x000fea0003800200 */
.L_x_205:
[----:B------:R-:W-:Y:S05]  /*1f60*/  @P0 EXIT ;  /* 0x000000000000094d */ /* 0x000fea0003800000 */
[----:B-1----:R-:W1:Y:S01]  /*1f70*/  LDC.64 R2, c[0x0][0x388] ;  /* 0x0000e200ff027b82 */ /* 0x002e620000000a00 */
[----:B------:R-:W0:Y:S02]  /*1f80*/  LDCU UR4, c[0x0][0x398] ;  /* 0x00007300ff0477ac */ /* 0x000e240008000800 */
[----:B0-2---:R-:W-:-:S05]  /*1f90*/  VIADD R9, R9, UR4 ;  /* 0x0000000409097c36 */ /* 0x005fca0008000000 */
[----:B-1----:R-:W-:Y:S01]  /*1fa0*/  STG.E desc[UR6][R2.64], R9 ;  /* 0x0000000902007986 */ /* 0x002fe2000c101906 */
[----:B------:R-:W-:Y:S05]  /*1fb0*/  EXIT ;  /* 0x000000000000794d */ /* 0x000fea0003800000 */
.L_x_234:
        /* <DEDUP_REMOVED lines=12> */
.L_x_244:


//--------------------- .text._ZN3cub18CUB_300001_SM_10006detail8for_each13static_kernelINS2_12policy_hub_t12policy_500_tEmN6thrust24THRUST_300001_SM_1000_NS8cuda_cub20__uninitialized_fill7functorINS7_10device_ptrIiEEiEEEEvT0_T1_ --------------------------
	.section	.text._ZN3cub18CUB_300001_SM_10006detail8for_each13static_kernelINS2_12policy_hub_t12policy_500_tEmN6thrust24THRUST_300001_SM_1000_NS8cuda_cub20__uninitialized_fill7functorINS7_10device_ptrIiEEiEEEEvT0_T1_,"ax",@progbits
	.align	128
        .global         _ZN3cub18CUB_300001_SM_10006detail8for_each13static_kernelINS2_12policy_hub_t12policy_500_tEmN6thrust24THRUST_300001_SM_1000_NS8cuda_cub20__uninitialized_fill7functorINS7_10device_ptrIiEEiEEEEvT0_T1_
        .type           _ZN3cub18CUB_300001_SM_10006detail8for_each13static_kernelINS2_12policy_hub_t12policy_500_tEmN6thrust24THRUST_300001_SM_1000_NS8cuda_cub20__uninitialized_fill7functorINS7_10device_ptrIiEEiEEEEvT0_T1_,@function
        .size           _ZN3cub18CUB_300001_SM_10006detail8for_each13static_kernelINS2_12policy_hub_t12policy_500_tEmN6thrust24THRUST_300001_SM_1000_NS8cuda_cub20__uninitialized_fill7functorINS7_10device_ptrIiEEiEEEEvT0_T1_,(.L_x_245 - _ZN3cub18CUB_300001_SM_10006detail8for_each13static_kernelINS2_12policy_hub_t12policy_500_tEmN6thrust24THRUST_300001_SM_1000_NS8cuda_cub20__uninitialized_fill7functorINS7_10device_ptrIiEEiEEEEvT0_T1_)
        .other          _ZN3cub18CUB_300001_SM_10006detail8for_each13static_kernelINS2_12policy_hub_t12policy_500_tEmN6thrust24THRUST_300001_SM_1000_NS8cuda_cub20__uninitialized_fill7functorINS7_10device_ptrIiEEiEEEEvT0_T1_,@"STO_CUDA_ENTRY STV_DEFAULT"
_ZN3cub18CUB_300001_SM_10006detail8for_each13static_kernelINS2_12policy_hub_t12policy_500_tEmN6thrust24THRUST_300001_SM_1000_NS8cuda_cub20__uninitialized_fill7functorINS7_10device_ptrIiEEiEEEEvT0_T1_:
.text._ZN3cub18CUB_300001_SM_10006detail8for_each13static_kernelINS2_12policy_hub_t12policy_500_tEmN6thrust24THRUST_300001_SM_1000_NS8cuda_cub20__uninitialized_fill7functorINS7_10device_ptrIiEEiEEEEvT0_T1_:
[----:B------:R-:W-:Y:S08]  /*0000*/  LDC R1, c[0x0][0x37c] ;  /* 0x0000df00ff017b82 */ /* 0x000ff00000000800 */
[----:B------:R-:W0:Y:S01]  /*0010*/  S2UR UR4, SR_CTAID.X ;  /* 0x00000000000479c3 */ /* 0x000e220000002500 */
[----:B------:R-:W1:Y:S01]  /*0020*/  LDCU.64 UR6, c[0x0][0x380] ;  /* 0x00007000ff0677ac */ /* 0x000e620008000a00 */
[----:B------:R-:W2:Y:S01]  /*0030*/  LDCU.64 UR8, c[0x0][0x358] ;  /* 0x00006b00ff0877ac */ /* 0x000ea20008000a00 */
[----:B0-----:R-:W-:-:S04]  /*0040*/  UIMAD.WIDE.U32 UR4, UR4, 0x200, URZ ;  /* 0x00000200040478a5 */ /* 0x001fc8000f8e00ff */
[----:B-1----:R-:W-:-:S04]  /*0050*/  UIADD3 UR6, UP0, UPT, -UR4, UR6, URZ ;  /* 0x0000000604067290 */ /* 0x002fc8000ff1e1ff */
[----:B------:R-:W-:Y:S02]  /*0060*/  UIADD3.X UR7, UPT, UPT, ~UR5, UR7, URZ, UP0, !UPT ;  /* 0x0000000705077290 */ /* 0x000fe400087fe5ff */
[----:B------:R-:W-:-:S04]  /*0070*/  UISETP.GE.U32.AND UP0, UPT, UR6, 0x200, UPT ;  /* 0x000002000600788c */ /* 0x000fc8000bf06070 */
[----:B------:R-:W-:-:S09]  /*0080*/  UISETP.GE.U32.AND.EX UP0, UPT, UR7, URZ, UPT, UP0 ;  /* 0x000000ff0700728c */ /* 0x000fd2000bf06100 */
[----:B--2---:R-:W-:Y:S05]  /*0090*/  BRA.U !UP0, `(.L_x_235) ;  /* 0x0000000108287547 */ /* 0x004fea000b800000 */
[----:B------:R-:W0:Y:S01]  /*00a0*/  S2R R0, SR_TID.X ;  /* 0x0000000000007919 */ /* 0x000e220000002100 */
[----:B------:R-:W1:Y:S01]  /*00b0*/  LDCU.64 UR6, c[0x0][0x388] ;  /* 0x00007100ff0677ac */ /* 0x000e620008000a00 */
[----:B------:R-:W2:Y:S01]  /*00c0*/  LDC R5, c[0x0][0x390] ;  /* 0x0000e400ff057b82 */ /* 0x000ea20000000800 */
[----:B0-----:R-:W-:-:S05]  /*00d0*/  IADD3 R0, P0, PT, R0, UR4, RZ ;  /* 0x0000000400007c10 */ /* 0x001fca000ff1e0ff */
[----:B------:R-:W-:Y:S01]  /*00e0*/  IMAD.X R3, RZ, RZ, UR5, P0 ;  /* 0x00000005ff037e24 */ /* 0x000fe200080e06ff */
[----:B-1----:R-:W-:-:S04]  /*00f0*/  LEA R2, P0, R0, UR6, 0x2 ;  /* 0x0000000600027c11 */ /* 0x002fc8000f8010ff */
[----:B------:R-:W-:-:S05]  /*0100*/  LEA.HI.X R3, R0, UR7, R3, 0x2, P0 ;  /* 0x0000000700037c11 */ /* 0x000fca00080f1403 */
[----:B--2---:R-:W-:Y:S04]  /*0110*/  STG.E desc[UR8][R2.64], R5 ;  /* 0x0000000502007986 */ /* 0x004fe8000c101908 */
[----:B------:R-:W-:Y:S01]  /*0120*/  STG.E desc[UR8][R2.64+0x400], R5 ;  /* 0x0004000502007986 */ /* 0x000fe2000c101908 */
[----:B------:R-:W-:Y:S05]  /*0130*/  EXIT ;  /* 0x000000000000794d */ /* 0x000fea0003800000 */
.L_x_235:
[----:B------:R-:W0:Y:S01]  /*0140*/  S2R R0, SR_TID.X ;  /* 0x0000000000007919 */ /* 0x000e220000002100 */
[----:B------:R-:W-:Y:S01]  /*0150*/  IMAD.U32 R2, RZ, RZ, UR7 ;  /* 0x00000007ff027e24 */ /* 0x000fe2000f8e00ff */
[----:B------:R-:W1:Y:S01]  /*0160*/  LDCU.64 UR10, c[0x0][0x388] ;  /* 0x00007100ff0a77ac */ /* 0x000e620008000a00 */
[----:B------:R-:W-:Y:S01]  /*0170*/  IMAD.U32 R4, RZ, RZ, UR7 ;  /* 0x00000007ff047e24 */ /* 0x000fe2000f8e00ff */
[----:B0-----:R-:W-:-:S04]  /*0180*/  ISETP.LT.U32.AND P0, PT, R0, UR6, PT ;  /* 0x0000000600007c0c */ /* 0x001fc8000bf01070 */
[----:B------:R-:W-:Y:S01]  /*0190*/  ISETP.GT.U32.AND.EX P0, PT, R2, RZ, PT, P0 ;  /* 0x000000ff0200720c */ /* 0x000fe20003f04100 */
[C---:B------:R-:W-:Y:S01]  /*01a0*/  VIADD R2, R0.reuse, 0x100 ;  /* 0x0000010000027836 */ /* 0x040fe20000000000 */
[----:B------:R-:W-:-:S04]  /*01b0*/  IADD3 R0, P2, PT, R0, UR4, RZ ;  /* 0x0000000400007c10 */ /* 0x000fc8000ff5e0ff */
[----:B------:R-:W-:Y:S01]  /*01c0*/  ISETP.LT.U32.AND P1, PT, R2, UR6, PT ;  /* 0x0000000602007c0c */ /* 0x000fe2000bf21070 */
[----:B------:R-:W-:Y:S01]  /*01d0*/  IMAD.X R3, RZ, RZ, UR5, P2 ;  /* 0x00000005ff037e24 */ /* 0x000fe200090e06ff */
[----:B-1----:R-:W-:Y:S02]  /*01e0*/  LEA R2, P2, R0, UR10, 0x2 ;  /* 0x0000000a00027c11 */ /* 0x002fe4000f8410ff */
[----:B------:R-:W-:Y:S02]  /*01f0*/  ISETP.GT.U32.AND.EX P1, PT, R4, RZ, PT, P1 ;  /* 0x000000ff0400720c */ /* 0x000fe40003f24110 */
[----:B------:R-:W-:Y:S01]  /*0200*/  LEA.HI.X R3, R0, UR11, R3, 0x2, P2 ;  /* 0x0000000b00037c11 */ /* 0x000fe200090f1403 */
[----:B------:R-:W0:Y:S04]  /*0210*/  @P0 LDC R5, c[0x0][0x390] ;  /* 0x0000e400ff050b82 */ /* 0x000e280000000800 */
[----:B0-----:R0:W-:Y:S06]  /*0220*/  @P0 STG.E desc[UR8][R2.64], R5 ;  /* 0x0000000502000986 */ /* 0x0011ec000c101908 */
[----:B------:R-:W-:Y:S05]  /*0230*/  @!P1 EXIT ;  /* 0x000000000000994d */ /* 0x000fea0003800000 */
[----:B0-----:R-:W0:Y:S02]  /*0240*/  LDC R5, c[0x0][0x390] ;  /* 0x0000e400ff057b82 */ /* 0x001e240000000800 */
[----:B0-----:R-:W-:Y:S01]  /*0250*/  STG.E desc[UR8][R2.64+0x400], R5 ;  /* 0x0004000502007986 */ /* 0x001fe2000c101908 */
[----:B------:R-:W-:Y:S05]  /*0260*/  EXIT ;  /* 0x000000000000794d */ /* 0x000fea0003800000 */
.L_x_236:
        /* <DEDUP_REMOVED lines=9> */
.L_x_245:


//--------------------- .text._ZN3cub18CUB_300001_SM_10006detail11EmptyKernelIvEEvv --------------------------
	.section	.text._ZN3cub18CUB_300001_SM_10006detail11EmptyKernelIvEEvv,"ax",@progbits
	.align	128
        .global         _ZN3cub18CUB_300001_SM_10006detail11EmptyKernelIvEEvv
        .type           _ZN3cub18CUB_300001_SM_10006detail11EmptyKernelIvEEvv,@function
        .size           _ZN3cub18CUB_300001_SM_10006detail11EmptyKernelIvEEvv,(.L_x_246 - _ZN3cub18CUB_300001_SM_10006detail11EmptyKernelIvEEvv)
        .other          _ZN3cub18CUB_300001_SM_10006detail11EmptyKernelIvEEvv,@"STO_CUDA_ENTRY STV_DEFAULT"
_ZN3cub18CUB_300001_SM_10006detail11EmptyKernelIvEEvv:
.text._ZN3cub18CUB_300001_SM_10006detail11EmptyKernelIvEEvv:
[----:B------:R-:W-:Y:S01]  /*0000*/  LDC R1, c[0x0][0x37c] ;  /* 0x0000df00ff017b82 */ /* 0x000fe20000000800 */
[----:B------:R-:W-:Y:S05]  /*0010*/  EXIT ;  /* 0x000000000000794d */ /* 0x000fea0003800000 */
.L_x_237:
        /* <DEDUP_REMOVED lines=14> */
.L_x_246:


//--------------------- .text._Z11fill_kernalPii  --------------------------
	.section	.text._Z11fill_kernalPii,"ax",@progbits
	.align	128
        .global         _Z11fill_kernalPii
        .type           _Z11fill_kernalPii,@function
        .size           _Z11fill_kernalPii,(.L_x_247 - _Z11fill_kernalPii)
        .other          _Z11fill_kernalPii,@"STO_CUDA_ENTRY STV_DEFAULT"
_Z11fill_kernalPii:
.text._Z11fill_kernalPii:
[----:B------:R-:W-:Y:S01]  /*0000*/  LDC R1, c[0x0][0x37c] ;  /* 0x0000df00ff017b82 */ /* 0x000fe20000000800 */
[----:B------:R-:W0:Y:S07]  /*0010*/  S2R R0, SR_TID.X ;  /* 0x0000000000007919 */ /* 0x000e2e0000002100 */
[----:B------:R-:W0:Y:S01]  /*0020*/  S2UR UR4, SR_CTAID.X ;  /* 0x00000000000479c3 */ /* 0x000e220000002500 */
[----:B------:R-:W1:Y:S07]  /*0030*/  LDCU UR5, c[0x0][0x388] ;  /* 0x00007100ff0577ac */ /* 0x000e6e0008000800 */
[----:B------:R-:W0:Y:S02]  /*0040*/  LDC R5, c[0x0][0x360] ;  /* 0x0000d800ff057b82 */ /* 0x000e240000000800 */
[----:B0-----:R-:W-:-:S05]  /*0050*/  IMAD R5, R5, UR4, R0 ;  /* 0x0000000405057c24 */ /* 0x001fca000f8e0200 */
[----:B-1----:R-:W-:-:S13]  /*0060*/  ISETP.GE.AND P0, PT, R5, UR5, PT ;  /* 0x0000000505007c0c */ /* 0x002fda000bf06270 */
[----:B------:R-:W-:Y:S05]  /*0070*/  @P0 EXIT ;  /* 0x000000000000094d */ /* 0x000fea0003800000 */
[----:B------:R-:W0:Y:S01]  /*0080*/  LDC.64 R2, c[0x0][0x380] ;  /* 0x0000e000ff027b82 */ /* 0x000e220000000a00 */
[----:B------:R-:W1:Y:S01]  /*0090*/  LDCU.64 UR4, c[0x0][0x358] ;  /* 0x00006b00ff0477ac */ /* 0x000e620008000a00 */
[----:B0-----:R-:W-:-:S05]  /*00a0*/  IMAD.WIDE R2, R5, 0x4, R2 ;  /* 0x0000000405027825 */ /* 0x001fca00078e0202 */
[----:B-1----:R-:W-:Y:S01]  /*00b0*/  STG.E desc[UR4][R2.64], R5 ;  /* 0x0000000502007986 */ /* 0x002fe2000c101904 */
[----:B------:R-:W-:Y:S05]  /*00c0*/  EXIT ;  /* 0x000000000000794d */ /* 0x000fea0003800000 */
.L_x_238:
        /* <DEDUP_REMOVED lines=11> */
.L_x_247:


//--------------------- .nv.shared._ZN3cub18CUB_300001_SM_10006detail6reduce28DeviceReduceSingleTileKernelINS2_10policy_hubIiyN4cuda3std3__44plusIiEEE10Policy1000EPiSC_iS9_iiNS7_10__identityEEEvT0_T1_T2_T3_T4_T6_ --------------------------
	.section	.nv.shared._ZN3cub18CUB_300001_SM_10006detail6reduce28DeviceReduceSingleTileKernelINS2_10policy_hubIiyN4cuda3std3__44plusIiEEE10Policy1000EPiSC_iS9_iiNS7_10__identityEEEvT0_T1_T2_T3_T4_T6_,"aw",@nobits
	.sectionflags	@""
	.align	4
.nv.shared._ZN3cub18CUB_300001_SM_10006detail6reduce28DeviceReduceSingleTileKernelINS2_10policy_hubIiyN4cuda3std3__44plusIiEEE10Policy1000EPiSC_iS9_iiNS7_10__identityEEEvT0_T1_T2_T3_T4_T6_:
	.zero		1068


//--------------------- .nv.shared.reserved.0     --------------------------
	.section	.nv.shared.reserved.0,"aw",@nobits
	.weak		__nv_reservedSMEM_offset_0_alias
	.size		__nv_reservedSMEM_offset_0_alias, 0, 64
	.other		__nv_reservedSMEM_offset_0_alias,@"STO_CUDA_RESERVED_SHARED STV_DEFAULT"
__nv_reservedSMEM_offset_0_alias:
	.zero		0
	.zero		64


//--------------------- .nv.global                --------------------------
	.section	.nv.global,"aw",@nobits
.nv.global:
	.type		_ZN34_INTERNAL_72c4501d_4_k_cu_a3d609366thrust24THRUST_300001_SM_1000_NS3seqE,@object
	.size		_ZN34_INTERNAL_72c4501d_4_k_cu_a3d609366thrust24THRUST_300001_SM_1000_NS3seqE,(_ZN34_INTERNAL_72c4501d_4_k_cu_a3d609364cuda3std3__48in_placeE - _ZN34_INTERNAL_72c4501d_4_k_cu_a3d609366thrust24THRUST_300001_SM_1000_NS3seqE)
_ZN34_INTERNAL_72c4501d_4_k_cu_a3d609366thrust24THRUST_300001_SM_1000_NS3seqE:
	.zero		1
	.type		_ZN34_INTERNAL_72c4501d_4_k_cu_a3d609364cuda3std3__48in_placeE,@object
	.size		_ZN34_INTERNAL_72c4501d_4_k_cu_a3d609364cuda3std3__48in_placeE,(_ZN34_INTERNAL_72c4501d_4_k_cu_a3d609364cuda3std6ranges3__45__cpo4sizeE - _ZN34_INTERNAL_72c4501d_4_k_cu_a3d609364cuda3std3__48in_placeE)
_ZN34_INTERNAL_72c4501d_4_k_cu_a3d609364cuda3std3__48in_placeE:
	.zero		1
	.type		_ZN34_INTERNAL_72c4501d_4_k_cu_a3d609364cuda3std6ranges3__45__cpo4sizeE,@object
	.size		_ZN34_INTERNAL_72c4501d_4_k_cu_a3d609364cuda3std6ranges3__45__cpo4sizeE,(_ZN34_INTERNAL_72c4501d_4_k_cu_a3d609366thrust24THRUST_300001_SM_1000_NS12placeholders2_3E - _ZN34_INTERNAL_72c4501d_4_k_cu_a3d609364cuda3std6ranges3__45__cpo4sizeE)
_ZN34_INTERNAL_72c4501d_4_k_cu_a3d609364cuda3std6ranges3__45__cpo4sizeE:
	.zero		1
	.type		_ZN34_INTERNAL_72c4501d_4_k_cu_a3d609366thrust24THRUST_300001_SM_1000_NS12placeholders2_3E,@object
	.size		_ZN34_INTERNAL_72c4501d_4_k_cu_a3d609366thrust24THRUST_300001_SM_1000_NS12placeholders2_3E,(_ZN34_INTERNAL_72c4501d_4_k_cu_a3d609364cuda3std3__45__cpo6cbeginE - _ZN34_INTERNAL_72c4501d_4_k_cu_a3d609366thrust24THRUST_300001_SM_1000_NS12placeholders2_3E)
_ZN34_INTERNAL_72c4501d_4_k_cu_a3d609366thrust24THRUST_300001_SM_1000_NS12placeholders2_3E:
	.zero		1
	.type		_ZN34_INTERNAL_72c4501d_4_k_cu_a3d609364cuda3std3__45__cpo6cbeginE,@object
	.size		_ZN34_INTERNAL_72c4501d_4_k_cu_a3d609364cuda3std3__45__cpo6cbeginE,(_ZN34_INTERNAL_72c4501d_4_k_cu_a3d609364cuda3std6ranges3__45__cpo6cbeginE - _ZN34_INTERNAL_72c4501d_4_k_cu_a3d609364cuda3std3__45__cpo6cbeginE)
_ZN34_INTERNAL_72c4501d_4_k_cu_a3d609364cuda3std3__45__cpo6cbeginE:
	.zero		1
	.type		_ZN34_INTERNAL_72c4501d_4_k_cu_a3d609364cuda3std6ranges3__45__cpo6cbeginE,@object
	.size		_ZN34_INTERNAL_72c4501d_4_k_cu_a3d609364cuda3std6ranges3__45__cpo6cbeginE,(_ZN34_INTERNAL_72c4501d_4_k_cu_a3d609366thrust24THRUST_300001_SM_1000_NS12placeholders2_7E - _ZN34_INTERNAL_72c4501d_4_k_cu_a3d609364cuda3std6ranges3__45__cpo6cbeginE)
_ZN34_INTERNAL_72c4501d_4_k_cu_a3d609364cuda3std6ranges3__45__cpo6cbeginE:
	.zero		1
	.type		_ZN34_INTERNAL_72c4501d_4_k_cu_a3d609366thrust24THRUST_300001_SM_1000_NS12placeholders2_7E,@object
	.size		_ZN34_INTERNAL_72c4501d_4_k_cu_a3d609366thrust24THRUST_300001_SM_1000_NS12placeholders2_7E,(_ZN34_INTERNAL_72c4501d_4_k_cu_a3d609364cuda3std3__45__cpo7crbeginE - _ZN34_INTERNAL_72c4501d_4_k_cu_a3d609366thrust24THRUST_300001_SM_1000_NS12placeholders2_7E)
_ZN34_INTERNAL_72c4501d_4_k_cu_a3d609366thrust24THRUST_300001_SM_1000_NS12placeholders2_7E:
	.zero		1
	.type		_ZN34_INTERNAL_72c4501d_4_k_cu_a3d609364cuda3std3__45__cpo7crbeginE,@object
	.size		_ZN34_INTERNAL_72c4501d_4_k_cu_a3d609364cuda3std3__45__cpo7crbeginE,(_ZN34_INTERNAL_72c4501d_4_k_cu_a3d609364cuda3std6ranges3__45__cpo4nextE - _ZN34_INTERNAL_72c4501d_4_k_cu_a3d609364cuda3std3__45__cpo7crbeginE)
_ZN34_INTERNAL_72c4501d_4_k_cu_a3d609364cuda3std3__45__cpo7crbeginE:
	.zero		1
	.type		_ZN34_INTERNAL_72c4501d_4_k_cu_a3d609364cuda3std6ranges3__45__cpo4nextE,@object
	.size		_ZN34_INTERNAL_72c4501d_4_k_cu_a3d609364cuda3std6ranges3__45__cpo4nextE,(_ZN34_INTERNAL_72c4501d_4_k_cu_a3d609364cuda3std6ranges3__45__cpo4swapE - _ZN34_INTERNAL_72c4501d_4_k_cu_a3d609364cuda3std6ranges3__45__cpo4nextE)
_ZN34_INTERNAL_72c4501d_4_k_cu_a3d609364cuda3std6ranges3__45__cpo4nextE:
	.zero		1
	.type		_ZN34_INTERNAL_72c4501d_4_k_cu_a3d609364cuda3std6ranges3__45__cpo4swapE,@object
	.size		_ZN34_INTERNAL_72c4501d_4_k_cu_a3d609364cuda3std6ranges3__45__cpo4swapE,(_ZN34_INTERNAL_72c4501d_4_k_cu_a3d609366thrust24THRUST_300001_SM_1000_NS8cuda_cub10par_nosyncE - _ZN34_INTERNAL_72c4501d_4_k_cu_a3d609364cuda3std6ranges3__45__cpo4swapE)
_ZN34_INTERNAL_72c4501d_4_k_cu_a3d609364cuda3std6ranges3__45__cpo4swapE:
	.zero		1
	.type		_ZN34_INTERNAL_72c4501d_4_k_cu_a3d609366thrust24THRUST_300001_SM_1000_NS8cuda_cub10par_nosyncE,@object
	.size		_ZN34_INTERNAL_72c4501d_4_k_cu_a3d609366thrust24THRUST_300001_SM_1000_NS8cuda_cub10par_nosyncE,(_ZN34_INTERNAL_72c4501d_4_k_cu_a3d609366thrust24THRUST_300001_SM_1000_NS12placeholders2_9E - _ZN34_INTERNAL_72c4501d_4_k_cu_a3d609366thrust24THRUST_300001_SM_1000_NS8cuda_cub10par_nosyncE)
_ZN34_INTERNAL_72c4501d_4_k_cu_a3d609366thrust24THRUST_300001_SM_1000_NS8cuda_cub10par_nosyncE:
	.zero		1
	.type		_ZN34_INTERNAL_72c4501d_4_k_cu_a3d609366thrust24THRUST_300001_SM_1000_NS12placeholders2_9E,@object
	.size		_ZN34_INTERNAL_72c4501d_4_k_cu_a3d609366thrust24THRUST_300001_SM_1000_NS12placeholders2_9E,(_ZN34_INTERNAL_72c4501d_4_k_cu_a3d609364cuda3std3__436_GLOBAL__N__72c4501d_4_k_cu_a3d609366ignoreE - _ZN34_INTERNAL_72c4501d_4_k_cu_a3d609366thrust24THRUST_300001_SM_1000_NS12placeholders2_9E)
_ZN34_INTERNAL_72c4501d_4_k_cu_a3d609366thrust24THRUST_300001_SM_1000_NS12placeholders2_9E:
	.zero		1
	.type		_ZN34_INTERNAL_72c4501d_4_k_cu_a3d609364cuda3std3__436_GLOBAL__N__72c4501d_4_k_cu_a3d609366ignoreE,@object
	.size		_ZN34_INTERNAL_72c4501d_4_k_cu_a3d609364cuda3std3__436_GLOBAL__N__72c4501d_4_k_cu_a3d609366ignoreE,(_ZN34_INTERNAL_72c4501d_4_k_cu_a3d609364cuda3std6ranges3__45__cpo4dataE - _ZN34_INTERNAL_72c4501d_4_k_cu_a3d609364cuda3std3__436_GLOBAL__N__72c4501d_4_k_cu_a3d609366ignoreE)
_ZN34_INTERNAL_72c4501d_4_k_cu_a3d609364cuda3std3__436_GLOBAL__N__72c4501d_4_k_cu_a3d609366ignoreE:
	.zero		1
	.type		_ZN34_INTERNAL_72c4501d_4_k_cu_a3d609364cuda3std6ranges3__45__cpo4dataE,@object
	.size		_ZN34_INTERNAL_72c4501d_4_k_cu_a3d609364cuda3std6ranges3__45__cpo4dataE,(_ZN34_INTERNAL_72c4501d_4_k_cu_a3d609366thrust24THRUST_300001_SM_1000_NS12placeholders2_1E - _ZN34_INTERNAL_72c4501d_4_k_cu_a3d609364cuda3std6ranges3__45__cpo4dataE)
_ZN34_INTERNAL_72c4501d_4_k_cu_a3d609364cuda3std6ranges3__45__cpo4dataE:
	.zero		1
	.type		_ZN34_INTERNAL_72c4501d_4_k_cu_a3d609366thrust24THRUST_300001_SM_1000_NS12placeholders2_1E,@object
	.size		_ZN34_INTERNAL_72c4501d_4_k_cu_a3d609366thrust24THRUST_300001_SM_1000_NS12placeholders2_1E,(_ZN34_INTERNAL_72c4501d_4_k_cu_a3d609364cuda3std3__45__cpo5beginE - _ZN34_INTERNAL_72c4501d_4_k_cu_a3d609366thrust24THRUST_300001_SM_1000_NS12placeholders2_1E)
_ZN34_INTERNAL_72c4501d_4_k_cu_a3d609366thrust24THRUST_300001_SM_1000_NS12placeholders2_1E:
	.zero		1
	.type		_ZN34_INTERNAL_72c4501d_4_k_cu_a3d609364cuda3std3__45__cpo5beginE,@object
	.size		_ZN34_INTERNAL_72c4501d_4_k_cu_a3d609364cuda3std3__45__cpo5beginE,(_ZN34_INTERNAL_72c4501d_4_k_cu_a3d609364cuda3std6ranges3__45__cpo5beginE - _ZN34_INTERNAL_72c4501d_4_k_cu_a3d609364cuda3std3__45__cpo5beginE)
_ZN34_INTERNAL_72c4501d_4_k_cu_a3d609364cuda3std3__45__cpo5beginE:
	.zero		1
	.type		_ZN34_INTERNAL_72c4501d_4_k_cu_a3d609364cuda3std6ranges3__45__cpo5beginE,@object
	.size		_ZN34_INTERNAL_72c4501d_4_k_cu_a3d609364cuda3std6ranges3__45__cpo5beginE,(_ZN34_INTERNAL_72c4501d_4_k_cu_a3d609366thrust24THRUST_300001_SM_1000_NS12placeholders2_5E - _ZN34_INTERNAL_72c4501d_4_k_cu_a3d609364cuda3std6ranges3__45__cpo5beginE)
_ZN34_INTERNAL_72c4501d_4_k_cu_a3d609364cuda3std6ranges3__45__cpo5beginE:
	.zero		1
	.type		_ZN34_INTERNAL_72c4501d_4_k_cu_a3d609366thrust24THRUST_300001_SM_1000_NS12placeholders2_5E,@object
	.size		_ZN34_INTERNAL_72c4501d_4_k_cu_a3d609366thrust24THRUST_300001_SM_1000_NS12placeholders2_5E,(_ZN34_INTERNAL_72c4501d_4_k_cu_a3d609364cuda3std3__45__cpo6rbeginE - _ZN34_INTERNAL_72c4501d_4_k_cu_a3d609366thrust24THRUST_300001_SM_1000_NS12placeholders2_5E)
_ZN34_INTERNAL_72c4501d_4_k_cu_a3d609366thrust24THRUST_300001_SM_1000_NS12placeholders2_5E:
	.zero		1
	.type		_ZN34_INTERNAL_72c4501d_4_k_cu_a3d609364cuda3std3__45__cpo6rbeginE,@object
	.size		_ZN34_INTERNAL_72c4501d_4_k_cu_a3d609364cuda3std3__45__cpo6rbeginE,(_ZN34_INTERNAL_72c4501d_4_k_cu_a3d609364cuda3std6ranges3__45__cpo7advanceE - _ZN34_INTERNAL_72c4501d_4_k_cu_a3d609364cuda3std3__45__cpo6rbeginE)
_ZN34_INTERNAL_72c4501d_4_k_cu_a3d609364cuda3std3__45__cpo6rbeginE:
	.zero		1
	.type		_ZN34_INTERNAL_72c4501d_4_k_cu_a3d609364cuda3std6ranges3__45__cpo7advanceE,@object
	.size		_ZN34_INTERNAL_72c4501d_4_k_cu_a3d609364cuda3std6ranges3__45__cpo7advanceE,(_ZN34_INTERNAL_72c4501d_4_k_cu_a3d609364cuda3std3__47nulloptE - _ZN34_INTERNAL_72c4501d_4_k_cu_a3d609364cuda3std6ranges3__45__cpo7advanceE)
_ZN34_INTERNAL_72c4501d_4_k_cu_a3d609364cuda3std6ranges3__45__cpo7advanceE:
	.zero		1
	.type		_ZN34_INTERNAL_72c4501d_4_k_cu_a3d609364cuda3std3__47nulloptE,@object
	.size		_ZN34_INTERNAL_72c4501d_4_k_cu_a3d609364cuda3std3__47nulloptE,(_ZN34_INTERNAL_72c4501d_4_k_cu_a3d609364cuda3std6ranges3__45__cpo8distanceE - _ZN34_INTERNAL_72c4501d_4_k_cu_a3d609364cuda3std3__47nulloptE)
_ZN34_INTERNAL_72c4501d_4_k_cu_a3d609364cuda3std3__47nulloptE:
	.zero		1
	.type		_ZN34_INTERNAL_72c4501d_4_k_cu_a3d609364cuda3std6ranges3__45__cpo8distanceE,@object
	.size		_ZN34_INTERNAL_72c4501d_4_k_cu_a3d609364cuda3std6ranges3__45__cpo8distanceE,(_ZN34_INTERNAL_72c4501d_4_k_cu_a3d609366thrust24THRUST_300001_SM_1000_NS12placeholders3_10E - _ZN34_INTERNAL_72c4501d_4_k_cu_a3d609364cuda3std6ranges3__45__cpo8distanceE)
_ZN34_INTERNAL_72c4501d_4_k_cu_a3d609364cuda3std6ranges3__45__cpo8distanceE:
	.zero		1
	.type		_ZN34_INTERNAL_72c4501d_4_k_cu_a3d609366thrust24THRUST_300001_SM_1000_NS12placeholders3_10E,@object
	.size		_ZN34_INTERNAL_72c4501d_4_k_cu_a3d609366thrust24THRUST_300001_SM_1000_NS12placeholders3_10E,(_ZN34_INTERNAL_72c4501d_4_k_cu_a3d609364cuda3std3__419piecewise_constructE - _ZN34_INTERNAL_72c4501d_4_k_cu_a3d609366thrust24THRUST_300001_SM_1000_NS12placeholders3_10E)
_ZN34_INTERNAL_72c4501d_4_k_cu_a3d609366thrust24THRUST_300001_SM_1000_NS12placeholders3_10E:
	.zero		1
	.type		_ZN34_INTERNAL_72c4501d_4_k_cu_a3d609364cuda3std3__419piecewise_constructE,@object
	.size		_ZN34_INTERNAL_72c4501d_4_k_cu_a3d609364cuda3std3__419piecewise_constructE,(_ZN34_INTERNAL_72c4501d_4_k_cu_a3d609364cuda3std6ranges3__45__cpo5cdataE - _ZN34_INTERNAL_72c4501d_4_k_cu_a3d609364cuda3std3__419piecewise_constructE)
_ZN34_INTERNAL_72c4501d_4_k_cu_a3d609364cuda3std3__419piecewise_constructE:
	.zero		1
	.type		_ZN34_INTERNAL_72c4501d_4_k_cu_a3d609364cuda3std6ranges3__45__cpo5cdataE,@object
	.size		_ZN34_INTERNAL_72c4501d_4_k_cu_a3d609364cuda3std6ranges3__45__cpo5cdataE,(_ZN34_INTERNAL_72c4501d_4_k_cu_a3d609366thrust24THRUST_300001_SM_1000_NS12placeholders2_2E - _ZN34_INTERNAL_72c4501d_4_k_cu_a3d609364cuda3std6ranges3__45__cpo5cdataE)
_ZN34_INTERNAL_72c4501d_4_k_cu_a3d609364cuda3std6ranges3__45__cpo5cdataE:
	.zero		1
	.type		_ZN34_INTERNAL_72c4501d_4_k_cu_a3d609366thrust24THRUST_300001_SM_1000_NS12placeholders2_2E,@object
	.size		_ZN34_INTERNAL_72c4501d_4_k_cu_a3d609366thrust24THRUST_300001_SM_1000_NS12placeholders2_2E,(_ZN34_INTERNAL_72c4501d_4_k_cu_a3d609364cuda3std3__45__cpo3endE - _ZN34_INTERNAL_72c4501d_4_k_cu_a3d609366thrust24THRUST_300001_SM_1000_NS12placeholders2_2E)
_ZN34_INTERNAL_72c4501d_4_k_cu_a3d609366thrust24THRUST_300001_SM_1000_NS12placeholders2_2E:
	.zero		1
	.type		_ZN34_INTERNAL_72c4501d_4_k_cu_a3d609364cuda3std3__45__cpo3endE,@object
	.size		_ZN34_INTERNAL_72c4501d_4_k_cu_a3d609364cuda3std3__45__cpo3endE,(_ZN34_INTERNAL_72c4501d_4_k_cu_a3d609364cuda3std6ranges3__45__cpo3endE - _ZN34_INTERNAL_72c4501d_4_k_cu_a3d609364cuda3std3__45__cpo3endE)
_ZN34_INTERNAL_72c4501d_4_k_cu_a3d609364cuda3std3__45__cpo3endE:
	.zero		1
	.type		_ZN34_INTERNAL_72c4501d_4_k_cu_a3d609364cuda3std6ranges3__45__cpo3endE,@object
	.size		_ZN34_INTERNAL_72c4501d_4_k_cu_a3d609364cuda3std6ranges3__45__cpo3endE,(_ZN34_INTERNAL_72c4501d_4_k_cu_a3d609366thrust24THRUST_300001_SM_1000_NS12placeholders2_6E - _ZN34_INTERNAL_72c4501d_4_k_cu_a3d609364cuda3std6ranges3__45__cpo3endE)
_ZN34_INTERNAL_72c4501d_4_k_cu_a3d609364cuda3std6ranges3__45__cpo3endE:
	.zero		1
	.type		_ZN34_INTERNAL_72c4501d_4_k_cu_a3d609366thrust24THRUST_300001_SM_1000_NS12placeholders2_6E,@object
	.size		_ZN34_INTERNAL_72c4501d_4_k_cu_a3d609366thrust24THRUST_300001_SM_1000_NS12placeholders2_6E,(_ZN34_INTERNAL_72c4501d_4_k_cu_a3d609364cuda3std3__45__cpo4rendE - _ZN34_INTERNAL_72c4501d_4_k_cu_a3d609366thrust24THRUST_300001_SM_1000_NS12placeholders2_6E)
_ZN34_INTERNAL_72c4501d_4_k_cu_a3d609366thrust24THRUST_300001_SM_1000_NS12placeholders2_6E:
	.zero		1
	.type		_ZN34_INTERNAL_72c4501d_4_k_cu_a3d609364cuda3std3__45__cpo4rendE,@object
	.size		_ZN34_INTERNAL_72c4501d_4_k_cu_a3d609364cuda3std3__45__cpo4rendE,(_ZN34_INTERNAL_72c4501d_4_k_cu_a3d609364cuda3std6ranges3__45__cpo9iter_swapE - _ZN34_INTERNAL_72c4501d_4_k_cu_a3d609364cuda3std3__45__cpo4rendE)
_ZN34_INTERNAL_72c4501d_4_k_cu_a3d609364cuda3std3__45__cpo4rendE:
	.zero		1
	.type		_ZN34_INTERNAL_72c4501d_4_k_cu_a3d609364cuda3std6ranges3__45__cpo9iter_swapE,@object
	.size		_ZN34_INTERNAL_72c4501d_4_k_cu_a3d609364cuda3std6ranges3__45__cpo9iter_swapE,(_ZN34_INTERNAL_72c4501d_4_k_cu_a3d609364cuda3std3__48unexpectE - _ZN34_INTERNAL_72c4501d_4_k_cu_a3d609364cuda3std6ranges3__45__cpo9iter_swapE)
_ZN34_INTERNAL_72c4501d_4_k_cu_a3d609364cuda3std6ranges3__45__cpo9iter_swapE:
	.zero		1
	.type		_ZN34_INTERNAL_72c4501d_4_k_cu_a3d609364cuda3std3__48unexpectE,@object
	.size		_ZN34_INTERNAL_72c4501d_4_k_cu_a3d609364cuda3std3__48unexpectE,(_ZN34_INTERNAL_72c4501d_4_k_cu_a3d609366thrust24THRUST_300001_SM_1000_NS8cuda_cub3parE - _ZN34_INTERNAL_72c4501d_4_k_cu_a3d609364cuda3std3__48unexpectE)
_ZN34_INTERNAL_72c4501d_4_k_cu_a3d609364cuda3std3__48unexpectE:
	.zero		1
	.type		_ZN34_INTERNAL_72c4501d_4_k_cu_a3d609366thrust24THRUST_300001_SM_1000_NS8cuda_cub3parE,@object
	.size		_ZN34_INTERNAL_72c4501d_4_k_cu_a3d609366thrust24THRUST_300001_SM_1000_NS8cuda_cub3parE,(_ZN34_INTERNAL_72c4501d_4_k_cu_a3d609366thrust24THRUST_300001_SM_1000_NS12placeholders2_4E - _ZN34_INTERNAL_72c4501d_4_k_cu_a3d609366thrust24THRUST_300001_SM_1000_NS8cuda_cub3parE)
_ZN34_INTERNAL_72c4501d_4_k_cu_a3d609366thrust24THRUST_300001_SM_1000_NS8cuda_cub3parE:
	.zero		1
	.type		_ZN34_INTERNAL_72c4501d_4_k_cu_a3d609366thrust24THRUST_300001_SM_1000_NS12placeholders2_4E,@object
	.size		_ZN34_INTERNAL_72c4501d_4_k_cu_a3d609366thrust24THRUST_300001_SM_1000_NS12placeholders2_4E,(_ZN34_INTERNAL_72c4501d_4_k_cu_a3d609364cuda3std3__45__cpo4cendE - _ZN34_INTERNAL_72c4501d_4_k_cu_a3d609366thrust24THRUST_300001_SM_1000_NS12placeholders2_4E)
_ZN34_INTERNAL_72c4501d_4_k_cu_a3d609366thrust24THRUST_300001_SM_1000_NS12placeholders2_4E:
	.zero		1
	.type		_ZN34_INTERNAL_72c4501d_4_k_cu_a3d609364cuda3std3__45__cpo4cendE,@object
	.size		_ZN34_INTERNAL_72c4501d_4_k_cu_a3d609364cuda3std3__45__cpo4cendE,(_ZN34_INTERNAL_72c4501d_4_k_cu_a3d609364cuda3std6ranges3__45__cpo4cendE - _ZN34_INTERNAL_72c4501d_4_k_cu_a3d609364cuda3std3__45__cpo4cendE)
_ZN34_INTERNAL_72c4501d_4_k_cu_a3d609364cuda3std3__45__cpo4cendE:
	.zero		1
	.type		_ZN34_INTERNAL_72c4501d_4_k_cu_a3d609364cuda3std6ranges3__45__cpo4cendE,@object
	.size		_ZN34_INTERNAL_72c4501d_4_k_cu_a3d609364cuda3std6ranges3__45__cpo4cendE,(_ZN34_INTERNAL_72c4501d_4_k_cu_a3d609364cuda3std3__420unreachable_sentinelE - _ZN34_INTERNAL_72c4501d_4_k_cu_a3d609364cuda3std6ranges3__45__cpo4cendE)
_ZN34_INTERNAL_72c4501d_4_k_cu_a3d609364cuda3std6ranges3__45__cpo4cendE:
	.zero		1
	.type		_ZN34_INTERNAL_72c4501d_4_k_cu_a3d609364cuda3std3__420unreachable_sentinelE,@object
	.size		_ZN34_INTERNAL_72c4501d_4_k_cu_a3d609364cuda3std3__420unreachable_sentinelE,(_ZN34_INTERNAL_72c4501d_4_k_cu_a3d609364cuda3std6ranges3__45__cpo5ssizeE - _ZN34_INTERNAL_72c4501d_4_k_cu_a3d609364cuda3std3__420unreachable_sentinelE)
_ZN34_INTERNAL_72c4501d_4_k_cu_a3d609364cuda3std3__420unreachable_sentinelE:
	.zero		1
	.type		_ZN34_INTERNAL_72c4501d_4_k_cu_a3d609364cuda3std6ranges3__45__cpo5ssizeE,@object
	.size		_ZN34_INTERNAL_72c4501d_4_k_cu_a3d609364cuda3std6ranges3__45__cpo5ssizeE,(_ZN34_INTERNAL_72c4501d_4_k_cu_a3d609366thrust24THRUST_300001_SM_1000_NS12placeholders2_8E - _ZN34_INTERNAL_72c4501d_4_k_cu_a3d609364cuda3std6ranges3__45__cpo5ssizeE)
_ZN34_INTERNAL_72c4501d_4_k_cu_a3d609364cuda3std6ranges3__45__cpo5ssizeE:
	.zero		1
	.type		_ZN34_INTERNAL_72c4501d_4_k_cu_a3d609366thrust24THRUST_300001_SM_1000_NS12placeholders2_8E,@object
	.size		_ZN34_INTERNAL_72c4501d_4_k_cu_a3d609366thrust24THRUST_300001_SM_1000_NS12placeholders2_8E,(_ZN34_INTERNAL_72c4501d_4_k_cu_a3d609364cuda3std3__45__cpo5crendE - _ZN34_INTERNAL_72c4501d_4_k_cu_a3d609366thrust24THRUST_300001_SM_1000_NS12placeholders2_8E)
_ZN34_INTERNAL_72c4501d_4_k_cu_a3d609366thrust24THRUST_300001_SM_1000_NS12placeholders2_8E:
	.zero		1
	.type		_ZN34_INTERNAL_72c4501d_4_k_cu_a3d609364cuda3std3__45__cpo5crendE,@object
	.size		_ZN34_INTERNAL_72c4501d_4_k_cu_a3d609364cuda3std3__45__cpo5crendE,(_ZN34_INTERNAL_72c4501d_4_k_cu_a3d609364cuda3std6ranges3__45__cpo4prevE - _ZN34_INTERNAL_72c4501d_4_k_cu_a3d609364cuda3std3__45__cpo5crendE)
_ZN34_INTERNAL_72c4501d_4_k_cu_a3d609364cuda3std3__45__cpo5crendE:
	.zero		1
	.type		_ZN34_INTERNAL_72c4501d_4_k_cu_a3d609364cuda3std6ranges3__45__cpo4prevE,@object
	.size		_ZN34_INTERNAL_72c4501d_4_k_cu_a3d609364cuda3std6ranges3__45__cpo4prevE,(_ZN34_INTERNAL_72c4501d_4_k_cu_a3d609364cuda3std6ranges3__45__cpo9iter_moveE - _ZN34_INTERNAL_72c4501d_4_k_cu_a3d609364cuda3std6ranges3__45__cpo4prevE)
_ZN34_INTERNAL_72c4501d_4_k_cu_a3d609364cuda3std6ranges3__45__cpo4prevE:
	.zero		1
	.type		_ZN34_INTERNAL_72c4501d_4_k_cu_a3d609364cuda3std6ranges3__45__cpo9iter_moveE,@object
	.size		_ZN34_INTERNAL_72c4501d_4_k_cu_a3d609364cuda3std6ranges3__45__cpo9iter_moveE,(_ZN34_INTERNAL_72c4501d_4_k_cu_a3d609366thrust24THRUST_300001_SM_1000_NS6system6detail10sequential3seqE - _ZN34_INTERNAL_72c4501d_4_k_cu_a3d609364cuda3std6ranges3__45__cpo9iter_moveE)
_ZN34_INTERNAL_72c4501d_4_k_cu_a3d609364cuda3std6ranges3__45__cpo9iter_moveE:
	.zero		1
	.type		_ZN34_INTERNAL_72c4501d_4_k_cu_a3d609366thrust24THRUST_300001_SM_1000_NS6system6detail10sequential3seqE,@object
	.size		_ZN34_INTERNAL_72c4501d_4_k_cu_a3d609366thrust24THRUST_300001_SM_1000_NS6system6detail10sequential3seqE,(.L_31 - _ZN34_INTERNAL_72c4501d_4_k_cu_a3d609366thrust24THRUST_300001_SM_1000_NS6system6detail10sequential3seqE)
_ZN34_INTERNAL_72c4501d_4_k_cu_a3d609366thrust24THRUST_300001_SM_1000_NS6system6detail10sequential3seqE:
	.zero		1
.L_31:


//--------------------- .nv.shared._ZN3cub18CUB_300001_SM_10006detail6reduce18DeviceReduceKernelINS2_10policy_hubIiyN4cuda3std3__44plusIiEEE10Policy1000EN6thrust24THRUST_300001_SM_1000_NS6detail15normal_iteratorINSD_10device_ptrIiEEEEyS9_iNS7_10__identityEEEvT0_PT3_T1_NS0_13GridEvenShareISN_EET2_T4_ --------------------------
	.section	.nv.shared._ZN3cub18CUB_300001_SM_10006detail6reduce18DeviceReduceKernelINS2_10policy_hubIiyN4cuda3std3__44plusIiEEE10Policy1000EN6thrust24THRUST_300001_SM_1000_NS6detail15normal_iteratorINSD_10device_ptrIiEEEEyS9_iNS7_10__identityEEEvT0_PT3_T1_NS0_13GridEvenShareISN_EET2_T4_,"aw",@nobits
	.sectionflags	@""
	.align	4
.nv.shared._ZN3cub18CUB_300001_SM_10006detail6reduce18DeviceReduceKernelINS2_10policy_hubIiyN4cuda3std3__44plusIiEEE10Policy1000EN6thrust24THRUST_300001_SM_1000_NS6detail15normal_iteratorINSD_10device_ptrIiEEEEyS9_iNS7_10__identityEEEvT0_PT3_T1_NS0_13GridEvenShareISN_EET2_T4_:
	.zero		1068


//--------------------- .nv.shared._ZN3cub18CUB_300001_SM_10006detail6reduce28DeviceReduceSingleTileKernelINS2_10policy_hubIiyN4cuda3std3__44plusIiEEE10Policy1000EN6thrust24THRUST_300001_SM_1000_NS6detail15normal_iteratorINSD_10device_ptrIiEEEEPiyS9_iiNS7_10__identityEEEvT0_T1_T2_T3_T4_T6_ --------------------------
	.section	.nv.shared._ZN3cub18CUB_300001_SM_10006detail6reduce28DeviceReduceSingleTileKernelINS2_10policy_hubIiyN4cuda3std3__44plusIiEEE10Policy1000EN6thrust24THRUST_300001_SM_1000_NS6detail15normal_iteratorINSD_10device_ptrIiEEEEPiyS9_iiNS7_10__identityEEEvT0_T1_T2_T3_T4_T6_,"aw",@nobits
	.sectionflags	@""
	.align	4
.nv.shared._ZN3cub18CUB_300001_SM_10006detail6reduce28DeviceReduceSingleTileKernelINS2_10policy_hubIiyN4cuda3std3__44plusIiEEE10Policy1000EN6thrust24THRUST_300001_SM_1000_NS6detail15normal_iteratorINSD_10device_ptrIiEEEEPiyS9_iiNS7_10__identityEEEvT0_T1_T2_T3_T4_T6_:
	.zero		1068


//--------------------- .nv.shared._ZN3cub18CUB_300001_SM_10006detail6reduce28DeviceReduceSingleTileKernelINS2_10policy_hubIijN4cuda3std3__44plusIiEEE10Policy1000EPiSC_iS9_iiNS7_10__identityEEEvT0_T1_T2_T3_T4_T6_ --------------------------
	.section	.nv.shared._ZN3cub18CUB_300001_SM_10006detail6reduce28DeviceReduceSingleTileKernelINS2_10policy_hubIijN4cuda3std3__44plusIiEEE10Policy1000EPiSC_iS9_iiNS7_10__identityEEEvT0_T1_T2_T3_T4_T6_,"aw",@nobits
	.sectionflags	@""
	.align	4
.nv.shared._ZN3cub18CUB_300001_SM_10006detail6reduce28DeviceReduceSingleTileKernelINS2_10policy_hubIijN4cuda3std3__44plusIiEEE10Policy1000EPiSC_iS9_iiNS7_10__identityEEEvT0_T1_T2_T3_T4_T6_:
	.zero		1068


//--------------------- .nv.shared._ZN3cub18CUB_300001_SM_10006detail6reduce18DeviceReduceKernelINS2_10policy_hubIijN4cuda3std3__44plusIiEEE10Policy1000EN6thrust24THRUST_300001_SM_1000_NS6detail15normal_iteratorINSD_10device_ptrIiEEEEjS9_iNS7_10__identityEEEvT0_PT3_T1_NS0_13GridEvenShareISN_EET2_T4_ --------------------------
	.section	.nv.shared._ZN3cub18CUB_300001_SM_10006detail6reduce18DeviceReduceKernelINS2_10policy_hubIijN4cuda3std3__44plusIiEEE10Policy1000EN6thrust24THRUST_300001_SM_1000_NS6detail15normal_iteratorINSD_10device_ptrIiEEEEjS9_iNS7_10__identityEEEvT0_PT3_T1_NS0_13GridEvenShareISN_EET2_T4_,"aw",@nobits
	.sectionflags	@""
	.align	4
.nv.shared._ZN3cub18CUB_300001_SM_10006detail6reduce18DeviceReduceKernelINS2_10policy_hubIijN4cuda3std3__44plusIiEEE10Policy1000EN6thrust24THRUST_300001_SM_1000_NS6detail15normal_iteratorINSD_10device_ptrIiEEEEjS9_iNS7_10__identityEEEvT0_PT3_T1_NS0_13GridEvenShareISN_EET2_T4_:
	.zero		1068


//--------------------- .nv.shared._ZN3cub18CUB_300001_SM_10006detail6reduce28DeviceReduceSingleTileKernelINS2_10policy_hubIijN4cuda3std3__44plusIiEEE10Policy1000EN6thrust24THRUST_300001_SM_1000_NS6detail15normal_iteratorINSD_10device_ptrIiEEEEPijS9_iiNS7_10__identityEEEvT0_T1_T2_T3_T4_T6_ --------------------------
	.section	.nv.shared._ZN3cub18CUB_300001_SM_10006detail6reduce28DeviceReduceSingleTileKernelINS2_10policy_hubIijN4cuda3std3__44plusIiEEE10Policy1000EN6thrust24THRUST_300001_SM_1000_NS6detail15normal_iteratorINSD_10device_ptrIiEEEEPijS9_iiNS7_10__identityEEEvT0_T1_T2_T3_T4_T6_,"aw",@nobits
	.sectionflags	@""
	.align	4
.nv.shared._ZN3cub18CUB_300001_SM_10006detail6reduce28DeviceReduceSingleTileKernelINS2_10policy_hubIijN4cuda3std3__44plusIiEEE10Policy1000EN6thrust24THRUST_300001_SM_1000_NS6detail15normal_iteratorINSD_10device_ptrIiEEEEPijS9_iiNS7_10__identityEEEvT0_T1_T2_T3_T4_T6_:
	.zero		1068


//--------------------- .nv.constant0._ZN3cub18CUB_300001_SM_10006detail6reduce28DeviceReduceSingleTileKernelINS2_10policy_hubIiyN4cuda3std3__44plusIiEEE10Policy1000EPiSC_iS9_iiNS7_10__identityEEEvT0_T1_T2_T3_T4_T6_ --------------------------
	.section	.nv.constant0._ZN3cub18CUB_300001_SM_10006detail6reduce28DeviceReduceSingleTileKernelINS2_10policy_hubIiyN4cuda3std3__44plusIiEEE10Policy1000EPiSC_iS9_iiNS7_10__identityEEEvT0_T1_T2_T3_T4_T6_,"a",@progbits
	.sectionflags	@""
	.align	4
.nv.constant0._ZN3cub18CUB_300001_SM_10006detail6reduce28DeviceReduceSingleTileKernelINS2_10policy_hubIiyN4cuda3std3__44plusIiEEE10Policy1000EPiSC_iS9_iiNS7_10__identityEEEvT0_T1_T2_T3_T4_T6_:
	.zero		925


//--------------------- .nv.constant0._ZN3cub18CUB_300001_SM_10006detail6reduce18DeviceReduceKernelINS2_10policy_hubIiyN4cuda3std3__44plusIiEEE10Policy1000EN6thrust24THRUST_300001_SM_1000_NS6detail15normal_iteratorINSD_10device_ptrIiEEEEyS9_iNS7_10__identityEEEvT0_PT3_T1_NS0_13GridEvenShareISN_EET2_T4_ --------------------------
	.section	.nv.constant0._ZN3cub18CUB_300001_SM_10006detail6reduce18DeviceReduceKernelINS2_10policy_hubIiyN4cuda3std3__44plusIiEEE10Policy1000EN6thrust24THRUST_300001_SM_1000_NS6detail15normal_iteratorINSD_10device_ptrIiEEEEyS9_iNS7_10__identityEEEvT0_PT3_T1_NS0_13GridEvenShareISN_EET2_T4_,"a",@progbits
	.sectionflags	@""
	.align	4
.nv.constant0._ZN3cub18CUB_300001_SM_10006detail6reduce18DeviceReduceKernelINS2_10policy_hubIiyN4cuda3std3__44plusIiEEE10Policy1000EN6thrust24THRUST_300001_SM_1000_NS6detail15normal_iteratorINSD_10device_ptrIiEEEEyS9_iNS7_10__identityEEEvT0_PT3_T1_NS0_13GridEvenShareISN_EET2_T4_:
	.zero		994


//--------------------- .nv.constant0._ZN3cub18CUB_300001_SM_10006detail6reduce28DeviceReduceSingleTileKernelINS2_10policy_hubIiyN4cuda3std3__44plusIiEEE10Policy1000EN6thrust24THRUST_300001_SM_1000_NS6detail15normal_iteratorINSD_10device_ptrIiEEEEPiyS9_iiNS7_10__identityEEEvT0_T1_T2_T3_T4_T6_ --------------------------
	.section	.nv.constant0._ZN3cub18CUB_300001_SM_10006detail6reduce28DeviceReduceSingleTileKernelINS2_10policy_hubIiyN4cuda3std3__44plusIiEEE10Policy1000EN6thrust24THRUST_300001_SM_1000_NS6detail15normal_iteratorINSD_10device_ptrIiEEEEPiyS9_iiNS7_10__identityEEEvT0_T1_T2_T3_T4_T6_,"a",@progbits
	.sectionflags	@""
	.align	4
.nv.constant0._ZN3cub18CUB_300001_SM_10006detail6reduce28DeviceReduceSingleTileKernelINS2_10policy_hubIiyN4cuda3std3__44plusIiEEE10Policy1000EN6thrust24THRUST_300001_SM_1000_NS6detail15normal_iteratorINSD_10device_ptrIiEEEEPiyS9_iiNS7_10__identityEEEvT0_T1_T2_T3_T4_T6_:
	.zero		929


//--------------------- .nv.constant0._ZN3cub18CUB_300001_SM_10006detail6reduce28DeviceReduceSingleTileKernelINS2_10policy_hubIijN4cuda3std3__44plusIiEEE10Policy1000EPiSC_iS9_iiNS7_10__identityEEEvT0_T1_T2_T3_T4_T6_ --------------------------
	.section	.nv.constant0._ZN3cub18CUB_300001_SM_10006detail6reduce28DeviceReduceSingleTileKernelINS2_10policy_hubIijN4cuda3std3__44plusIiEEE10Policy1000EPiSC_iS9_iiNS7_10__identityEEEvT0_T1_T2_T3_T4_T6_,"a",@progbits
	.sectionflags	@""
	.align	4
.nv.constant0._ZN3cub18CUB_300001_SM_10006detail6reduce28DeviceReduceSingleTileKernelINS2_10policy_hubIijN4cuda3std3__44plusIiEEE10Policy1000EPiSC_iS9_iiNS7_10__identityEEEvT0_T1_T2_T3_T4_T6_:
	.zero		925


//--------------------- .nv.constant0._ZN3cub18CUB_300001_SM_10006detail6reduce18DeviceReduceKernelINS2_10policy_hubIijN4cuda3std3__44plusIiEEE10Policy1000EN6thrust24THRUST_300001_SM_1000_NS6detail15normal_iteratorINSD_10device_ptrIiEEEEjS9_iNS7_10__identityEEEvT0_PT3_T1_NS0_13GridEvenShareISN_EET2_T4_ --------------------------
	.section	.nv.constant0._ZN3cub18CUB_300001_SM_10006detail6reduce18DeviceReduceKernelINS2_10policy_hubIijN4cuda3std3__44plusIiEEE10Policy1000EN6thrust24THRUST_300001_SM_1000_NS6detail15normal_iteratorINSD_10device_ptrIiEEEEjS9_iNS7_10__identityEEEvT0_PT3_T1_NS0_13GridEvenShareISN_EET2_T4_,"a",@progbits
	.sectionflags	@""
	.align	4
.nv.constant0._ZN3cub18CUB_300001_SM_10006detail6reduce18DeviceReduceKernelINS2_10policy_hubIijN4cuda3std3__44plusIiEEE10Policy1000EN6thrust24THRUST_300001_SM_1000_NS6detail15normal_iteratorINSD_10device_ptrIiEEEEjS9_iNS7_10__identityEEEvT0_PT3_T1_NS0_13GridEvenShareISN_EET2_T4_:
	.zero		958


//--------------------- .nv.constant0._ZN3cub18CUB_300001_SM_10006detail6reduce28DeviceReduceSingleTileKernelINS2_10policy_hubIijN4cuda3std3__44plusIiEEE10Policy1000EN6thrust24THRUST_300001_SM_1000_NS6detail15normal_iteratorINSD_10device_ptrIiEEEEPijS9_iiNS7_10__identityEEEvT0_T1_T2_T3_T4_T6_ --------------------------
	.section	.nv.constant0._ZN3cub18CUB_300001_SM_10006detail6reduce28DeviceReduceSingleTileKernelINS2_10policy_hubIijN4cuda3std3__44plusIiEEE10Policy1000EN6thrust24THRUST_300001_SM_1000_NS6detail15normal_iteratorINSD_10device_ptrIiEEEEPijS9_iiNS7_10__identityEEEvT0_T1_T2_T3_T4_T6_,"a",@progbits
	.sectionflags	@""
	.align	4
.nv.constant0._ZN3cub18CUB_300001_SM_10006detail6reduce28DeviceReduceSingleTileKernelINS2_10policy_hubIijN4cuda3std3__44plusIiEEE10Policy1000EN6thrust24THRUST_300001_SM_1000_NS6detail15normal_iteratorINSD_10device_ptrIiEEEEPijS9_iiNS7_10__identityEEEvT0_T1_T2_T3_T4_T6_:
	.zero		925


//--------------------- .nv.constant0._ZN3cub18CUB_300001_SM_10006detail8for_each13static_kernelINS2_12policy_hub_t12policy_500_tEmN6thrust24THRUST_300001_SM_1000_NS8cuda_cub20__uninitialized_fill7functorINS7_10device_ptrIiEEiEEEEvT0_T1_ --------------------------
	.section	.nv.constant0._ZN3cub18CUB_300001_SM_10006detail8for_each13static_kernelINS2_12policy_hub_t12policy_500_tEmN6thrust24THRUST_300001_SM_1000_NS8cuda_cub20__uninitialized_fill7functorINS7_10device_ptrIiEEiEEEEvT0_T1_,"a",@progbits
	.sectionflags	@""
	.align	4
.nv.constant0._ZN3cub18CUB_300001_SM_10006detail8for_each13static_kernelINS2_12policy_hub_t12policy_500_tEmN6thrust24THRUST_300001_SM_1000_NS8cuda_cub20__uninitialized_fill7functorINS7_10device_ptrIiEEiEEEEvT0_T1_:
	.zero		920


//--------------------- .nv.constant0._ZN3cub18CUB_300001_SM_10006detail11EmptyKernelIvEEvv --------------------------
	.section	.nv.constant0._ZN3cub18CUB_300001_SM_10006detail11EmptyKernelIvEEvv,"a",@progbits
	.sectionflags	@""
	.align	4
.nv.constant0._ZN3cub18CUB_300001_SM_10006detail11EmptyKernelIvEEvv:
	.zero		896


//--------------------- .nv.constant0._Z11fill_kernalPii --------------------------
	.section	.nv.constant0._Z11fill_kernalPii,"a",@progbits
	.sectionflags	@""
	.align	4
.nv.constant0._Z11fill_kernalPii:
	.zero		908


//--------------------- SYMBOLS --------------------------

	.type		.nv.reservedSmem.offset0,@object
	.size		.nv.reservedSmem.offset0,0x4
	.type		.nv.reservedSmem.cap,@object
	.size		.nv.reservedSmem.cap,0x4
